	.target	sm_90a

	.elftype	@"ET_EXEC"


//--------------------- .note.nv.tkinfo           --------------------------
	.section	.note.nv.tkinfo,"",@"SHT_NOTE"
	.sectionflags	@"SHF_NOTE_NV_TKINFO"
	.tkinfo
        /*0018*/ 	.word	0x00000002
        /*0030*/ 	.string	""
        /*0030*/ 	.string	"ptxas"
        /*0030*/ 	.string	"Cuda compilation tools, release 13.0, V13.0.88"
        /*0030*/ 	.string	"Build cuda_13.0.r13.0/compiler.36424714_0"
        /*0030*/ 	.string	"-v  -suppress-debug-info  -lineinfo  -arch sm_90a "



//--------------------- .note.nv.cuinfo           --------------------------
	.section	.note.nv.cuinfo,"",@"SHT_NOTE"
	.sectionflags	@"SHF_NOTE_NV_CUINFO"
        /*0018*/ 	.short	0x0002
        /*001a*/ 	.short	0x005a
        /*001c*/ 	.short	0x0082
	.zero		2


//--------------------- .nv.info                  --------------------------
	.section	.nv.info,"",@"SHT_CUDA_INFO"
	.align	4


	//----- nvinfo : EIATTR_REGCOUNT
	.align		4
        /*0000*/ 	.byte	0x04, 0x2f
        /*0002*/ 	.short	(.L_1 - .L_0)
	.align		4
.L_0:
        /*0004*/ 	.word	index@(matmul_kernel)
        /*0008*/ 	.word	0x000000ff


	//----- nvinfo : EIATTR_FRAME_SIZE
	.align		4
.L_1:
        /*000c*/ 	.byte	0x04, 0x11
        /*000e*/ 	.short	(.L_3 - .L_2)
	.align		4
.L_2:
        /*0010*/ 	.word	index@(matmul_kernel)
        /*0014*/ 	.word	0x00000bc8


	//----- nvinfo : EIATTR_MIN_STACK_SIZE
	.align		4
.L_3:
        /*0018*/ 	.byte	0x04, 0x12
        /*001a*/ 	.short	(.L_5 - .L_4)
	.align		4
.L_4:
        /*001c*/ 	.word	index@(matmul_kernel)
        /*0020*/ 	.word	0x00000bc8
.L_5:


//--------------------- .nv.compat                --------------------------
	.section	.nv.compat,"",@"SHT_CUDA_COMPAT_INFO"
	.align	4
        /*0000*/ 	.byte	0x02, 0x09, 0x01, 0x00, 0x02, 0x02, 0x04, 0x00, 0x02, 0x05, 0x05, 0x00, 0x03, 0x07, 0x01, 0x01
        /*0010*/ 	.byte	0x02, 0x03, 0x00, 0x00, 0x02, 0x06, 0x01, 0x00, 0x04, 0x0b, 0x08, 0x00, 0x00, 0x00, 0x00, 0x00
        /*0020*/ 	.byte	0x00, 0x00, 0x00, 0x00


//--------------------- .nv.info.matmul_kernel    --------------------------
	.section	.nv.info.matmul_kernel,"",@"SHT_CUDA_INFO"
	.sectionflags	@""
	.align	4


	//----- nvinfo : EIATTR_CUDA_API_VERSION
	.align		4
        /*0000*/ 	.byte	0x04, 0x37
        /*0002*/ 	.short	(.L_7 - .L_6)
.L_6:
        /*0004*/ 	.word	0x00000082


	//----- nvinfo : EIATTR_KPARAM_INFO
	.align		4
.L_7:
        /*0008*/ 	.byte	0x04, 0x17
        /*000a*/ 	.short	(.L_9 - .L_8)
.L_8:
        /*000c*/ 	.word	0x00000000
        /*0010*/ 	.short	0x000d
        /*0012*/ 	.short	0x0048
        /*0014*/ 	.byte	0x00, 0xf4, 0x21, 0x00


	//----- nvinfo : EIATTR_KPARAM_INFO
	.align		4
.L_9:
        /*0018*/ 	.byte	0x04, 0x17
        /*001a*/ 	.short	(.L_11 - .L_10)
.L_10:
        /*001c*/ 	.word	0x00000000
        /*0020*/ 	.short	0x000c
        /*0022*/ 	.short	0x0040
        /*0024*/ 	.byte	0x00, 0xf4, 0x21, 0x00


	//----- nvinfo : EIATTR_KPARAM_INFO
	.align		4
.L_11:
        /*0028*/ 	.byte	0x04, 0x17
        /*002a*/ 	.short	(.L_13 - .L_12)
.L_12:
        /*002c*/ 	.word	0x00000000
        /*0030*/ 	.short	0x000b
        /*0032*/ 	.short	0x0038
        /*0034*/ 	.byte	0x00, 0xf0, 0x11, 0x00


	//----- nvinfo : EIATTR_KPARAM_INFO
	.align		4
.L_13:
        /*0038*/ 	.byte	0x04, 0x17
        /*003a*/ 	.short	(.L_15 - .L_14)
.L_14:
        /*003c*/ 	.word	0x00000000
        /*0040*/ 	.short	0x000a
        /*0042*/ 	.short	0x0034
        /*0044*/ 	.byte	0x00, 0xf0, 0x11, 0x00


	//----- nvinfo : EIATTR_KPARAM_INFO
	.align		4
.L_15:
        /*0048*/ 	.byte	0x04, 0x17
        /*004a*/ 	.short	(.L_17 - .L_16)
.L_16:
        /*004c*/ 	.word	0x00000000
        /*0050*/ 	.short	0x0009
        /*0052*/ 	.short	0x0030
        /*0054*/ 	.byte	0x00, 0xf0, 0x11, 0x00


	//----- nvinfo : EIATTR_KPARAM_INFO
	.align		4
.L_17:
        /*0058*/ 	.byte	0x04, 0x17
        /*005a*/ 	.short	(.L_19 - .L_18)
.L_18:
        /*005c*/ 	.word	0x00000000
        /*0060*/ 	.short	0x0008
        /*0062*/ 	.short	0x002c
        /*0064*/ 	.byte	0x00, 0xf0, 0x11, 0x00


	//----- nvinfo : EIATTR_KPARAM_INFO
	.align		4
.L_19:
        /*0068*/ 	.byte	0x04, 0x17
        /*006a*/ 	.short	(.L_21 - .L_20)
.L_20:
        /*006c*/ 	.word	0x00000000
        /*0070*/ 	.short	0x0007
        /*0072*/ 	.short	0x0028
        /*0074*/ 	.byte	0x00, 0xf0, 0x11, 0x00


	//----- nvinfo : EIATTR_KPARAM_INFO
	.align		4
.L_21:
        /*0078*/ 	.byte	0x04, 0x17
        /*007a*/ 	.short	(.L_23 - .L_22)
.L_22:
        /*007c*/ 	.word	0x00000000
        /*0080*/ 	.short	0x0006
        /*0082*/ 	.short	0x0024
        /*0084*/ 	.byte	0x00, 0xf0, 0x11, 0x00


	//----- nvinfo : EIATTR_KPARAM_INFO
	.align		4
.L_23:
        /*0088*/ 	.byte	0x04, 0x17
        /*008a*/ 	.short	(.L_25 - .L_24)
.L_24:
        /*008c*/ 	.word	0x00000000
        /*0090*/ 	.short	0x0005
        /*0092*/ 	.short	0x0020
        /*0094*/ 	.byte	0x00, 0xf0, 0x11, 0x00


	//----- nvinfo : EIATTR_KPARAM_INFO
	.align		4
.L_25:
        /*0098*/ 	.byte	0x04, 0x17
        /*009a*/ 	.short	(.L_27 - .L_26)
.L_26:
        /*009c*/ 	.word	0x00000000
        /*00a0*/ 	.short	0x0004
        /*00a2*/ 	.short	0x001c
        /*00a4*/ 	.byte	0x00, 0xf0, 0x11, 0x00


	//----- nvinfo : EIATTR_KPARAM_INFO
	.align		4
.L_27:
        /*00a8*/ 	.byte	0x04, 0x17
        /*00aa*/ 	.short	(.L_29 - .L_28)
.L_28:
        /*00ac*/ 	.word	0x00000000
        /*00b0*/ 	.short	0x0003
        /*00b2*/ 	.short	0x0018
        /*00b4*/ 	.byte	0x00, 0xf0, 0x11, 0x00


	//----- nvinfo : EIATTR_KPARAM_INFO
	.align		4
.L_29:
        /*00b8*/ 	.byte	0x04, 0x17
        /*00ba*/ 	.short	(.L_31 - .L_30)
.L_30:
        /*00bc*/ 	.word	0x00000000
        /*00c0*/ 	.short	0x0002
        /*00c2*/ 	.short	0x0010
        /*00c4*/ 	.byte	0x00, 0xf4, 0x21, 0x00


	//----- nvinfo : EIATTR_KPARAM_INFO
	.align		4
.L_31:
        /*00c8*/ 	.byte	0x04, 0x17
        /*00ca*/ 	.short	(.L_33 - .L_32)
.L_32:
        /*00cc*/ 	.word	0x00000000
        /*00d0*/ 	.short	0x0001
        /*00d2*/ 	.short	0x0008
        /*00d4*/ 	.byte	0x00, 0xf4, 0x21, 0x00


	//----- nvinfo : EIATTR_KPARAM_INFO
	.align		4
.L_33:
        /*00d8*/ 	.byte	0x04, 0x17
        /*00da*/ 	.short	(.L_35 - .L_34)
.L_34:
        /*00dc*/ 	.word	0x00000000
        /*00e0*/ 	.short	0x0000
        /*00e2*/ 	.short	0x0000
        /*00e4*/ 	.byte	0x00, 0xf4, 0x21, 0x00


	//----- nvinfo : EIATTR_SPARSE_MMA_MASK
	.align		4
.L_35:
        /*00e8*/ 	.byte	0x03, 0x50
        /*00ea*/ 	.short	0x0000


	//----- nvinfo : EIATTR_MAXREG_COUNT
	.align		4
        /*00ec*/ 	.byte	0x03, 0x1b
        /*00ee*/ 	.short	0x00ff


	//----- nvinfo : EIATTR_NUM_BARRIERS
	.align		4
        /*00f0*/ 	.byte	0x02, 0x4c
        /*00f2*/ 	.byte	0x01
	.zero		1


	//----- nvinfo : EIATTR_ANNOTATIONS
	.align		4
        /*00f4*/ 	.byte	0x04, 0x55
        /*00f6*/ 	.short	(.L_37 - .L_36)


	//   ....[0]....
.L_36:
        /*00f8*/ 	.word	0x00000001
        /*00fc*/ 	.byte	0xf0, 0x06, 0x00, 0x00, 0x01, 0x00, 0x00, 0x00, 0xa0, 0x07, 0x00, 0x00, 0x01, 0x00, 0x00, 0x00
        /* <DEDUP_REMOVED lines=1447> */
        /*5b7c*/ 	.byte	0x80, 0x6e, 0x02, 0x00, 0x01, 0x00, 0x00, 0x00, 0x00, 0x73, 0x02, 0x00


	//----- nvinfo : EIATTR_MERCURY_ISA_VERSION
	.align		4
.L_37:
        /*5b88*/ 	.byte	0x03, 0x5f
        /*5b8a*/ 	.short	0x0101


	//----- nvinfo : EIATTR_EXIT_INSTR_OFFSETS
	.align		4
        /*5b8c*/ 	.byte	0x04, 0x1c
        /*5b8e*/ 	.short	(.L_39 - .L_38)


	//   ....[0]....
.L_38:
        /*5b90*/ 	.word	0x0002b6e0


	//   ....[1]....
        /*5b94*/ 	.word	0x0002b710


	//----- nvinfo : EIATTR_REQNTID
	.align		4
.L_39:
        /*5b98*/ 	.byte	0x04, 0x10
        /*5b9a*/ 	.short	(.L_41 - .L_40)
.L_40:
        /*5b9c*/ 	.word	0x00000080
        /*5ba0*/ 	.word	0x00000001
        /*5ba4*/ 	.word	0x00000001


	//----- nvinfo : EIATTR_CBANK_PARAM_SIZE
	.align		4
.L_41:
        /*5ba8*/ 	.byte	0x03, 0x19
        /*5baa*/ 	.short	0x0050


	//----- nvinfo : EIATTR_PARAM_CBANK
	.align		4
        /*5bac*/ 	.byte	0x04, 0x0a
        /*5bae*/ 	.short	(.L_43 - .L_42)
	.align		4
.L_42:
        /*5bb0*/ 	.word	index@(.nv.constant0.matmul_kernel)
        /*5bb4*/ 	.short	0x0210
        /*5bb6*/ 	.short	0x0050


	//----- nvinfo : EIATTR_SW_WAR
	.align		4
.L_43:
        /*5bb8*/ 	.byte	0x04, 0x36
        /*5bba*/ 	.short	(.L_45 - .L_44)
.L_44:
        /*5bbc*/ 	.word	0x00000008
.L_45:


//--------------------- .nv.callgraph             --------------------------
	.section	.nv.callgraph,"",@"SHT_CUDA_CALLGRAPH"
	.align	4
	.sectionentsize	8
	.align		4
        /*0000*/ 	.word	0x00000000
	.align		4
        /*0004*/ 	.word	0xffffffff
	.align		4
        /*0008*/ 	.word	0x00000000
	.align		4
        /*000c*/ 	.word	0xfffffffe
	.align		4
        /*0010*/ 	.word	0x00000000
	.align		4
        /*0014*/ 	.word	0xfffffffd
	.align		4
        /*0018*/ 	.word	0x00000000
	.align		4
        /*001c*/ 	.word	0xfffffffc


//--------------------- .text.matmul_kernel       --------------------------
	.section	.text.matmul_kernel,"ax",@progbits
	.align	128
        .global         matmul_kernel
        .type           matmul_kernel,@function
        .size           matmul_kernel,(.L_x_3 - matmul_kernel)
        .other          matmul_kernel,@"STO_CUDA_ENTRY STV_DEFAULT"
matmul_kernel:
.text.matmul_kernel:
[----:B------:R-:W0:Y:S08]  /*0000*/  LDC R1, c[0x0][0x28] ;  /* 0x00000a00ff017b82 */ /* 0x000e300000000800 */
[----:B------:R-:W1:Y:S01]  /*0010*/  LDC.64 R4, c[0x0][0x228] ;  /* 0x00008a00ff047b82 */ /* 0x000e620000000a00 */
[----:B------:R-:W2:Y:S01]  /*0020*/  S2R R7, SR_CTAID.X ;  /* 0x0000000000077919 */ /* 0x000ea20000002500 */
[----:B0-----:R-:W-:Y:S01]  /*0030*/  VIADD R1, R1, 0xfffff438 ;  /* 0xfffff43801017836 */ /* 0x001fe20000000000 */
[----:B------:R-:W-:Y:S01]  /*0040*/  UMOV UR7, 0x400 ;  /* 0x0000040000077882 */ /* 0x000fe20000000000 */
[----:B------:R-:W-:Y:S01]  /*0050*/  ULDC.64 UR16, c[0x0][0x208] ;  /* 0x0000820000107ab9 */ /* 0x000fe20000000a00 */
[----:B------:R-:W0:Y:S01]  /*0060*/  S2R R14, SR_TID.X ;  /* 0x00000000000e7919 */ /* 0x000e220000002100 */
[----:B------:R-:W-:-:S02]  /*0070*/  CS2R R68, SRZ ;  /* 0x0000000000447805 */ /* 0x000fc4000001ff00 */
[----:B------:R-:W-:Y:S01]  /*0080*/  CS2R R70, SRZ ;  /* 0x0000000000467805 */ /* 0x000fe2000001ff00 */
[----:B------:R-:W3:Y:S01]  /*0090*/  S2UR UR4, SR_CgaCtaId ;  /* 0x00000000000479c3 */ /* 0x000ee20000008800 */
[----:B------:R-:W-:Y:S02]  /*00a0*/  CS2R R60, SRZ ;  /* 0x00000000003c7805 */ /* 0x000fe4000001ff00 */
[----:B------:R-:W-:Y:S02]  /*00b0*/  CS2R R62, SRZ ;  /* 0x00000000003e7805 */ /* 0x000fe4000001ff00 */
[----:B------:R-:W-:Y:S02]  /*00c0*/  CS2R R44, SRZ ;  /* 0x00000000002c7805 */ /* 0x000fe4000001ff00 */
[----:B------:R-:W-:Y:S02]  /*00d0*/  CS2R R46, SRZ ;  /* 0x00000000002e7805 */ /* 0x000fe4000001ff00 */
[----:B------:R-:W-:-:S02]  /*00e0*/  CS2R R48, SRZ ;  /* 0x0000000000307805 */ /* 0x000fc4000001ff00 */
[----:B------:R-:W-:Y:S02]  /*00f0*/  CS2R R50, SRZ ;  /* 0x0000000000327805 */ /* 0x000fe4000001ff00 */
        /* <DEDUP_REMOVED lines=8> */
[----:B------:R-:W-:Y:S01]  /*0180*/  CS2R R88, SRZ ;  /* 0x0000000000587805 */ /* 0x000fe2000001ff00 */
[----:B-1----:R-:W-:Y:S01]  /*0190*/  VIADD R0, R5, 0xff ;  /* 0x000000ff05007836 */ /* 0x002fe20000000000 */
[----:B------:R-:W-:Y:S02]  /*01a0*/  CS2R R90, SRZ ;  /* 0x00000000005a7805 */ /* 0x000fe4000001ff00 */
[----:B------:R-:W-:-:S02]  /*01b0*/  CS2R R96, SRZ ;  /* 0x0000000000607805 */ /* 0x000fc4000001ff00 */
[----:B------:R-:W-:Y:S02]  /*01c0*/  CS2R R98, SRZ ;  /* 0x0000000000627805 */ /* 0x000fe4000001ff00 */
[----:B------:R-:W-:Y:S02]  /*01d0*/  CS2R R104, SRZ ;  /* 0x0000000000687805 */ /* 0x000fe4000001ff00 */
[----:B------:R-:W-:Y:S02]  /*01e0*/  SHF.R.S32.HI R3, RZ, 0x1f, R0 ;  /* 0x0000001fff037819 */ /* 0x000fe40000011400 */
[----:B------:R-:W-:Y:S02]  /*01f0*/  CS2R R106, SRZ ;  /* 0x00000000006a7805 */ /* 0x000fe4000001ff00 */
[----:B------:R-:W-:Y:S01]  /*0200*/  CS2R R112, SRZ ;  /* 0x0000000000707805 */ /* 0x000fe2000001ff00 */
[----:B---3--:R-:W-:Y:S01]  /*0210*/  ULEA UR7, UR4, UR7, 0x18 ;  /* 0x0000000704077291 */ /* 0x008fe2000f8ec03f */
[----:B------:R-:W-:-:S02]  /*0220*/  LEA.HI R3, R3, R0, RZ, 0x8 ;  /* 0x0000000003037211 */ /* 0x000fc400078f40ff */
[----:B------:R-:W-:Y:S02]  /*0230*/  CS2R R114, SRZ ;  /* 0x0000000000727805 */ /* 0x000fe4000001ff00 */
[----:B--2---:R-:W-:Y:S02]  /*0240*/  IABS R10, R7 ;  /* 0x00000007000a7213 */ /* 0x004fe40000000000 */
[----:B------:R-:W-:Y:S02]  /*0250*/  CS2R R120, SRZ ;  /* 0x0000000000787805 */ /* 0x000fe4000001ff00 */
[----:B------:R-:W-:Y:S02]  /*0260*/  SHF.R.S32.HI R3, RZ, 0x8, R3 ;  /* 0x00000008ff037819 */ /* 0x000fe40000011403 */
[----:B------:R-:W-:Y:S02]  /*0270*/  CS2R R122, SRZ ;  /* 0x00000000007a7805 */ /* 0x000fe4000001ff00 */
[----:B------:R-:W-:-:S02]  /*0280*/  CS2R R128, SRZ ;  /* 0x0000000000807805 */ /* 0x000fc4000001ff00 */
[----:B------:R-:W-:Y:S02]  /*0290*/  CS2R R130, SRZ ;  /* 0x0000000000827805 */ /* 0x000fe4000001ff00 */
[----:B------:R-:W-:Y:S01]  /*02a0*/  CS2R R136, SRZ ;  /* 0x0000000000887805 */ /* 0x000fe2000001ff00 */
[----:B------:R-:W-:Y:S01]  /*02b0*/  IMAD.SHL.U32 R6, R3, 0x8, RZ ;  /* 0x0000000803067824 */ /* 0x000fe200078e00ff */
[----:B------:R-:W-:Y:S02]  /*02c0*/  CS2R R138, SRZ ;  /* 0x00000000008a7805 */ /* 0x000fe4000001ff00 */
[----:B------:R-:W-:Y:S02]  /*02d0*/  CS2R R144, SRZ ;  /* 0x0000000000907805 */ /* 0x000fe4000001ff00 */
[----:B------:R-:W-:Y:S02]  /*02e0*/  CS2R R146, SRZ ;  /* 0x0000000000927805 */ /* 0x000fe4000001ff00 */
[----:B------:R-:W-:-:S02]  /*02f0*/  IABS R9, R6 ;  /* 0x0000000600097213 */ /* 0x000fc40000000000 */
[----:B------:R-:W-:Y:S02]  /*0300*/  IABS R12, R6 ;  /* 0x00000006000c7213 */ /* 0x000fe40000000000 */
[----:B------:R-:W1:Y:S08]  /*0310*/  I2F.RP R0, R9 ;  /* 0x0000000900007306 */ /* 0x000e700000209400 */
[----:B-1----:R-:W1:Y:S02]  /*0320*/  MUFU.RCP R0, R0 ;  /* 0x0000000000007308 */ /* 0x002e640000001000 */
[----:B-1----:R-:W-:-:S02]  /*0330*/  VIADD R2, R0, 0xffffffe ;  /* 0x0ffffffe00027836 */ /* 0x002fc40000000000 */
[----:B------:R-:W-:-:S04]  /*0340*/  IMAD.MOV R0, RZ, RZ, -R12 ;  /* 0x000000ffff007224 */ /* 0x000fc800078e0a0c */
[----:B------:R1:W2:Y:S02]  /*0350*/  F2I.FTZ.U32.TRUNC.NTZ R3, R2 ;  /* 0x0000000200037305 */ /* 0x0002a4000021f000 */
[----:B-1----:R-:W-:Y:S02]  /*0360*/  IMAD.MOV.U32 R2, RZ, RZ, RZ ;  /* 0x000000ffff027224 */ /* 0x002fe400078e00ff */
[----:B--2---:R-:W-:-:S04]  /*0370*/  IMAD.MOV R8, RZ, RZ, -R3 ;  /* 0x000000ffff087224 */ /* 0x004fc800078e0a03 */
[----:B------:R-:W-:Y:S02]  /*0380*/  IMAD R11, R8, R9, RZ ;  /* 0x00000009080b7224 */ /* 0x000fe400078e02ff */
[----:B------:R-:W-:Y:S02]  /*0390*/  IMAD.MOV.U32 R8, RZ, RZ, R10 ;  /* 0x000000ffff087224 */ /* 0x000fe400078e000a */
[----:B------:R-:W-:-:S06]  /*03a0*/  IMAD.HI.U32 R3, R3, R11, R2 ;  /* 0x0000000b03037227 */ /* 0x000fcc00078e0002 */
[----:B------:R-:W-:-:S04]  /*03b0*/  IMAD.HI.U32 R3, R3, R8, RZ ;  /* 0x0000000803037227 */ /* 0x000fc800078e00ff */
[----:B------:R-:W-:-:S05]  /*03c0*/  IMAD R0, R3, R0, R8 ;  /* 0x0000000003007224 */ /* 0x000fca00078e0208 */
[----:B------:R-:W-:-:S13]  /*03d0*/  ISETP.GT.U32.AND P1, PT, R9, R0, PT ;  /* 0x000000000900720c */ /* 0x000fda0003f24070 */
[----:B------:R-:W-:Y:S02]  /*03e0*/  @!P1 IMAD.IADD R0, R0, 0x1, -R9 ;  /* 0x0000000100009824 */ /* 0x000fe400078e0a09 */
[----:B------:R-:W-:Y:S01]  /*03f0*/  @!P1 VIADD R3, R3, 0x1 ;  /* 0x0000000103039836 */ /* 0x000fe20000000000 */
[----:B------:R-:W-:Y:S02]  /*0400*/  ISETP.NE.AND P1, PT, R6, RZ, PT ;  /* 0x000000ff0600720c */ /* 0x000fe40003f25270 */
[----:B------:R-:W-:Y:S02]  /*0410*/  ISETP.GE.U32.AND P0, PT, R0, R9, PT ;  /* 0x000000090000720c */ /* 0x000fe40003f06070 */
[----:B------:R-:W-:-:S04]  /*0420*/  LOP3.LUT R0, R7, R6, RZ, 0x3c, !PT ;  /* 0x0000000607007212 */ /* 0x000fc800078e3cff */
[----:B------:R-:W-:Y:S01]  /*0430*/  ISETP.GE.AND P2, PT, R0, RZ, PT ;  /* 0x000000ff0000720c */ /* 0x000fe20003f46270 */
[----:B------:R-:W-:-:S06]  /*0440*/  VIADD R0, R4, 0x3f ;  /* 0x0000003f04007836 */ /* 0x000fcc0000000000 */
[----:B------:R-:W-:-:S04]  /*0450*/  @P0 VIADD R3, R3, 0x1 ;  /* 0x0000000103030836 */ /* 0x000fc80000000000 */
[----:B------:R-:W-:Y:S01]  /*0460*/  IMAD.MOV.U32 R2, RZ, RZ, R3 ;  /* 0x000000ffff027224 */ /* 0x000fe200078e0003 */
[----:B------:R-:W-:-:S03]  /*0470*/  SHF.R.S32.HI R3, RZ, 0x1f, R0 ;  /* 0x0000001fff037819 */ /* 0x000fc60000011400 */
[----:B------:R-:W-:Y:S01]  /*0480*/  @!P2 IMAD.MOV R2, RZ, RZ, -R2 ;  /* 0x000000ffff02a224 */ /* 0x000fe200078e0a02 */
[----:B------:R-:W-:Y:S02]  /*0490*/  @!P1 LOP3.LUT R2, RZ, R6, RZ, 0x33, !PT ;  /* 0x00000006ff029212 */ /* 0x000fe400078e33ff */
[----:B------:R-:W-:-:S03]  /*04a0*/  LEA.HI R3, R3, R0, RZ, 0x6 ;  /* 0x0000000003037211 */ /* 0x000fc600078f30ff */
[----:B------:R-:W-:Y:S02]  /*04b0*/  IMAD.SHL.U32 R8, R2, 0x8, RZ ;  /* 0x0000000802087824 */ /* 0x000fe400078e00ff */
[----:B------:R-:W-:-:S03]  /*04c0*/  IMAD.MOV R2, RZ, RZ, -R2 ;  /* 0x000000ffff027224 */ /* 0x000fc600078e0a02 */
[----:B------:R-:W-:Y:S01]  /*04d0*/  LEA.HI.SX32 R3, R3, -R8, 0x1a ;  /* 0x8000000803037211 */ /* 0x000fe200078fd2ff */
[----:B------:R-:W-:-:S03]  /*04e0*/  IMAD R6, R6, R2, R7 ;  /* 0x0000000206067224 */ /* 0x000fc600078e0207 */
[----:B------:R-:W-:Y:S02]  /*04f0*/  VIMNMX R13, R3, 0x8, PT ;  /* 0x00000008030d7848 */ /* 0x000fe40003fe0100 */
[----:B------:R-:W-:Y:S02]  /*0500*/  IABS R11, R6 ;  /* 0x00000006000b7213 */ /* 0x000fe40000000000 */
[----:B------:R-:W-:-:S04]  /*0510*/  IABS R9, R13 ;  /* 0x0000000d00097213 */ /* 0x000fc80000000000 */
[----:B------:R-:W1:Y:S08]  /*0520*/  I2F.RP R0, R9 ;  /* 0x0000000900007306 */ /* 0x000e700000209400 */
[----:B-1----:R-:W1:Y:S02]  /*0530*/  MUFU.RCP R0, R0 ;  /* 0x0000000000007308 */ /* 0x002e640000001000 */
[----:B-1----:R-:W-:-:S06]  /*0540*/  VIADD R3, R0, 0xffffffe ;  /* 0x0ffffffe00037836 */ /* 0x002fcc0000000000 */
[----:B------:R-:W1:Y:S02]  /*0550*/  F2I.FTZ.U32.TRUNC.NTZ R3, R3 ;  /* 0x0000000300037305 */ /* 0x000e64000021f000 */
[----:B-1----:R-:W-:-:S04]  /*0560*/  IMAD.MOV R10, RZ, RZ, -R3 ;  /* 0x000000ffff0a7224 */ /* 0x002fc800078e0a03 */
[----:B------:R-:W-:Y:S01]  /*0570*/  IMAD.MOV.U32 R2, RZ, RZ, R10 ;  /* 0x000000ffff027224 */ /* 0x000fe200078e000a */
[----:B------:R-:W-:-:S03]  /*0580*/  IABS R10, R13 ;  /* 0x0000000d000a7213 */ /* 0x000fc60000000000 */
[----:B------:R-:W-:Y:S02]  /*0590*/  IMAD R7, R2, R9, RZ ;  /* 0x0000000902077224 */ /* 0x000fe400078e02ff */
[----:B------:R-:W-:Y:S02]  /*05a0*/  IMAD.MOV.U32 R2, RZ, RZ, RZ ;  /* 0x000000ffff027224 */ /* 0x000fe400078e00ff */
[----:B------:R-:W-:Y:S02]  /*05b0*/  IMAD.MOV R0, RZ, RZ, -R10 ;  /* 0x000000ffff007224 */ /* 0x000fe400078e0a0a */
        /* <DEDUP_REMOVED lines=9> */
[----:B------:R-:W-:-:S07]  /*0650*/  ISETP.GE.AND P2, PT, R0, RZ, PT ;  /* 0x000000ff0000720c */ /* 0x000fce0003f46270 */
[----:B------:R-:W-:-:S06]  /*0660*/  @P0 VIADD R2, R2, 0x1 ;  /* 0x0000000102020836 */ /* 0x000fcc0000000000 */
[----:B------:R-:W-:Y:S01]  /*0670*/  @!P2 IMAD.MOV R2, RZ, RZ, -R2 ;  /* 0x000000ffff02a224 */ /* 0x000fe200078e0a02 */
[----:B------:R-:W-:-:S05]  /*0680*/  @!P1 LOP3.LUT R2, RZ, R13, RZ, 0x33, !PT ;  /* 0x0000000dff029212 */ /* 0x000fca00078e33ff */
[----:B------:R-:W-:-:S04]  /*0690*/  IMAD.MOV R0, RZ, RZ, -R2 ;  /* 0x000000ffff007224 */ /* 0x000fc800078e0a02 */
[----:B------:R-:W-:Y:S01]  /*06a0*/  IMAD R0, R13, R0, R6 ;  /* 0x000000000d007224 */ /* 0x000fe200078e0206 */
[----:B0-----:R-:W-:-:S03]  /*06b0*/  LOP3.LUT R6, R14, 0x3f, RZ, 0xc0, !PT ;  /* 0x0000003f0e067812 */ /* 0x001fc600078ec0ff */
[----:B------:R-:W-:Y:S02]  /*06c0*/  IMAD.IADD R3, R8, 0x1, R0 ;  /* 0x0000000108037824 */ /* 0x000fe400078e0200 */
[----:B------:R-:W0:Y:S02]  /*06d0*/  LDC R0, c[0x0][0x230] ;  /* 0x00008c00ff007b82 */ /* 0x000e240000000800 */
[----:B------:R-:W-:-:S05]  /*06e0*/  IMAD R16, R3, 0x40, R6 ;  /* 0x0000004003107824 */ /* 0x000fca00078e0206 */
[----:B------:R1:W-:Y:S01]  /*06f0*/  STL [R1+0xb50], R16 ;  /* 0x000b501001007387 */ /* 0x0003e20000100800 */
[----:B0-----:R-:W-:Y:S02]  /*0700*/  VIADD R15, R0, 0x7f ;  /* 0x0000007f000f7836 */ /* 0x001fe40000000000 */
[----:B------:R-:W-:-:S03]  /*0710*/  IMAD.SHL.U32 R0, R2, 0x100, RZ ;  /* 0x0000010002007824 */ /* 0x000fc600078e00ff */
[----:B------:R-:W-:-:S13]  /*0720*/  ISETP.GE.AND P0, PT, R15, 0x80, PT ;  /* 0x000000800f00780c */ /* 0x000fda0003f06270 */
[----:B-1----:R-:W-:Y:S05]  /*0730*/  @!P0 BRA `(.L_x_0) ;  /* 0x0000026800e08947 */ /* 0x002fea0003800000 */
[----:B------:R-:W-:Y:S01]  /*0740*/  IABS R10, R4 ;  /* 0x00000004000a7213 */ /* 0x000fe20000000000 */
[C---:B------:R-:W-:Y:S01]  /*0750*/  VIADD R14, R0.reuse, 0xfe ;  /* 0x000000fe000e7836 */ /* 0x040fe20000000000 */
[----:B------:R-:W-:Y:S01]  /*0760*/  IABS R42, R5 ;  /* 0x00000005002a7213 */ /* 0x000fe20000000000 */
[----:B------:R-:W-:Y:S01]  /*0770*/  VIADD R15, R0, 0xfc ;  /* 0x000000fc000f7836 */ /* 0x000fe20000000000 */
[----:B------:R-:W0:Y:S01]  /*0780*/  I2F.RP R8, R10 ;  /* 0x0000000a00087306 */ /* 0x000e220000209400 */
[----:B------:R-:W-:Y:S01]  /*0790*/  ISETP.GE.AND P2, PT, R16, RZ, PT ;  /* 0x000000ff1000720c */ /* 0x000fe20003f46270 */
[----:B------:R1:W-:Y:S01]  /*07a0*/  STL [R1+0xbbc], R5 ;  /* 0x000bbc0501007387 */ /* 0x0003e20000100800 */
[----:B------:R-:W-:Y:S01]  /*07b0*/  IABS R12, R14 ;  /* 0x0000000e000c7213 */ /* 0x000fe20000000000 */
[C---:B------:R-:W-:Y:S01]  /*07c0*/  VIADD R18, R0.reuse, 0xf2 ;  /* 0x000000f200127836 */ /* 0x040fe20000000000 */
[----:B------:R-:W-:Y:S01]  /*07d0*/  IABS R13, R15 ;  /* 0x0000000f000d7213 */ /* 0x000fe20000000000 */
[----:B------:R-:W-:Y:S01]  /*07e0*/  VIADD R23, R0, 0x6d ;  /* 0x0000006d00177836 */ /* 0x000fe20000000000 */
[----:B------:R-:W-:Y:S01]  /*07f0*/  ISETP.NE.AND P5, PT, R4, RZ, PT ;  /* 0x000000ff0400720c */ /* 0x000fe20003fa5270 */
[----:B------:R-:W2:Y:S01]  /*0800*/  I2F.RP R9, R42 ;  /* 0x0000002a00097306 */ /* 0x000ea20000209400 */
[----:B------:R-:W-:Y:S01]  /*0810*/  ISETP.GE.AND P1, PT, R14, RZ, PT ;  /* 0x000000ff0e00720c */ /* 0x000fe20003f26270 */
[C---:B------:R-:W-:Y:S01]  /*0820*/  VIADD R14, R0.reuse, 0xf4 ;  /* 0x000000f4000e7836 */ /* 0x040fe20000000000 */
[----:B------:R-:W-:Y:S01]  /*0830*/  IABS R21, R23 ;  /* 0x0000001700157213 */ /* 0x000fe20000000000 */
[C---:B------:R-:W-:Y:S01]  /*0840*/  VIADD R31, R0.reuse, 0x64 ;  /* 0x00000064001f7836 */ /* 0x040fe20000000000 */
[----:B------:R-:W-:Y:S01]  /*0850*/  IABS R171, R0 ;  /* 0x0000000000ab7213 */ /* 0x000fe20000000000 */
[C---:B------:R-:W-:Y:S01]  /*0860*/  VIADD R38, R0.reuse, 0x63 ;  /* 0x0000006300267836 */ /* 0x040fe20000000000 */
[----:B------:R-:W-:Y:S01]  /*0870*/  ULDC UR9, c[0x0][0x238] ;  /* 0x00008e0000097ab9 */ /* 0x000fe20000000800 */
[----:B0-----:R-:W0:Y:S01]  /*0880*/  MUFU.RCP R8, R8 ;  /* 0x0000000800087308 */ /* 0x001e220000001000 */
[C---:B------:R-:W-:Y:S01]  /*0890*/  VIADD R54, R0.reuse, 0x61 ;  /* 0x0000006100367836 */ /* 0x040fe20000000000 */
[----:B------:R-:W-:Y:S01]  /*08a0*/  ULDC UR10, c[0x0][0x23c] ;  /* 0x00008f00000a7ab9 */ /* 0x000fe20000000800 */
[C---:B------:R-:W-:Y:S01]  /*08b0*/  VIADD R46, R0.reuse, 0x62 ;  /* 0x00000062002e7836 */ /* 0x040fe20000000000 */
[----:B------:R-:W-:Y:S01]  /*08c0*/  ULDC.64 UR4, c[0x0][0x218] ;  /* 0x0000860000047ab9 */ /* 0x000fe20000000a00 */
[C---:B------:R-:W-:Y:S01]  /*08d0*/  VIADD R58, R0.reuse, 0x25 ;  /* 0x00000025003a7836 */ /* 0x040fe20000000000 */
[----:B------:R-:W-:Y:S01]  /*08e0*/  IABS R27, R54 ;  /* 0x00000036001b7213 */ /* 0x000fe20000000000 */
[C---:B------:R-:W-:Y:S01]  /*08f0*/  VIADD R73, R0.reuse, 0x23 ;  /* 0x0000002300497836 */ /* 0x040fe20000000000 */
[----:B--2---:R-:W2:Y:S01]  /*0900*/  MUFU.RCP R9, R9 ;  /* 0x0000000900097308 */ /* 0x004ea20000001000 */
[C---:B------:R-:W-:Y:S01]  /*0910*/  VIADD R81, R0.reuse, 0x22 ;  /* 0x0000002200517836 */ /* 0x040fe20000000000 */
[----:B------:R-:W-:Y:S01]  /*0920*/  ULDC.64 UR12, c[0x0][0x210] ;  /* 0x00008400000c7ab9 */ /* 0x000fe20000000a00 */
[----:B------:R-:W-:-:S03]  /*0930*/  VIADD R120, R0, 0x1c ;  /* 0x0000001c00787836 */ /* 0x000fc60000000000 */
[----:B------:R-:W-:Y:S02]  /*0940*/  IABS R69, R81 ;  /* 0x0000005100457213 */ /* 0x000fe40000000000 */
[----:B------:R-:W-:Y:S01]  /*0950*/  IABS R113, R120 ;  /* 0x0000007800717213 */ /* 0x000fe20000000000 */
[----:B0-----:R-:W-:Y:S02]  /*0960*/  VIADD R2, R8, 0xffffffe ;  /* 0x0ffffffe08027836 */ /* 0x001fe40000000000 */
[----:B------:R-:W-:Y:S02]  /*0970*/  VIADD R8, R0, 0xff ;  /* 0x000000ff00087836 */ /* 0x000fe40000000000 */
[----:B------:R0:W3:Y:S03]  /*0980*/  F2I.FTZ.U32.TRUNC.NTZ R3, R2 ;  /* 0x0000000200037305 */ /* 0x0000e6000021f000 */
[----:B------:R-:W-:Y:S01]  /*0990*/  ISETP.GE.AND P3, PT, R8, RZ, PT ;  /* 0x000000ff0800720c */ /* 0x000fe20003f66270 */
[----:B--2---:R-:W-:Y:S01]  /*09a0*/  VIADD R6, R9, 0xffffffe ;  /* 0x0ffffffe09067836 */ /* 0x004fe20000000000 */
[----:B------:R-:W-:Y:S01]  /*09b0*/  IABS R9, R16 ;  /* 0x0000001000097213 */ /* 0x000fe20000000000 */
[----:B------:R-:W-:-:S02]  /*09c0*/  VIADD R16, R0, 0xf3 ;  /* 0x000000f300107836 */ /* 0x000fc40000000000 */
[----:B------:R2:W4:Y:S01]  /*09d0*/  F2I.FTZ.U32.TRUNC.NTZ R7, R6 ;  /* 0x0000000600077305 */ /* 0x000522000021f000 */
[----:B0-----:R-:W-:Y:S02]  /*09e0*/  IMAD.MOV.U32 R2, RZ, RZ, RZ ;  /* 0x000000ffff027224 */ /* 0x001fe400078e00ff */
[----:B---3--:R-:W-:Y:S02]  /*09f0*/  IMAD.MOV R11, RZ, RZ, -R3 ;  /* 0x000000ffff0b7224 */ /* 0x008fe400078e0a03 */
[----:B--2---:R-:W-:Y:S02]  /*0a00*/  IMAD.MOV.U32 R6, RZ, RZ, RZ ;  /* 0x000000ffff067224 */ /* 0x004fe400078e00ff */
[----:B------:R-:W-:-:S04]  /*0a10*/  IMAD R11, R11, R10, RZ ;  /* 0x0000000a0b0b7224 */ /* 0x000fc800078e02ff */
[----:B------:R-:W-:-:S04]  /*0a20*/  IMAD.HI.U32 R3, R3, R11, R2 ;  /* 0x0000000b03037227 */ /* 0x000fc800078e0002 */
[----:B----4-:R-:W-:Y:S02]  /*0a30*/  IMAD.MOV R11, RZ, RZ, -R7 ;  /* 0x000000ffff0b7224 */ /* 0x010fe400078e0a07 */
[----:B------:R-:W-:-:S04]  /*0a40*/  IMAD.HI.U32 R3, R3, R9, RZ ;  /* 0x0000000903037227 */ /* 0x000fc800078e00ff */
[----:B------:R-:W-:-:S04]  /*0a50*/  IMAD.MOV R3, RZ, RZ, -R3 ;  /* 0x000000ffff037224 */ /* 0x000fc800078e0a03 */
[C---:B------:R-:W-:Y:S02]  /*0a60*/  IMAD R3, R10.reuse, R3, R9 ;  /* 0x000000030a037224 */ /* 0x040fe400078e0209 */
[----:B------:R-:W-:Y:S01]  /*0a70*/  IMAD R9, R11, R42, RZ ;  /* 0x0000002a0b097224 */ /* 0x000fe200078e02ff */
[----:B------:R-:W-:Y:S02]  /*0a80*/  IABS R11, R8 ;  /* 0x00000008000b7213 */ /* 0x000fe40000000000 */
[----:B------:R-:W-:Y:S01]  /*0a90*/  ISETP.GT.U32.AND P0, PT, R10, R3, PT ;  /* 0x000000030a00720c */ /* 0x000fe20003f04070 */
[----:B------:R-:W-:-:S04]  /*0aa0*/  IMAD.HI.U32 R2, R7, R9, R6 ;  /* 0x0000000907027227 */ /* 0x000fc800078e0006 */
[----:B------:R-:W-:Y:S02]  /*0ab0*/  IMAD.MOV.U32 R9, RZ, RZ, R11 ;  /* 0x000000ffff097224 */ /* 0x000fe400078e000b */
[----:B------:R-:W-:Y:S02]  /*0ac0*/  IMAD.MOV.U32 R11, RZ, RZ, R12 ;  /* 0x000000ffff0b7224 */ /* 0x000fe400078e000c */
[----:B------:R-:W-:-:S04]  /*0ad0*/  IMAD.HI.U32 R6, R2, R9, RZ ;  /* 0x0000000902067227 */ /* 0x000fc800078e00ff */
[----:B------:R-:W-:-:S04]  /*0ae0*/  IMAD.HI.U32 R7, R2, R11, RZ ;  /* 0x0000000b02077227 */ /* 0x000fc800078e00ff */
[----:B------:R-:W-:Y:S02]  /*0af0*/  IMAD.MOV R6, RZ, RZ, -R6 ;  /* 0x000000ffff067224 */ /* 0x000fe400078e0a06 */
[----:B------:R-:W-:Y:S02]  /*0b00*/  IMAD.MOV R12, RZ, RZ, -R7 ;  /* 0x000000ffff0c7224 */ /* 0x000fe400078e0a07 */
[----:B------:R-:W-:Y:S02]  /*0b10*/  @!P0 IMAD.IADD R3, R3, 0x1, -R10 ;  /* 0x0000000103038824 */ /* 0x000fe400078e0a0a */
[C---:B------:R-:W-:Y:S02]  /*0b20*/  IMAD R7, R42.reuse, R6, R9 ;  /* 0x000000062a077224 */ /* 0x040fe400078e0209 */
[----:B------:R-:W-:Y:S01]  /*0b30*/  IMAD R9, R42, R12, R11 ;  /* 0x0000000c2a097224 */ /* 0x000fe200078e020b */
[----:B------:R-:W-:Y:S01]  /*0b40*/  ISETP.GT.U32.AND P0, PT, R10, R3, PT ;  /* 0x000000030a00720c */ /* 0x000fe20003f04070 */
[----:B------:R-:W-:Y:S01]  /*0b50*/  VIADD R12, R0, 0xfd ;  /* 0x000000fd000c7836 */ /* 0x000fe20000000000 */
[----:B------:R-:W-:Y:S01]  /*0b60*/  ISETP.GT.U32.AND P4, PT, R42, R7, PT ;  /* 0x000000072a00720c */ /* 0x000fe20003f84070 */
[----:B------:R-:W-:Y:S01]  /*0b70*/  IMAD.HI.U32 R8, R2, R13, RZ ;  /* 0x0000000d02087227 */ /* 0x000fe200078e00ff */
[----:B------:R-:W-:-:S02]  /*0b80*/  ISETP.GT.U32.AND P6, PT, R42, R9, PT ;  /* 0x000000092a00720c */ /* 0x000fc40003fc4070 */
[----:B------:R-:W-:Y:S01]  /*0b90*/  IABS R11, R12 ;  /* 0x0000000c000b7213 */ /* 0x000fe20000000000 */
[----:B------:R-:W-:-:S04]  /*0ba0*/  IMAD.MOV R8, RZ, RZ, -R8 ;  /* 0x000000ffff087224 */ /* 0x000fc800078e0a08 */
[----:B------:R-:W-:-:S04]  /*0bb0*/  IMAD.HI.U32 R6, R2, R11, RZ ;  /* 0x0000000b02067227 */ /* 0x000fc800078e00ff */
[----:B------:R-:W-:Y:S02]  /*0bc0*/  @!P0 IMAD.IADD R3, R3, 0x1, -R10 ;  /* 0x0000000103038824 */ /* 0x000fe400078e0a0a */
[----:B------:R-:W-:Y:S02]  /*0bd0*/  IMAD.MOV R10, RZ, RZ, -R6 ;  /* 0x000000ffff0a7224 */ /* 0x000fe400078e0a06 */
[--C-:B------:R-:W-:Y:S02]  /*0be0*/  @!P4 IMAD.IADD R7, R7, 0x1, -R42.reuse ;  /* 0x000000010707c824 */ /* 0x100fe400078e0a2a */
[----:B------:R-:W-:Y:S02]  /*0bf0*/  IMAD.MOV.U32 R6, RZ, RZ, R3 ;  /* 0x000000ffff067224 */ /* 0x000fe400078e0003 */
[C---:B------:R-:W-:Y:S01]  /*0c00*/  IMAD R3, R42.reuse, R10, R11 ;  /* 0x0000000a2a037224 */ /* 0x040fe200078e020b */
[----:B------:R-:W-:Y:S01]  /*0c10*/  ISETP.GT.U32.AND P0, PT, R42, R7, PT ;  /* 0x000000072a00720c */ /* 0x000fe20003f04070 */
[----:B------:R-:W-:Y:S01]  /*0c20*/  @!P6 IMAD.IADD R9, R9, 0x1, -R42 ;  /* 0x000000010909e824 */ /* 0x000fe200078e0a2a */
[----:B------:R-:W-:Y:S01]  /*0c30*/  ISETP.GE.AND P6, PT, R12, RZ, PT ;  /* 0x000000ff0c00720c */ /* 0x000fe20003fc6270 */
[----:B------:R-:W-:Y:S01]  /*0c40*/  @!P2 IMAD.MOV R6, RZ, RZ, -R6 ;  /* 0x000000ffff06a224 */ /* 0x000fe200078e0a06 */
[C---:B------:R-:W-:Y:S01]  /*0c50*/  ISETP.GT.U32.AND P2, PT, R42.reuse, R3, PT ;  /* 0x000000032a00720c */ /* 0x040fe20003f44070 */
[----:B------:R-:W-:Y:S01]  /*0c60*/  IMAD R11, R42, R8, R13 ;  /* 0x000000082a0b7224 */ /* 0x000fe200078e020d */
[----:B------:R-:W-:Y:S01]  /*0c70*/  @!P5 LOP3.LUT R6, RZ, R4, RZ, 0x33, !PT ;  /* 0x00000004ff06d212 */ /* 0x000fe200078e33ff */
[----:B------:R-:W-:Y:S01]  /*0c80*/  VIADD R4, R0, 0xfb ;  /* 0x000000fb00047836 */ /* 0x000fe20000000000 */
[----:B------:R-:W-:Y:S01]  /*0c90*/  ISETP.GT.U32.AND P4, PT, R42, R9, PT ;  /* 0x000000092a00720c */ /* 0x000fe20003f84070 */
[----:B------:R-:W-:Y:S01]  /*0ca0*/  VIADD R8, R0, 0xfa ;  /* 0x000000fa00087836 */ /* 0x000fe20000000000 */
[----:B------:R-:W-:Y:S01]  /*0cb0*/  ISETP.GT.U32.AND P5, PT, R42, R11, PT ;  /* 0x0000000b2a00720c */ /* 0x000fe20003fa4070 */
[----:B------:R0:W-:Y:S01]  /*0cc0*/  STL [R1+0xb9c], R6 ;  /* 0x000b9c0601007387 */ /* 0x0001e20000100800 */
[----:B------:R-:W-:Y:S01]  /*0cd0*/  IABS R13, R4 ;  /* 0x00000004000d7213 */ /* 0x000fe20000000000 */
[--C-:B------:R-:W-:Y:S01]  /*0ce0*/  @!P0 IMAD.IADD R7, R7, 0x1, -R42.reuse ;  /* 0x0000000107078824 */ /* 0x100fe200078e0a2a */
[----:B------:R-:W-:Y:S01]  /*0cf0*/  ISETP.GE.AND P0, PT, R15, RZ, PT ;  /* 0x000000ff0f00720c */ /* 0x000fe20003f06270 */
[----:B------:R-:W-:Y:S01]  /*0d00*/  VIADD R10, R0, 0xf6 ;  /* 0x000000f6000a7836 */ /* 0x000fe20000000000 */
[----:B------:R-:W-:Y:S01]  /*0d10*/  IABS R15, R8 ;  /* 0x00000008000f7213 */ /* 0x000fe20000000000 */
[--C-:B------:R-:W-:Y:S01]  /*0d20*/  @!P2 IMAD.IADD R3, R3, 0x1, -R42.reuse ;  /* 0x000000010303a824 */ /* 0x100fe200078e0a2a */
[----:B------:R-:W-:Y:S01]  /*0d30*/  ISETP.GE.AND P2, PT, R8, RZ, PT ;  /* 0x000000ff0800720c */ /* 0x000fe20003f46270 */
[----:B-1----:R-:W-:Y:S01]  /*0d40*/  IMAD.MOV.U32 R5, RZ, RZ, R7 ;  /* 0x000000ffff057224 */ /* 0x002fe200078e0007 */
[----:B------:R-:W-:Y:S01]  /*0d50*/  IABS R17, R10 ;  /* 0x0000000a00117213 */ /* 0x000fe20000000000 */
[--C-:B------:R-:W-:Y:S01]  /*0d60*/  @!P4 IMAD.IADD R9, R9, 0x1, -R42.reuse ;  /* 0x000000010909c824 */ /* 0x100fe200078e0a2a */
[----:B------:R-:W-:Y:S01]  /*0d70*/  ISETP.GE.AND P4, PT, R4, RZ, PT ;  /* 0x000000ff0400720c */ /* 0x000fe20003f86270 */
[----:B------:R-:W-:Y:S01]  /*0d80*/  @!P5 IMAD.IADD R11, R11, 0x1, -R42 ;  /* 0x000000010b0bd824 */ /* 0x000fe200078e0a2a */
[----:B------:R-:W-:Y:S01]  /*0d90*/  ISETP.GT.U32.AND P5, PT, R42, R3, PT ;  /* 0x000000032a00720c */ /* 0x000fe20003fa4070 */
[----:B------:R-:W-:-:S04]  /*0da0*/  IMAD.HI.U32 R4, R2, R13, RZ ;  /* 0x0000000d02047227 */ /* 0x000fc800078e00ff */
[----:B------:R-:W-:Y:S01]  /*0db0*/  @!P3 IMAD.MOV R5, RZ, RZ, -R5 ;  /* 0x000000ffff05b224 */ /* 0x000fe200078e0a05 */
[----:B------:R-:W-:Y:S01]  /*0dc0*/  ISETP.GT.U32.AND P3, PT, R42, R11, PT ;  /* 0x0000000b2a00720c */ /* 0x000fe20003f64070 */
[----:B------:R-:W-:-:S03]  /*0dd0*/  IMAD.HI.U32 R7, R2, R15, RZ ;  /* 0x0000000f02077227 */ /* 0x000fc600078e00ff */
[----:B------:R1:W-:Y:S01]  /*0de0*/  STL [R1+0x24], R5 ;  /* 0x0000240501007387 */ /* 0x0003e20000100800 */
[----:B------:R-:W-:Y:S02]  /*0df0*/  IMAD.MOV R4, RZ, RZ, -R4 ;  /* 0x000000ffff047224 */ /* 0x000fe400078e0a04 */
[--C-:B------:R-:W-:Y:S02]  /*0e00*/  @!P5 IMAD.IADD R3, R3, 0x1, -R42.reuse ;  /* 0x000000010303d824 */ /* 0x100fe400078e0a2a */
[----:B------:R-:W-:Y:S02]  /*0e10*/  VIADD R8, R0, 0xf9 ;  /* 0x000000f900087836 */ /* 0x000fe40000000000 */
[----:B0-----:R-:W-:Y:S02]  /*0e20*/  IMAD.MOV.U32 R6, RZ, RZ, R3 ;  /* 0x000000ffff067224 */ /* 0x001fe400078e0003 */
[----:B------:R-:W-:Y:S02]  /*0e30*/  @!P3 IMAD.IADD R11, R11, 0x1, -R42 ;  /* 0x000000010b0bb824 */ /* 0x000fe400078e0a2a */
[----:B-1----:R-:W-:-:S02]  /*0e40*/  IMAD.MOV.U32 R5, RZ, RZ, R9 ;  /* 0x000000ffff057224 */ /* 0x002fc400078e0009 */
[----:B------:R-:W-:Y:S02]  /*0e50*/  IMAD.MOV R9, RZ, RZ, -R7 ;  /* 0x000000ffff097224 */ /* 0x000fe400078e0a07 */
[----:B------:R-:W-:Y:S02]  /*0e60*/  IMAD R7, R42, R4, R13 ;  /* 0x000000042a077224 */ /* 0x000fe400078e020d */
[----:B------:R-:W-:Y:S01]  /*0e70*/  @!P1 IMAD.MOV R5, RZ, RZ, -R5 ;  /* 0x000000ffff059224 */ /* 0x000fe200078e0a05 */
[----:B------:R-:W-:Y:S01]  /*0e80*/  ISETP.GE.AND P1, PT, R8, RZ, PT ;  /* 0x000000ff0800720c */ /* 0x000fe20003f26270 */
[C---:B------:R-:W-:Y:S01]  /*0e90*/  IMAD R9, R42.reuse, R9, R15 ;  /* 0x000000092a097224 */ /* 0x040fe200078e020f */
[----:B------:R-:W-:Y:S01]  /*0ea0*/  ISETP.GT.U32.AND P5, PT, R42, R7, PT ;  /* 0x000000072a00720c */ /* 0x000fe20003fa4070 */
[----:B------:R-:W-:Y:S01]  /*0eb0*/  VIADD R4, R0, 0xf8 ;  /* 0x000000f800047836 */ /* 0x000fe20000000000 */
[----:B------:R-:W-:Y:S01]  /*0ec0*/  IABS R8, R8 ;  /* 0x0000000800087213 */ /* 0x000fe20000000000 */
[----:B------:R-:W-:Y:S01]  /*0ed0*/  @!P6 IMAD.MOV R6, RZ, RZ, -R6 ;  /* 0x000000ffff06e224 */ /* 0x000fe200078e0a06 */
[----:B------:R-:W-:Y:S01]  /*0ee0*/  ISETP.GT.U32.AND P6, PT, R42, R9, PT ;  /* 0x000000092a00720c */ /* 0x000fe20003fc4070 */
[----:B------:R0:W-:Y:S01]  /*0ef0*/  STL [R1+0x20], R5 ;  /* 0x0000200501007387 */ /* 0x0001e20000100800 */
[----:B------:R-:W-:Y:S01]  /*0f00*/  ISETP.GE.AND P3, PT, R4, RZ, PT ;  /* 0x000000ff0400720c */ /* 0x000fe20003f66270 */
[----:B------:R-:W-:Y:S01]  /*0f10*/  IMAD.MOV.U32 R13, RZ, RZ, R8 ;  /* 0x000000ffff0d7224 */ /* 0x000fe200078e0008 */
[----:B------:R-:W-:Y:S01]  /*0f20*/  IABS R15, R4 ;  /* 0x00000004000f7213 */ /* 0x000fe20000000000 */
[----:B------:R-:W-:Y:S01]  /*0f30*/  VIADD R8, R0, 0xf7 ;  /* 0x000000f700087836 */ /* 0x000fe20000000000 */
[----:B------:R-:W-:Y:S01]  /*0f40*/  STL [R1+0x1c], R6 ;  /* 0x00001c0601007387 */ /* 0x000fe20000100800 */
[----:B------:R-:W-:-:S04]  /*0f50*/  IMAD.HI.U32 R4, R2, R13, RZ ;  /* 0x0000000d02047227 */ /* 0x000fc800078e00ff */
[----:B------:R-:W-:Y:S02]  /*0f60*/  @!P5 IMAD.IADD R7, R7, 0x1, -R42 ;  /* 0x000000010707d824 */ /* 0x000fe400078e0a2a */
[----:B0-----:R-:W-:Y:S02]  /*0f70*/  IMAD.MOV.U32 R5, RZ, RZ, R11 ;  /* 0x000000ffff057224 */ /* 0x001fe400078e000b */
[----:B------:R-:W-:Y:S01]  /*0f80*/  IMAD.MOV R3, RZ, RZ, -R4 ;  /* 0x000000ffff037224 */ /* 0x000fe200078e0a04 */
[----:B------:R-:W-:Y:S01]  /*0f90*/  ISETP.GT.U32.AND P5, PT, R42, R7, PT ;  /* 0x000000072a00720c */ /* 0x000fe20003fa4070 */
[----:B------:R-:W-:Y:S01]  /*0fa0*/  @!P0 IMAD.MOV R5, RZ, RZ, -R5 ;  /* 0x000000ffff058224 */ /* 0x000fe200078e0a05 */
[----:B------:R-:W-:Y:S01]  /*0fb0*/  ISETP.GE.AND P0, PT, R8, RZ, PT ;  /* 0x000000ff0800720c */ /* 0x000fe20003f06270 */
[----:B------:R-:W-:Y:S01]  /*0fc0*/  IMAD.HI.U32 R4, R2, R15, RZ ;  /* 0x0000000f02047227 */ /* 0x000fe200078e00ff */
[----:B------:R-:W-:Y:S02]  /*0fd0*/  IABS R8, R8 ;  /* 0x0000000800087213 */ /* 0x000fe40000000000 */
[----:B------:R0:W-:Y:S01]  /*0fe0*/  STL [R1+0x18], R5 ;  /* 0x0000180501007387 */ /* 0x0001e20000100800 */
[----:B------:R-:W-:-:S02]  /*0ff0*/  @!P6 IMAD.IADD R9, R9, 0x1, -R42 ;  /* 0x000000010909e824 */ /* 0x000fc400078e0a2a */
[C---:B------:R-:W-:Y:S02]  /*1000*/  IMAD R3, R42.reuse, R3, R13 ;  /* 0x000000032a037224 */ /* 0x040fe400078e020d */
[----:B------:R-:W-:Y:S01]  /*1010*/  IMAD.MOV R4, RZ, RZ, -R4 ;  /* 0x000000ffff047224 */ /* 0x000fe200078e0a04 */
[C---:B------:R-:W-:Y:S01]  /*1020*/  ISETP.GT.U32.AND P6, PT, R42.reuse, R9, PT ;  /* 0x000000092a00720c */ /* 0x040fe20003fc4070 */
[----:B------:R-:W-:Y:S02]  /*1030*/  IMAD.MOV.U32 R13, RZ, RZ, R8 ;  /* 0x000000ffff0d7224 */ /* 0x000fe400078e0008 */
[----:B------:R-:W-:Y:S01]  /*1040*/  IMAD R11, R42, R4, R15 ;  /* 0x000000042a0b7224 */ /* 0x000fe200078e020f */
[----:B------:R-:W-:Y:S01]  /*1050*/  IABS R15, R14 ;  /* 0x0000000e000f7213 */ /* 0x000fe20000000000 */
[----:B------:R-:W-:-:S04]  /*1060*/  IMAD.HI.U32 R4, R2, R13, RZ ;  /* 0x0000000d02047227 */ /* 0x000fc800078e00ff */
[----:B------:R-:W-:Y:S01]  /*1070*/  @!P5 IMAD.IADD R7, R7, 0x1, -R42 ;  /* 0x000000010707d824 */ /* 0x000fe200078e0a2a */
[----:B------:R-:W-:Y:S01]  /*1080*/  ISETP.GT.U32.AND P5, PT, R42, R3, PT ;  /* 0x000000032a00720c */ /* 0x000fe20003fa4070 */
[----:B------:R-:W-:-:S04]  /*1090*/  IMAD.HI.U32 R8, R2, R17, RZ ;  /* 0x0000001102087227 */ /* 0x000fc800078e00ff */
[----:B------:R-:W-:Y:S02]  /*10a0*/  IMAD.MOV R4, RZ, RZ, -R4 ;  /* 0x000000ffff047224 */ /* 0x000fe400078e0a04 */
[----:B0-----:R-:W-:Y:S02]  /*10b0*/  IMAD.MOV.U32 R5, RZ, RZ, R7 ;  /* 0x000000ffff057224 */ /* 0x001fe400078e0007 */
[----:B------:R-:W-:Y:S02]  /*10c0*/  IMAD.MOV R8, RZ, RZ, -R8 ;  /* 0x000000ffff087224 */ /* 0x000fe400078e0a08 */
[C---:B------:R-:W-:Y:S02]  /*10d0*/  IMAD R7, R42.reuse, R4, R13 ;  /* 0x000000042a077224 */ /* 0x040fe400078e020d */
[C---:B------:R-:W-:Y:S01]  /*10e0*/  IMAD R13, R42.reuse, R8, R17 ;  /* 0x000000082a0d7224 */ /* 0x040fe200078e0211 */
[----:B------:R-:W-:Y:S01]  /*10f0*/  IABS R8, R16 ;  /* 0x0000001000087213 */ /* 0x000fe20000000000 */
[--C-:B------:R-:W-:Y:S01]  /*1100*/  @!P6 IMAD.IADD R9, R9, 0x1, -R42.reuse ;  /* 0x000000010909e824 */ /* 0x100fe200078e0a2a */
[----:B------:R-:W-:Y:S01]  /*1110*/  ISETP.GT.U32.AND P6, PT, R42, R7, PT ;  /* 0x000000072a00720c */ /* 0x000fe20003fc4070 */
[----:B------:R-:W-:Y:S01]  /*1120*/  VIADD R12, R0, 0xf5 ;  /* 0x000000f5000c7836 */ /* 0x000fe20000000000 */
[----:B------:R-:W-:Y:S01]  /*1130*/  IABS R17, R18 ;  /* 0x0000001200117213 */ /* 0x000fe20000000000 */
[----:B------:R-:W-:Y:S01]  /*1140*/  @!P5 IMAD.IADD R3, R3, 0x1, -R42 ;  /* 0x000000010303d824 */ /* 0x000fe200078e0a2a */
[----:B------:R-:W-:Y:S01]  /*1150*/  ISETP.GT.U32.AND P5, PT, R42, R13, PT ;  /* 0x0000000d2a00720c */ /* 0x000fe20003fa4070 */
[----:B------:R-:W-:Y:S01]  /*1160*/  @!P4 IMAD.MOV R5, RZ, RZ, -R5 ;  /* 0x000000ffff05c224 */ /* 0x000fe200078e0a05 */
[----:B------:R-:W-:-:S02]  /*1170*/  IABS R19, R12 ;  /* 0x0000000c00137213 */ /* 0x000fc40000000000 */
[----:B------:R-:W-:Y:S02]  /*1180*/  ISETP.GT.U32.AND P4, PT, R42, R11, PT ;  /* 0x0000000b2a00720c */ /* 0x000fe40003f84070 */
[----:B------:R0:W-:Y:S01]  /*1190*/  STL [R1+0x14], R5 ;  /* 0x0000140501007387 */ /* 0x0001e20000100800 */
[----:B------:R-:W-:-:S04]  /*11a0*/  IMAD.HI.U32 R4, R2, R19, RZ ;  /* 0x0000001302047227 */ /* 0x000fc800078e00ff */
[----:B------:R-:W-:Y:S02]  /*11b0*/  @!P6 IMAD.IADD R7, R7, 0x1, -R42 ;  /* 0x000000010707e824 */ /* 0x000fe400078e0a2a */
[----:B------:R-:W-:Y:S02]  /*11c0*/  IMAD.MOV R4, RZ, RZ, -R4 ;  /* 0x000000ffff047224 */ /* 0x000fe400078e0a04 */
[----:B------:R-:W-:Y:S01]  /*11d0*/  @!P5 IMAD.IADD R13, R13, 0x1, -R42 ;  /* 0x000000010d0dd824 */ /* 0x000fe200078e0a2a */
[C---:B------:R-:W-:Y:S01]  /*11e0*/  ISETP.GT.U32.AND P5, PT, R42.reuse, R7, PT ;  /* 0x000000072a00720c */ /* 0x040fe20003fa4070 */
[----:B------:R-:W-:Y:S02]  /*11f0*/  IMAD R19, R42, R4, R19 ;  /* 0x000000042a137224 */ /* 0x000fe400078e0213 */
[----:B------:R-:W-:-:S04]  /*1200*/  IMAD.HI.U32 R4, R2, R15, RZ ;  /* 0x0000000f02047227 */ /* 0x000fc800078e00ff */
[----:B------:R-:W-:Y:S01]  /*1210*/  @!P4 IMAD.IADD R11, R11, 0x1, -R42 ;  /* 0x000000010b0bc824 */ /* 0x000fe200078e0a2a */
[C---:B------:R-:W-:Y:S01]  /*1220*/  ISETP.GT.U32.AND P4, PT, R42.reuse, R3, PT ;  /* 0x000000032a00720c */ /* 0x040fe20003f84070 */
[----:B------:R-:W-:Y:S02]  /*1230*/  IMAD.MOV R4, RZ, RZ, -R4 ;  /* 0x000000ffff047224 */ /* 0x000fe400078e0a04 */
[----:B0-----:R-:W-:Y:S01]  /*1240*/  IMAD.MOV.U32 R5, RZ, RZ, R9 ;  /* 0x000000ffff057224 */ /* 0x001fe200078e0009 */
[C---:B------:R-:W-:Y:S01]  /*1250*/  ISETP.GT.U32.AND P6, PT, R42.reuse, R11, PT ;  /* 0x0000000b2a00720c */ /* 0x040fe20003fc4070 */
[C---:B------:R-:W-:Y:S02]  /*1260*/  IMAD R20, R42.reuse, R4, R15 ;  /* 0x000000042a147224 */ /* 0x040fe400078e020f */
[----:B------:R-:W-:Y:S02]  /*1270*/  @!P5 IMAD.IADD R7, R7, 0x1, -R42 ;  /* 0x000000010707d824 */ /* 0x000fe400078e0a2a */
[----:B------:R-:W-:Y:S01]  /*1280*/  @!P2 IMAD.MOV R5, RZ, RZ, -R5 ;  /* 0x000000ffff05a224 */ /* 0x000fe200078e0a05 */
[C---:B------:R-:W-:Y:S01]  /*1290*/  ISETP.GT.U32.AND P5, PT, R42.reuse, R20, PT ;  /* 0x000000142a00720c */ /* 0x040fe20003fa4070 */
[----:B------:R-:W-:Y:S01]  /*12a0*/  IMAD.MOV.U32 R9, RZ, RZ, R8 ;  /* 0x000000ffff097224 */ /* 0x000fe200078e0008 */
[C---:B------:R-:W-:Y:S01]  /*12b0*/  ISETP.GT.U32.AND P2, PT, R42.reuse, R13, PT ;  /* 0x0000000d2a00720c */ /* 0x040fe20003f44070 */
[--C-:B------:R-:W-:Y:S01]  /*12c0*/  @!P4 IMAD.IADD R3, R3, 0x1, -R42.reuse ;  /* 0x000000010303c824 */ /* 0x100fe200078e0a2a */
[----:B------:R-:W-:Y:S01]  /*12d0*/  ISETP.GT.U32.AND P4, PT, R42, R19, PT ;  /* 0x000000132a00720c */ /* 0x000fe20003f84070 */
[----:B------:R-:W-:Y:S01]  /*12e0*/  IMAD.HI.U32 R8, R2, R17, RZ ;  /* 0x0000001102087227 */ /* 0x000fe200078e00ff */
[----:B------:R-:W-:Y:S03]  /*12f0*/  STL [R1+0x10], R5 ;  /* 0x0000100501007387 */ /* 0x000fe60000100800 */
[----:B------:R-:W-:Y:S01]  /*1300*/  @!P6 IMAD.IADD R11, R11, 0x1, -R42 ;  /* 0x000000010b0be824 */ /* 0x000fe200078e0a2a */
[----:B------:R-:W-:Y:S01]  /*1310*/  ISETP.GE.AND P6, PT, R10, RZ, PT ;  /* 0x000000ff0a00720c */ /* 0x000fe20003fc6270 */
[----:B------:R-:W-:-:S02]  /*1320*/  VIADD R10, R0, 0xf1 ;  /* 0x000000f1000a7836 */ /* 0x000fc40000000000 */
[----:B------:R-:W-:Y:S02]  /*1330*/  @!P5 IMAD.IADD R20, R20, 0x1, -R42 ;  /* 0x000000011414d824 */ /* 0x000fe400078e0a2a */
[----:B------:R-:W-:Y:S01]  /*1340*/  IMAD.MOV.U32 R6, RZ, RZ, R3 ;  /* 0x000000ffff067224 */ /* 0x000fe200078e0003 */
[----:B------:R-:W-:Y:S01]  /*1350*/  IABS R15, R10 ;  /* 0x0000000a000f7213 */ /* 0x000fe20000000000 */
[----:B------:R-:W-:Y:S01]  /*1360*/  IMAD.HI.U32 R4, R2, R9, RZ ;  /* 0x0000000902047227 */ /* 0x000fe200078e00ff */
[----:B------:R-:W-:-:S03]  /*1370*/  ISETP.GT.U32.AND P5, PT, R42, R20, PT ;  /* 0x000000142a00720c */ /* 0x000fc60003fa4070 */
[----:B------:R-:W-:-:S04]  /*1380*/  IMAD.HI.U32 R3, R2, R15, RZ ;  /* 0x0000000f02037227 */ /* 0x000fc800078e00ff */
[----:B------:R-:W-:Y:S02]  /*1390*/  IMAD.MOV R3, RZ, RZ, -R3 ;  /* 0x000000ffff037224 */ /* 0x000fe400078e0a03 */
[----:B------:R-:W-:Y:S02]  /*13a0*/  @!P1 IMAD.MOV R6, RZ, RZ, -R6 ;  /* 0x000000ffff069224 */ /* 0x000fe400078e0a06 */
[----:B------:R-:W-:Y:S02]  /*13b0*/  IMAD R26, R42, R3, R15 ;  /* 0x000000032a1a7224 */ /* 0x000fe400078e020f */
[----:B------:R-:W-:Y:S01]  /*13c0*/  @!P2 IMAD.IADD R13, R13, 0x1, -R42 ;  /* 0x000000010d0da824 */ /* 0x000fe200078e0a2a */
[----:B------:R0:W-:Y:S01]  /*13d0*/  STL [R1+0xc], R6 ;  /* 0x00000c0601007387 */ /* 0x0001e20000100800 */
[----:B------:R-:W-:Y:S01]  /*13e0*/  IMAD.MOV R8, RZ, RZ, -R8 ;  /* 0x000000ffff087224 */ /* 0x000fe200078e0a08 */
[----:B------:R-:W-:Y:S01]  /*13f0*/  ISETP.GE.AND P2, PT, R12, RZ, PT ;  /* 0x000000ff0c00720c */ /* 0x000fe20003f46270 */
[----:B------:R-:W-:Y:S01]  /*1400*/  @!P5 IMAD.IADD R20, R20, 0x1, -R42 ;  /* 0x000000011414d824 */ /* 0x000fe200078e0a2a */
[----:B------:R-:W-:Y:S01]  /*1410*/  ISETP.GT.U32.AND P5, PT, R42, R26, PT ;  /* 0x0000001a2a00720c */ /* 0x000fe20003fa4070 */
[----:B------:R-:W-:-:S02]  /*1420*/  IMAD.MOV R4, RZ, RZ, -R4 ;  /* 0x000000ffff047224 */ /* 0x000fc400078e0a04 */
[----:B------:R-:W-:Y:S01]  /*1430*/  @!P4 IMAD.IADD R19, R19, 0x1, -R42 ;  /* 0x000000011313c824 */ /* 0x000fe200078e0a2a */
[----:B------:R-:W-:Y:S01]  /*1440*/  ISETP.GE.AND P4, PT, R14, RZ, PT ;  /* 0x000000ff0e00720c */ /* 0x000fe20003f86270 */
[C---:B------:R-:W-:Y:S02]  /*1450*/  IMAD R24, R42.reuse, R8, R17 ;  /* 0x000000082a187224 */ /* 0x040fe400078e0211 */
[----:B0-----:R-:W-:Y:S01]  /*1460*/  IMAD.MOV.U32 R6, RZ, RZ, R13 ;  /* 0x000000ffff067224 */ /* 0x001fe200078e000d */
[----:B------:R-:W-:Y:S01]  /*1470*/  ISETP.GT.U32.AND P1, PT, R42, R19, PT ;  /* 0x000000132a00720c */ /* 0x000fe20003f24070 */
[----:B------:R-:W-:Y:S02]  /*1480*/  VIADD R8, R0, 0xf0 ;  /* 0x000000f000087836 */ /* 0x000fe40000000000 */
[----:B------:R-:W-:Y:S02]  /*1490*/  IMAD R22, R42, R4, R9 ;  /* 0x000000042a167224 */ /* 0x000fe400078e0209 */
[----:B------:R-:W-:-:S02]  /*14a0*/  IMAD.MOV.U32 R5, RZ, RZ, R11 ;  /* 0x000000ffff057224 */ /* 0x000fc400078e000b */
[----:B------:R-:W-:Y:S01]  /*14b0*/  @!P6 IMAD.MOV R6, RZ, RZ, -R6 ;  /* 0x000000ffff06e224 */ /* 0x000fe200078e0a06 */
[----:B------:R-:W-:Y:S01]  /*14c0*/  ISETP.GT.U32.AND P6, PT, R42, R24, PT ;  /* 0x000000182a00720c */ /* 0x000fe20003fc4070 */
[----:B------:R-:W-:Y:S01]  /*14d0*/  IMAD.MOV.U32 R4, RZ, RZ, R7 ;  /* 0x000000ffff047224 */ /* 0x000fe200078e0007 */
[----:B------:R-:W-:Y:S01]  /*14e0*/  IABS R7, R8 ;  /* 0x0000000800077213 */ /* 0x000fe20000000000 */
[----:B------:R-:W-:Y:S02]  /*14f0*/  VIADD R12, R0, 0xef ;  /* 0x000000ef000c7836 */ /* 0x000fe40000000000 */
[----:B------:R-:W-:Y:S01]  /*1500*/  @!P3 IMAD.MOV R5, RZ, RZ, -R5 ;  /* 0x000000ffff05b224 */ /* 0x000fe200078e0a05 */
[----:B------:R-:W-:Y:S01]  /*1510*/  ISETP.GT.U32.AND P3, PT, R42, R22, PT ;  /* 0x000000162a00720c */ /* 0x000fe20003f64070 */
[----:B------:R-:W-:Y:S01]  /*1520*/  @!P5 IMAD.IADD R26, R26, 0x1, -R42 ;  /* 0x000000011a1ad824 */ /* 0x000fe200078e0a2a */
[----:B------:R-:W-:Y:S01]  /*1530*/  IABS R9, R12 ;  /* 0x0000000c00097213 */ /* 0x000fe20000000000 */
[----:B------:R-:W-:Y:S01]  /*1540*/  IMAD.HI.U32 R3, R2, R7, RZ ;  /* 0x0000000702037227 */ /* 0x000fe200078e00ff */
[----:B------:R-:W-:Y:S02]  /*1550*/  STL [R1+0x8], R5 ;  /* 0x0000080501007387 */ /* 0x000fe40000100800 */
[----:B------:R-:W-:Y:S01]  /*1560*/  ISETP.GT.U32.AND P5, PT, R42, R26, PT ;  /* 0x0000001a2a00720c */ /* 0x000fe20003fa4070 */
[----:B------:R-:W-:-:S02]  /*1570*/  IMAD.MOV R28, RZ, RZ, -R3 ;  /* 0x000000ffff1c7224 */ /* 0x000fc400078e0a03 */
[----:B------:R-:W-:-:S04]  /*1580*/  IMAD.HI.U32 R3, R2, R9, RZ ;  /* 0x0000000902037227 */ /* 0x000fc800078e00ff */
[--C-:B------:R-:W-:Y:S01]  /*1590*/  @!P1 IMAD.IADD R19, R19, 0x1, -R42.reuse ;  /* 0x0000000113139824 */ /* 0x100fe200078e0a2a */
[----:B------:R-:W-:Y:S01]  /*15a0*/  ISETP.GE.AND P1, PT, R18, RZ, PT ;  /* 0x000000ff1200720c */ /* 0x000fe20003f26270 */
[--C-:B------:R-:W-:Y:S02]  /*15b0*/  @!P6 IMAD.IADD R24, R24, 0x1, -R42.reuse ;  /* 0x000000011818e824 */ /* 0x100fe400078e0a2a */
[----:B------:R-:W-:Y:S02]  /*15c0*/  IMAD.MOV R3, RZ, RZ, -R3 ;  /* 0x000000ffff037224 */ /* 0x000fe400078e0a03 */
[----:B------:R-:W-:Y:S01]  /*15d0*/  @!P3 IMAD.IADD R22, R22, 0x1, -R42 ;  /* 0x000000011616b824 */ /* 0x000fe200078e0a2a */
[----:B------:R-:W-:Y:S01]  /*15e0*/  ISETP.GE.AND P3, PT, R10, RZ, PT ;  /* 0x000000ff0a00720c */ /* 0x000fe20003f66270 */
[----:B------:R-:W-:Y:S01]  /*15f0*/  @!P2 IMAD.MOV R19, RZ, RZ, -R19 ;  /* 0x000000ffff13a224 */ /* 0x000fe200078e0a13 */
[C---:B------:R-:W-:Y:S01]  /*1600*/  ISETP.GT.U32.AND P2, PT, R42.reuse, R24, PT ;  /* 0x000000182a00720c */ /* 0x040fe20003f44070 */
[----:B------:R-:W-:Y:S01]  /*1610*/  @!P0 IMAD.MOV R4, RZ, RZ, -R4 ;  /* 0x000000ffff048224 */ /* 0x000fe200078e0a04 */
[C---:B------:R-:W-:Y:S01]  /*1620*/  ISETP.GT.U32.AND P6, PT, R42.reuse, R22, PT ;  /* 0x000000162a00720c */ /* 0x040fe20003fc4070 */
[----:B------:R-:W-:Y:S01]  /*1630*/  IMAD R30, R42, R3, R9 ;  /* 0x000000032a1e7224 */ /* 0x000fe200078e0209 */
[----:B------:R-:W-:Y:S01]  /*1640*/  ISETP.GE.AND P0, PT, R16, RZ, PT ;  /* 0x000000ff1000720c */ /* 0x000fe20003f06270 */
[----:B------:R-:W-:Y:S01]  /*1650*/  VIADD R10, R0, 0xee ;  /* 0x000000ee000a7836 */ /* 0x000fe20000000000 */
[----:B------:R0:W-:Y:S01]  /*1660*/  STL [R1+0x4], R4 ;  /* 0x0000040401007387 */ /* 0x0001e20000100800 */
[----:B------:R-:W-:Y:S01]  /*1670*/  @!P5 IMAD.IADD R26, R26, 0x1, -R42 ;  /* 0x000000011a1ad824 */ /* 0x000fe200078e0a2a */
[C---:B------:R-:W-:Y:S01]  /*1680*/  ISETP.GT.U32.AND P5, PT, R42.reuse, R30, PT ;  /* 0x0000001e2a00720c */ /* 0x040fe20003fa4070 */
[----:B------:R-:W-:Y:S01]  /*1690*/  IMAD R28, R42, R28, R7 ;  /* 0x0000001c2a1c7224 */ /* 0x000fe200078e0207 */
[----:B------:R-:W-:Y:S01]  /*16a0*/  STL [R1+0xba0], R6 ;  /* 0x000ba00601007387 */ /* 0x000fe20000100800 */
[----:B------:R-:W-:-:S02]  /*16b0*/  VIADD R13, R0, 0xed ;  /* 0x000000ed000d7836 */ /* 0x000fc40000000000 */
[--C-:B------:R-:W-:Y:S01]  /*16c0*/  @!P2 IMAD.IADD R24, R24, 0x1, -R42.reuse ;  /* 0x000000011818a824 */ /* 0x100fe200078e0a2a */
[----:B------:R-:W-:Y:S01]  /*16d0*/  ISETP.GE.AND P2, PT, R8, RZ, PT ;  /* 0x000000ff0800720c */ /* 0x000fe20003f46270 */
[----:B------:R-:W-:Y:S01]  /*16e0*/  VIADD R8, R0, 0xec ;  /* 0x000000ec00087836 */ /* 0x000fe20000000000 */
[----:B0-----:R-:W-:Y:S01]  /*16f0*/  IABS R4, R10 ;  /* 0x0000000a00047213 */ /* 0x001fe20000000000 */
[----:B------:R-:W-:Y:S01]  /*1700*/  @!P6 IMAD.IADD R22, R22, 0x1, -R42 ;  /* 0x000000011616e824 */ /* 0x000fe200078e0a2a */
[----:B------:R-:W-:Y:S01]  /*1710*/  ISETP.GT.U32.AND P6, PT, R42, R28, PT ;  /* 0x0000001c2a00720c */ /* 0x000fe20003fc4070 */
[----:B------:R-:W-:Y:S01]  /*1720*/  @!P4 IMAD.MOV R20, RZ, RZ, -R20 ;  /* 0x000000ffff14c224 */ /* 0x000fe200078e0a14 */
[----:B------:R-:W-:Y:S01]  /*1730*/  IABS R35, R8 ;  /* 0x0000000800237213 */ /* 0x000fe20000000000 */
[----:B------:R-:W-:Y:S01]  /*1740*/  IMAD.MOV.U32 R7, RZ, RZ, R4 ;  /* 0x000000ffff077224 */ /* 0x000fe200078e0004 */
[----:B------:R-:W-:Y:S01]  /*1750*/  IABS R11, R13 ;  /* 0x0000000d000b7213 */ /* 0x000fe20000000000 */
[----:B------:R-:W-:Y:S01]  /*1760*/  @!P5 IMAD.IADD R30, R30, 0x1, -R42 ;  /* 0x000000011e1ed824 */ /* 0x000fe200078e0a2a */
[----:B------:R-:W-:Y:S01]  /*1770*/  STL [R1+0xba4], R19 ;  /* 0x000ba41301007387 */ /* 0x000fe20000100800 */
[----:B------:R-:W-:-:S03]  /*1780*/  IMAD.HI.U32 R3, R2, R7, RZ ;  /* 0x0000000702037227 */ /* 0x000fc600078e00ff */
[----:B------:R-:W-:Y:S01]  /*1790*/  ISETP.GT.U32.AND P5, PT, R42, R30, PT ;  /* 0x0000001e2a00720c */ /* 0x000fe20003fa4070 */
[----:B------:R-:W-:Y:S01]  /*17a0*/  IMAD.MOV R3, RZ, RZ, -R3 ;  /* 0x000000ffff037224 */ /* 0x000fe200078e0a03 */
[----:B------:R-:W-:Y:S01]  /*17b0*/  STL [R1+0xba8], R20 ;  /* 0x000ba81401007387 */ /* 0x000fe20000100800 */
[----:B------:R-:W-:Y:S01]  /*17c0*/  @!P6 IMAD.IADD R28, R28, 0x1, -R42 ;  /* 0x000000011c1ce824 */ /* 0x000fe200078e0a2a */
[----:B------:R-:W-:Y:S01]  /*17d0*/  ISETP.GE.AND P6, PT, R12, RZ, PT ;  /* 0x000000ff0c00720c */ /* 0x000fe20003fc6270 */
[----:B------:R-:W-:Y:S02]  /*17e0*/  IMAD R32, R42, R3, R7 ;  /* 0x000000032a207224 */ /* 0x000fe400078e0207 */
[----:B------:R-:W-:Y:S01]  /*17f0*/  IMAD.HI.U32 R3, R2, R35, RZ ;  /* 0x0000002302037227 */ /* 0x000fe200078e00ff */
[----:B------:R-:W-:-:S03]  /*1800*/  ISETP.GT.U32.AND P4, PT, R42, R28, PT ;  /* 0x0000001c2a00720c */ /* 0x000fc60003f84070 */
[----:B------:R-:W-:Y:S02]  /*1810*/  IMAD.MOV R3, RZ, RZ, -R3 ;  /* 0x000000ffff037224 */ /* 0x000fe400078e0a03 */
[----:B------:R-:W-:Y:S01]  /*1820*/  @!P0 IMAD.MOV R22, RZ, RZ, -R22 ;  /* 0x000000ffff168224 */ /* 0x000fe200078e0a16 */
[C---:B------:R-:W-:Y:S01]  /*1830*/  ISETP.GT.U32.AND P0, PT, R42.reuse, R32, PT ;  /* 0x000000202a00720c */ /* 0x040fe20003f04070 */
[----:B------:R-:W-:Y:S02]  /*1840*/  IMAD R35, R42, R3, R35 ;  /* 0x000000032a237224 */ /* 0x000fe400078e0223 */
[----:B------:R-:W-:Y:S01]  /*1850*/  @!P5 IMAD.IADD R30, R30, 0x1, -R42 ;  /* 0x000000011e1ed824 */ /* 0x000fe200078e0a2a */
[----:B------:R-:W-:Y:S01]  /*1860*/  STL [R1+0xbac], R22 ;  /* 0x000bac1601007387 */ /* 0x000fe20000100800 */
[----:B------:R-:W-:Y:S01]  /*1870*/  IMAD.HI.U32 R4, R2, R11, RZ ;  /* 0x0000000b02047227 */ /* 0x000fe200078e00ff */
[----:B------:R-:W-:-:S03]  /*1880*/  ISETP.GT.U32.AND P5, PT, R42, R35, PT ;  /* 0x000000232a00720c */ /* 0x000fc60003fa4070 */
[----:B------:R-:W-:Y:S02]  /*1890*/  VIADD R9, R0, 0xeb ;  /* 0x000000eb00097836 */ /* 0x000fe40000000000 */
[----:B------:R-:W-:Y:S02]  /*18a0*/  IMAD.MOV R4, RZ, RZ, -R4 ;  /* 0x000000ffff047224 */ /* 0x000fe400078e0a04 */
[----:B------:R-:W-:Y:S01]  /*18b0*/  @!P4 IMAD.IADD R28, R28, 0x1, -R42 ;  /* 0x000000011c1cc824 */ /* 0x000fe200078e0a2a */
[----:B------:R-:W-:Y:S01]  /*18c0*/  IABS R37, R9 ;  /* 0x0000000900257213 */ /* 0x000fe20000000000 */
[----:B------:R-:W-:Y:S01]  /*18d0*/  IMAD R34, R42, R4, R11 ;  /* 0x000000042a227224 */ /* 0x000fe200078e020b */
[----:B------:R-:W-:Y:S01]  /*18e0*/  ISETP.GE.AND P4, PT, R13, RZ, PT ;  /* 0x000000ff0d00720c */ /* 0x000fe20003f86270 */
[----:B------:R-:W-:Y:S02]  /*18f0*/  VIADD R4, R0, 0xea ;  /* 0x000000ea00047836 */ /* 0x000fe40000000000 */
[----:B------:R-:W-:-:S03]  /*1900*/  IMAD.HI.U32 R3, R2, R37, RZ ;  /* 0x0000002502037227 */ /* 0x000fc600078e00ff */
[----:B------:R-:W-:Y:S01]  /*1910*/  IABS R39, R4 ;  /* 0x0000000400277213 */ /* 0x000fe20000000000 */
[--C-:B------:R-:W-:Y:S01]  /*1920*/  @!P0 IMAD.IADD R32, R32, 0x1, -R42.reuse ;  /* 0x0000000120208824 */ /* 0x100fe200078e0a2a */
[----:B------:R-:W-:Y:S01]  /*1930*/  ISETP.GE.AND P0, PT, R8, RZ, PT ;  /* 0x000000ff0800720c */ /* 0x000fe20003f06270 */
[----:B------:R-:W-:Y:S02]  /*1940*/  @!P5 IMAD.IADD R35, R35, 0x1, -R42 ;  /* 0x000000012323d824 */ /* 0x000fe400078e0a2a */
[----:B------:R-:W-:Y:S02]  /*1950*/  IMAD.MOV R3, RZ, RZ, -R3 ;  /* 0x000000ffff037224 */ /* 0x000fe400078e0a03 */
[----:B------:R-:W-:Y:S01]  /*1960*/  @!P2 IMAD.MOV R28, RZ, RZ, -R28 ;  /* 0x000000ffff1ca224 */ /* 0x000fe200078e0a1c */
[C---:B------:R-:W-:Y:S01]  /*1970*/  ISETP.GT.U32.AND P2, PT, R42.reuse, R32, PT ;  /* 0x000000202a00720c */ /* 0x040fe20003f44070 */
[C---:B------:R-:W-:Y:S01]  /*1980*/  IMAD R37, R42.reuse, R3, R37 ;  /* 0x000000032a257224 */ /* 0x040fe200078e0225 */
[C---:B------:R-:W-:Y:S01]  /*1990*/  ISETP.GT.U32.AND P5, PT, R42.reuse, R35, PT ;  /* 0x000000232a00720c */ /* 0x040fe20003fa4070 */
[----:B------:R-:W-:Y:S01]  /*19a0*/  @!P3 IMAD.MOV R26, RZ, RZ, -R26 ;  /* 0x000000ffff1ab224 */ /* 0x000fe200078e0a1a */
[----:B------:R-:W-:Y:S01]  /*19b0*/  ISETP.GT.U32.AND P3, PT, R42, R34, PT ;  /* 0x000000222a00720c */ /* 0x000fe20003f64070 */
[----:B------:R-:W-:-:S04]  /*19c0*/  IMAD.HI.U32 R3, R2, R39, RZ ;  /* 0x0000002702037227 */ /* 0x000fc800078e00ff */
[----:B------:R-:W-:Y:S02]  /*19d0*/  IMAD.MOV R3, RZ, RZ, -R3 ;  /* 0x000000ffff037224 */ /* 0x000fe400078e0a03 */
[----:B------:R-:W-:Y:S02]  /*19e0*/  VIADD R7, R0, 0xe9 ;  /* 0x000000e900077836 */ /* 0x000fe40000000000 */
[----:B------:R-:W-:Y:S02]  /*19f0*/  IMAD R39, R42, R3, R39 ;  /* 0x000000032a277224 */ /* 0x000fe400078e0227 */
[--C-:B------:R-:W-:Y:S01]  /*1a00*/  @!P2 IMAD.IADD R32, R32, 0x1, -R42.reuse ;  /* 0x000000012020a824 */ /* 0x100fe200078e0a2a */
[C---:B------:R-:W-:Y:S01]  /*1a10*/  ISETP.GT.U32.AND P2, PT, R42.reuse, R37, PT ;  /* 0x000000252a00720c */ /* 0x040fe20003f44070 */
[----:B------:R-:W-:Y:S01]  /*1a20*/  @!P5 IMAD.IADD R35, R35, 0x1, -R42 ;  /* 0x000000012323d824 */ /* 0x000fe200078e0a2a */
[----:B------:R-:W-:Y:S01]  /*1a30*/  ISETP.GT.U32.AND P5, PT, R42, R39, PT ;  /* 0x000000272a00720c */ /* 0x000fe20003fa4070 */
[----:B------:R-:W-:Y:S01]  /*1a40*/  @!P1 IMAD.MOV R24, RZ, RZ, -R24 ;  /* 0x000000ffff189224 */ /* 0x000fe200078e0a18 */
[----:B------:R-:W-:Y:S01]  /*1a50*/  ISETP.GE.AND P1, PT, R10, RZ, PT ;  /* 0x000000ff0a00720c */ /* 0x000fe20003f26270 */
[----:B------:R-:W-:Y:S01]  /*1a60*/  @!P3 IMAD.IADD R34, R34, 0x1, -R42 ;  /* 0x000000012222b824 */ /* 0x000fe200078e0a2a */
[----:B------:R-:W-:Y:S01]  /*1a70*/  IABS R41, R7 ;  /* 0x0000000700297213 */ /* 0x000fe20000000000 */
[----:B------:R-:W-:Y:S01]  /*1a80*/  @!P6 IMAD.MOV R30, RZ, RZ, -R30 ;  /* 0x000000ffff1ee224 */ /* 0x000fe200078e0a1e */
[----:B------:R-:W-:Y:S01]  /*1a90*/  ISETP.GE.AND P6, PT, R9, RZ, PT ;  /* 0x000000ff0900720c */ /* 0x000fe20003fc6270 */
[----:B------:R-:W-:Y:S01]  /*1aa0*/  VIADD R8, R0, 0xe8 ;  /* 0x000000e800087836 */ /* 0x000fe20000000000 */
[----:B------:R-:W-:Y:S01]  /*1ab0*/  ISETP.GT.U32.AND P3, PT, R42, R34, PT ;  /* 0x000000222a00720c */ /* 0x000fe20003f64070 */
[----:B------:R-:W-:-:S03]  /*1ac0*/  IMAD.HI.U32 R3, R2, R41, RZ ;  /* 0x0000002902037227 */ /* 0x000fc600078e00ff */
[----:B------:R-:W-:Y:S01]  /*1ad0*/  IABS R43, R8 ;  /* 0x00000008002b7213 */ /* 0x000fe20000000000 */
[----:B------:R-:W-:Y:S02]  /*1ae0*/  VIADD R9, R0, 0xe7 ;  /* 0x000000e700097836 */ /* 0x000fe40000000000 */
[--C-:B------:R-:W-:Y:S01]  /*1af0*/  @!P2 IMAD.IADD R37, R37, 0x1, -R42.reuse ;  /* 0x000000012525a824 */ /* 0x100fe200078e0a2a */
[----:B------:R-:W-:Y:S01]  /*1b00*/  ISETP.GE.AND P2, PT, R7, RZ, PT ;  /* 0x000000ff0700720c */ /* 0x000fe20003f46270 */
[----:B------:R-:W-:Y:S01]  /*1b10*/  @!P5 IMAD.IADD R39, R39, 0x1, -R42 ;  /* 0x000000012727d824 */ /* 0x000fe200078e0a2a */
[----:B------:R-:W-:Y:S01]  /*1b20*/  IABS R45, R9 ;  /* 0x00000009002d7213 */ /* 0x000fe20000000000 */
[----:B------:R-:W-:Y:S02]  /*1b30*/  IMAD.MOV R3, RZ, RZ, -R3 ;  /* 0x000000ffff037224 */ /* 0x000fe400078e0a03 */
[----:B------:R-:W-:Y:S01]  /*1b40*/  @!P1 IMAD.MOV R32, RZ, RZ, -R32 ;  /* 0x000000ffff209224 */ /* 0x000fe200078e0a20 */
[C---:B------:R-:W-:Y:S01]  /*1b50*/  ISETP.GT.U32.AND P1, PT, R42.reuse, R37, PT ;  /* 0x000000252a00720c */ /* 0x040fe20003f24070 */
[C---:B------:R-:W-:Y:S01]  /*1b60*/  IMAD R41, R42.reuse, R3, R41 ;  /* 0x000000032a297224 */ /* 0x040fe200078e0229 */
[----:B------:R-:W-:Y:S01]  /*1b70*/  ISETP.GT.U32.AND P5, PT, R42, R39, PT ;  /* 0x000000272a00720c */ /* 0x000fe20003fa4070 */
[----:B------:R-:W-:Y:S01]  /*1b80*/  @!P3 IMAD.IADD R34, R34, 0x1, -R42 ;  /* 0x000000012222b824 */ /* 0x000fe200078e0a2a */
[----:B------:R-:W-:Y:S01]  /*1b90*/  ISETP.GE.AND P3, PT, R4, RZ, PT ;  /* 0x000000ff0400720c */ /* 0x000fe20003f66270 */
[----:B------:R-:W-:-:S04]  /*1ba0*/  IMAD.HI.U32 R3, R2, R43, RZ ;  /* 0x0000002b02037227 */ /* 0x000fc800078e00ff */
[----:B------:R-:W-:-:S04]  /*1bb0*/  IMAD.HI.U32 R4, R2, R45, RZ ;  /* 0x0000002d02047227 */ /* 0x000fc800078e00ff */
[----:B------:R-:W-:Y:S01]  /*1bc0*/  @!P4 IMAD.MOV R34, RZ, RZ, -R34 ;  /* 0x000000ffff22c224 */ /* 0x000fe200078e0a22 */
[C---:B------:R-:W-:Y:S01]  /*1bd0*/  ISETP.GT.U32.AND P4, PT, R42.reuse, R41, PT ;  /* 0x000000292a00720c */ /* 0x040fe20003f84070 */
[----:B------:R-:W-:Y:S02]  /*1be0*/  IMAD.MOV R3, RZ, RZ, -R3 ;  /* 0x000000ffff037224 */ /* 0x000fe400078e0a03 */
[----:B------:R-:W-:Y:S02]  /*1bf0*/  IMAD.MOV R4, RZ, RZ, -R4 ;  /* 0x000000ffff047224 */ /* 0x000fe400078e0a04 */
[C---:B------:R-:W-:Y:S02]  /*1c00*/  IMAD R43, R42.reuse, R3, R43 ;  /* 0x000000032a2b7224 */ /* 0x040fe400078e022b */
[----:B------:R-:W-:Y:S01]  /*1c10*/  @!P1 IMAD.IADD R37, R37, 0x1, -R42 ;  /* 0x0000000125259824 */ /* 0x000fe200078e0a2a */
[----:B------:R-:W-:Y:S01]  /*1c20*/  ISETP.GE.AND P1, PT, R9, RZ, PT ;  /* 0x000000ff0900720c */ /* 0x000fe20003f26270 */
[----:B------:R-:W-:-:S02]  /*1c30*/  IMAD R45, R42, R4, R45 ;  /* 0x000000042a2d7224 */ /* 0x000fc400078e022d */
[--C-:B------:R-:W-:Y:S01]  /*1c40*/  @!P5 IMAD.IADD R39, R39, 0x1, -R42.reuse ;  /* 0x000000012727d824 */ /* 0x100fe200078e0a2a */
[C---:B------:R-:W-:Y:S01]  /*1c50*/  ISETP.GT.U32.AND P5, PT, R42.reuse, R43, PT ;  /* 0x0000002b2a00720c */ /* 0x040fe20003fa4070 */
[----:B------:R-:W-:Y:S01]  /*1c60*/  @!P6 IMAD.MOV R37, RZ, RZ, -R37 ;  /* 0x000000ffff25e224 */ /* 0x000fe200078e0a25 */
[----:B------:R-:W-:Y:S01]  /*1c70*/  ISETP.GT.U32.AND P6, PT, R42, R45, PT ;  /* 0x0000002d2a00720c */ /* 0x000fe20003fc4070 */
[--C-:B------:R-:W-:Y:S02]  /*1c80*/  @!P4 IMAD.IADD R41, R41, 0x1, -R42.reuse ;  /* 0x000000012929c824 */ /* 0x100fe400078e0a2a */
[----:B------:R-:W-:Y:S02]  /*1c90*/  VIADD R7, R0, 0xe6 ;  /* 0x000000e600077836 */ /* 0x000fe40000000000 */
[----:B------:R-:W-:Y:S01]  /*1ca0*/  @!P0 IMAD.MOV R35, RZ, RZ, -R35 ;  /* 0x000000ffff238224 */ /* 0x000fe200078e0a23 */
[----:B------:R-:W-:Y:S01]  /*1cb0*/  ISETP.GT.U32.AND P4, PT, R42, R41, PT ;  /* 0x000000292a00720c */ /* 0x000fe20003f84070 */
[----:B------:R-:W-:Y:S01]  /*1cc0*/  VIADD R4, R0, 0xe5 ;  /* 0x000000e500047836 */ /* 0x000fe20000000000 */
[----:B------:R-:W-:Y:S01]  /*1cd0*/  ISETP.GE.AND P0, PT, R8, RZ, PT ;  /* 0x000000ff0800720c */ /* 0x000fe20003f06270 */
[----:B------:R-:W-:Y:S01]  /*1ce0*/  VIADD R8, R0, 0xe4 ;  /* 0x000000e400087836 */ /* 0x000fe20000000000 */
[----:B------:R-:W-:Y:S01]  /*1cf0*/  IABS R47, R7 ;  /* 0x00000007002f7213 */ /* 0x000fe20000000000 */
[--C-:B------:R-:W-:Y:S01]  /*1d00*/  @!P5 IMAD.IADD R43, R43, 0x1, -R42.reuse ;  /* 0x000000012b2bd824 */ /* 0x100fe200078e0a2a */
[----:B------:R-:W-:Y:S01]  /*1d10*/  IABS R49, R4 ;  /* 0x0000000400317213 */ /* 0x000fe20000000000 */
[----:B------:R-:W-:Y:S01]  /*1d20*/  @!P6 IMAD.IADD R45, R45, 0x1, -R42 ;  /* 0x000000012d2de824 */ /* 0x000fe200078e0a2a */
[----:B------:R-:W-:Y:S01]  /*1d30*/  IABS R51, R8 ;  /* 0x0000000800337213 */ /* 0x000fe20000000000 */
[----:B------:R-:W-:Y:S01]  /*1d40*/  IMAD.HI.U32 R3, R2, R47, RZ ;  /* 0x0000002f02037227 */ /* 0x000fe200078e00ff */
[----:B------:R-:W-:-:S02]  /*1d50*/  ISETP.GT.U32.AND P5, PT, R42, R43, PT ;  /* 0x0000002b2a00720c */ /* 0x000fc40003fa4070 */
[----:B------:R-:W-:Y:S01]  /*1d60*/  ISETP.GT.U32.AND P6, PT, R42, R45, PT ;  /* 0x0000002d2a00720c */ /* 0x000fe20003fc4070 */
[----:B------:R-:W-:Y:S01]  /*1d70*/  @!P3 IMAD.MOV R39, RZ, RZ, -R39 ;  /* 0x000000ffff27b224 */ /* 0x000fe200078e0a27 */
[----:B------:R-:W-:Y:S01]  /*1d80*/  ISETP.GE.AND P3, PT, R7, RZ, PT ;  /* 0x000000ff0700720c */ /* 0x000fe20003f66270 */
[----:B------:R-:W-:Y:S02]  /*1d90*/  IMAD.MOV R7, RZ, RZ, -R3 ;  /* 0x000000ffff077224 */ /* 0x000fe400078e0a03 */
[----:B------:R-:W-:Y:S01]  /*1da0*/  @!P4 IMAD.IADD R41, R41, 0x1, -R42 ;  /* 0x000000012929c824 */ /* 0x000fe200078e0a2a */
[----:B------:R-:W-:Y:S01]  /*1db0*/  ISETP.GE.AND P4, PT, R4, RZ, PT ;  /* 0x000000ff0400720c */ /* 0x000fe20003f86270 */
[----:B------:R-:W-:-:S04]  /*1dc0*/  IMAD.HI.U32 R4, R2, R51, RZ ;  /* 0x0000003302047227 */ /* 0x000fc800078e00ff */
[C---:B------:R-:W-:Y:S02]  /*1dd0*/  IMAD R47, R42.reuse, R7, R47 ;  /* 0x000000072a2f7224 */ /* 0x040fe400078e022f */
[----:B------:R-:W-:Y:S02]  /*1de0*/  IMAD.MOV R4, RZ, RZ, -R4 ;  /* 0x000000ffff047224 */ /* 0x000fe400078e0a04 */
[--C-:B------:R-:W-:Y:S01]  /*1df0*/  @!P5 IMAD.IADD R43, R43, 0x1, -R42.reuse ;  /* 0x000000012b2bd824 */ /* 0x100fe200078e0a2a */
[C---:B------:R-:W-:Y:S01]  /*1e00*/  ISETP.GT.U32.AND P5, PT, R42.reuse, R47, PT ;  /* 0x0000002f2a00720c */ /* 0x040fe20003fa4070 */
[----:B------:R-:W-:Y:S02]  /*1e10*/  IMAD R51, R42, R4, R51 ;  /* 0x000000042a337224 */ /* 0x000fe400078e0233 */
[----:B------:R-:W-:Y:S02]  /*1e20*/  @!P6 IMAD.IADD R45, R45, 0x1, -R42 ;  /* 0x000000012d2de824 */ /* 0x000fe400078e0a2a */
[----:B------:R-:W-:-:S04]  /*1e30*/  IMAD.HI.U32 R3, R2, R49, RZ ;  /* 0x0000003102037227 */ /* 0x000fc800078e00ff */
[----:B------:R-:W-:Y:S01]  /*1e40*/  @!P1 IMAD.MOV R45, RZ, RZ, -R45 ;  /* 0x000000ffff2d9224 */ /* 0x000fe200078e0a2d */
[----:B------:R-:W-:Y:S01]  /*1e50*/  ISETP.GT.U32.AND P1, PT, R42, R51, PT ;  /* 0x000000332a00720c */ /* 0x000fe20003f24070 */
[----:B------:R-:W-:Y:S01]  /*1e60*/  @!P2 IMAD.MOV R41, RZ, RZ, -R41 ;  /* 0x000000ffff29a224 */ /* 0x000fe200078e0a29 */
[----:B------:R-:W-:Y:S01]  /*1e70*/  ISETP.GE.AND P2, PT, R8, RZ, PT ;  /* 0x000000ff0800720c */ /* 0x000fe20003f46270 */
[----:B------:R-:W-:Y:S02]  /*1e80*/  IMAD.MOV R3, RZ, RZ, -R3 ;  /* 0x000000ffff037224 */ /* 0x000fe400078e0a03 */
[----:B------:R-:W-:Y:S02]  /*1e90*/  VIADD R8, R0, 0xe2 ;  /* 0x000000e200087836 */ /* 0x000fe40000000000 */
[C---:B------:R-:W-:Y:S02]  /*1ea0*/  IMAD R49, R42.reuse, R3, R49 ;  /* 0x000000032a317224 */ /* 0x040fe400078e0231 */
[--C-:B------:R-:W-:Y:S01]  /*1eb0*/  @!P5 IMAD.IADD R47, R47, 0x1, -R42.reuse ;  /* 0x000000012f2fd824 */ /* 0x100fe200078e0a2a */
[----:B------:R-:W-:Y:S01]  /*1ec0*/  IABS R55, R8 ;  /* 0x0000000800377213 */ /* 0x000fe20000000000 */
[----:B------:R-:W-:Y:S01]  /*1ed0*/  @!P0 IMAD.MOV R43, RZ, RZ, -R43 ;  /* 0x000000ffff2b8224 */ /* 0x000fe200078e0a2b */
[----:B------:R-:W-:Y:S01]  /*1ee0*/  ISETP.GT.U32.AND P0, PT, R42, R49, PT ;  /* 0x000000312a00720c */ /* 0x000fe20003f04070 */
[----:B------:R-:W-:Y:S01]  /*1ef0*/  VIADD R10, R0, 0xe0 ;  /* 0x000000e0000a7836 */ /* 0x000fe20000000000 */
[----:B------:R-:W-:Y:S01]  /*1f00*/  ISETP.GT.U32.AND P5, PT, R42, R47, PT ;  /* 0x0000002f2a00720c */ /* 0x000fe20003fa4070 */
[----:B------:R-:W-:-:S02]  /*1f10*/  @!P1 IMAD.IADD R51, R51, 0x1, -R42 ;  /* 0x0000000133339824 */ /* 0x000fc400078e0a2a */
[----:B------:R-:W-:Y:S01]  /*1f20*/  IMAD.HI.U32 R4, R2, R55, RZ ;  /* 0x0000003702047227 */ /* 0x000fe200078e00ff */
[----:B------:R-:W-:Y:S02]  /*1f30*/  IABS R59, R10 ;  /* 0x0000000a003b7213 */ /* 0x000fe40000000000 */
[----:B------:R-:W-:Y:S01]  /*1f40*/  ISETP.GT.U32.AND P1, PT, R42, R51, PT ;  /* 0x000000332a00720c */ /* 0x000fe20003f24070 */
[----:B------:R-:W-:Y:S02]  /*1f50*/  VIADD R3, R0, 0xe3 ;  /* 0x000000e300037836 */ /* 0x000fe40000000000 */
[----:B------:R-:W-:Y:S02]  /*1f60*/  IMAD.MOV R4, RZ, RZ, -R4 ;  /* 0x000000ffff047224 */ /* 0x000fe400078e0a04 */
[----:B------:R-:W-:Y:S01]  /*1f70*/  @!P0 IMAD.IADD R49, R49, 0x1, -R42 ;  /* 0x0000000131318824 */ /* 0x000fe200078e0a2a */
[----:B------:R-:W-:Y:S01]  /*1f80*/  IABS R53, R3 ;  /* 0x0000000300357213 */ /* 0x000fe20000000000 */
[----:B------:R-:W-:Y:S01]  /*1f90*/  IMAD R55, R42, R4, R55 ;  /* 0x000000042a377224 */ /* 0x000fe200078e0237 */
[----:B------:R-:W-:Y:S01]  /*1fa0*/  ISETP.GE.AND P6, PT, R3, RZ, PT ;  /* 0x000000ff0300720c */ /* 0x000fe20003fc6270 */
[----:B------:R-:W-:Y:S01]  /*1fb0*/  IMAD.HI.U32 R4, R2, R59, RZ ;  /* 0x0000003b02047227 */ /* 0x000fe200078e00ff */
[----:B------:R-:W-:-:S03]  /*1fc0*/  ISETP.GT.U32.AND P0, PT, R42, R49, PT ;  /* 0x000000312a00720c */ /* 0x000fc60003f04070 */
[----:B------:R-:W-:Y:S01]  /*1fd0*/  @!P5 IMAD.IADD R47, R47, 0x1, -R42 ;  /* 0x000000012f2fd824 */ /* 0x000fe200078e0a2a */
[----:B------:R-:W-:Y:S01]  /*1fe0*/  ISETP.GE.AND P5, PT, R8, RZ, PT ;  /* 0x000000ff0800720c */ /* 0x000fe20003fa6270 */
[----:B------:R-:W-:Y:S02]  /*1ff0*/  VIADD R9, R0, 0xe1 ;  /* 0x000000e100097836 */ /* 0x000fe40000000000 */
[----:B------:R-:W-:-:S03]  /*2000*/  IMAD.HI.U32 R3, R2, R53, RZ ;  /* 0x0000003502037227 */ /* 0x000fc600078e00ff */
[----:B------:R-:W-:Y:S01]  /*2010*/  IABS R57, R9 ;  /* 0x0000000900397213 */ /* 0x000fe20000000000 */
[----:B------:R-:W-:Y:S02]  /*2020*/  IMAD.MOV R4, RZ, RZ, -R4 ;  /* 0x000000ffff047224 */ /* 0x000fe400078e0a04 */
[----:B------:R-:W-:Y:S01]  /*2030*/  @!P3 IMAD.MOV R47, RZ, RZ, -R47 ;  /* 0x000000ffff2fb224 */ /* 0x000fe200078e0a2f */
[C---:B------:R-:W-:Y:S01]  /*2040*/  ISETP.GT.U32.AND P3, PT, R42.reuse, R55, PT ;  /* 0x000000372a00720c */ /* 0x040fe20003f64070 */
[----:B------:R-:W-:Y:S02]  /*2050*/  IMAD.MOV R7, RZ, RZ, -R3 ;  /* 0x000000ffff077224 */ /* 0x000fe400078e0a03 */
[C---:B------:R-:W-:Y:S02]  /*2060*/  IMAD R59, R42.reuse, R4, R59 ;  /* 0x000000042a3b7224 */ /* 0x040fe400078e023b */
[----:B------:R-:W-:Y:S02]  /*2070*/  @!P1 IMAD.IADD R51, R51, 0x1, -R42 ;  /* 0x0000000133339824 */ /* 0x000fe400078e0a2a */
[----:B------:R-:W-:-:S02]  /*2080*/  IMAD R53, R42, R7, R53 ;  /* 0x000000072a357224 */ /* 0x000fc400078e0235 */
[----:B------:R-:W-:Y:S01]  /*2090*/  @!P2 IMAD.MOV R51, RZ, RZ, -R51 ;  /* 0x000000ffff33a224 */ /* 0x000fe200078e0a33 */
[----:B------:R-:W-:Y:S01]  /*20a0*/  ISETP.GT.U32.AND P2, PT, R42, R59, PT ;  /* 0x0000003b2a00720c */ /* 0x000fe20003f44070 */
[----:B------:R-:W-:Y:S02]  /*20b0*/  VIADD R7, R0, 0xdf ;  /* 0x000000df00077836 */ /* 0x000fe40000000000 */
[----:B------:R-:W-:-:S03]  /*20c0*/  IMAD.HI.U32 R3, R2, R57, RZ ;  /* 0x0000003902037227 */ /* 0x000fc600078e00ff */
[----:B------:R-:W-:Y:S01]  /*20d0*/  IABS R61, R7 ;  /* 0x00000007003d7213 */ /* 0x000fe20000000000 */
[----:B------:R-:W-:Y:S02]  /*20e0*/  IMAD.MOV R3, RZ, RZ, -R3 ;  /* 0x000000ffff037224 */ /* 0x000fe400078e0a03 */
[--C-:B------:R-:W-:Y:S01]  /*20f0*/  @!P0 IMAD.IADD R49, R49, 0x1, -R42.reuse ;  /* 0x0000000131318824 */ /* 0x100fe200078e0a2a */
[C---:B------:R-:W-:Y:S01]  /*2100*/  ISETP.GT.U32.AND P0, PT, R42.reuse, R53, PT ;  /* 0x000000352a00720c */ /* 0x040fe20003f04070 */
[----:B------:R-:W-:Y:S02]  /*2110*/  @!P3 IMAD.IADD R55, R55, 0x1, -R42 ;  /* 0x000000013737b824 */ /* 0x000fe400078e0a2a */
[----:B------:R-:W-:Y:S02]  /*2120*/  IMAD R57, R42, R3, R57 ;  /* 0x000000032a397224 */ /* 0x000fe400078e0239 */
[----:B------:R-:W-:Y:S01]  /*2130*/  VIADD R8, R0, 0xde ;  /* 0x000000de00087836 */ /* 0x000fe20000000000 */
[----:B------:R-:W-:Y:S01]  /*2140*/  ISETP.GT.U32.AND P3, PT, R42, R55, PT ;  /* 0x000000372a00720c */ /* 0x000fe20003f64070 */
[----:B------:R-:W-:Y:S01]  /*2150*/  IMAD.HI.U32 R3, R2, R61, RZ ;  /* 0x0000003d02037227 */ /* 0x000fe200078e00ff */
[----:B------:R-:W-:-:S02]  /*2160*/  ISETP.GT.U32.AND P1, PT, R42, R57, PT ;  /* 0x000000392a00720c */ /* 0x000fc40003f24070 */
[----:B------:R-:W-:Y:S01]  /*2170*/  IABS R63, R8 ;  /* 0x00000008003f7213 */ /* 0x000fe20000000000 */
[--C-:B------:R-:W-:Y:S02]  /*2180*/  @!P2 IMAD.IADD R59, R59, 0x1, -R42.reuse ;  /* 0x000000013b3ba824 */ /* 0x100fe400078e0a2a */
[----:B------:R-:W-:Y:S02]  /*2190*/  IMAD.MOV R3, RZ, RZ, -R3 ;  /* 0x000000ffff037224 */ /* 0x000fe400078e0a03 */
[----:B------:R-:W-:Y:S01]  /*21a0*/  @!P0 IMAD.IADD R53, R53, 0x1, -R42 ;  /* 0x0000000135358824 */ /* 0x000fe200078e0a2a */
[C---:B------:R-:W-:Y:S01]  /*21b0*/  ISETP.GT.U32.AND P2, PT, R42.reuse, R59, PT ;  /* 0x0000003b2a00720c */ /* 0x040fe20003f44070 */
[----:B------:R-:W-:Y:S02]  /*21c0*/  IMAD R61, R42, R3, R61 ;  /* 0x000000032a3d7224 */ /* 0x000fe400078e023d */
[----:B------:R-:W-:Y:S01]  /*21d0*/  IMAD.HI.U32 R3, R2, R63, RZ ;  /* 0x0000003f02037227 */ /* 0x000fe200078e00ff */
[----:B------:R-:W-:-:S03]  /*21e0*/  ISETP.GT.U32.AND P0, PT, R42, R53, PT ;  /* 0x000000352a00720c */ /* 0x000fc60003f04070 */
[----:B------:R-:W-:Y:S02]  /*21f0*/  IMAD.MOV R3, RZ, RZ, -R3 ;  /* 0x000000ffff037224 */ /* 0x000fe400078e0a03 */
[----:B------:R-:W-:Y:S01]  /*2200*/  @!P4 IMAD.MOV R49, RZ, RZ, -R49 ;  /* 0x000000ffff31c224 */ /* 0x000fe200078e0a31 */
[----:B------:R-:W-:Y:S01]  /*2210*/  ISETP.GE.AND P4, PT, R9, RZ, PT ;  /* 0x000000ff0900720c */ /* 0x000fe20003f86270 */
[--C-:B------:R-:W-:Y:S01]  /*2220*/  @!P3 IMAD.IADD R55, R55, 0x1, -R42.reuse ;  /* 0x000000013737b824 */ /* 0x100fe200078e0a2a */
[----:B------:R-:W-:Y:S01]  /*2230*/  ISETP.GT.U32.AND P3, PT, R42, R61, PT ;  /* 0x0000003d2a00720c */ /* 0x000fe20003f64070 */
[----:B------:R-:W-:Y:S02]  /*2240*/  VIADD R9, R0, 0xdd ;  /* 0x000000dd00097836 */ /* 0x000fe40000000000 */
[--C-:B------:R-:W-:Y:S02]  /*2250*/  @!P1 IMAD.IADD R57, R57, 0x1, -R42.reuse ;  /* 0x0000000139399824 */ /* 0x100fe400078e0a2a */
[C---:B------:R-:W-:Y:S01]  /*2260*/  IMAD R63, R42.reuse, R3, R63 ;  /* 0x000000032a3f7224 */ /* 0x040fe200078e023f */
[----:B------:R-:W-:Y:S01]  /*2270*/  IABS R65, R9 ;  /* 0x0000000900417213 */ /* 0x000fe20000000000 */
[--C-:B------:R-:W-:Y:S01]  /*2280*/  @!P2 IMAD.IADD R59, R59, 0x1, -R42.reuse ;  /* 0x000000013b3ba824 */ /* 0x100fe200078e0a2a */
[C---:B------:R-:W-:Y:S01]  /*2290*/  ISETP.GT.U32.AND P1, PT, R42.reuse, R57, PT ;  /* 0x000000392a00720c */ /* 0x040fe20003f24070 */
[----:B------:R-:W-:Y:S01]  /*22a0*/  @!P0 IMAD.IADD R53, R53, 0x1, -R42 ;  /* 0x0000000135358824 */ /* 0x000fe200078e0a2a */
[----:B------:R-:W-:Y:S01]  /*22b0*/  ISETP.GT.U32.AND P2, PT, R42, R63, PT ;  /* 0x0000003f2a00720c */ /* 0x000fe20003f44070 */
[----:B------:R-:W-:Y:S01]  /*22c0*/  IMAD.HI.U32 R4, R2, R65, RZ ;  /* 0x0000004102047227 */ /* 0x000fe200078e00ff */
[----:B------:R-:W-:-:S03]  /*22d0*/  ISETP.GE.AND P0, PT, R10, RZ, PT ;  /* 0x000000ff0a00720c */ /* 0x000fc60003f06270 */
[----:B------:R-:W-:Y:S02]  /*22e0*/  @!P3 IMAD.IADD R61, R61, 0x1, -R42 ;  /* 0x000000013d3db824 */ /* 0x000fe400078e0a2a */
[----:B------:R-:W-:Y:S02]  /*22f0*/  IMAD.MOV R4, RZ, RZ, -R4 ;  /* 0x000000ffff047224 */ /* 0x000fe400078e0a04 */
[----:B------:R-:W-:Y:S01]  /*2300*/  VIADD R3, R0, 0xdc ;  /* 0x000000dc00037836 */ /* 0x000fe20000000000 */
[C---:B------:R-:W-:Y:S01]  /*2310*/  ISETP.GT.U32.AND P3, PT, R42.reuse, R61, PT ;  /* 0x0000003d2a00720c */ /* 0x040fe20003f64070 */
[----:B------:R-:W-:Y:S01]  /*2320*/  @!P6 IMAD.MOV R53, RZ, RZ, -R53 ;  /* 0x000000ffff35e224 */ /* 0x000fe200078e0a35 */
[----:B------:R-:W-:Y:S01]  /*2330*/  ISETP.GE.AND P6, PT, R7, RZ, PT ;  /* 0x000000ff0700720c */ /* 0x000fe20003fc6270 */
[----:B------:R-:W-:Y:S01]  /*2340*/  IMAD R65, R42, R4, R65 ;  /* 0x000000042a417224 */ /* 0x000fe200078e0241 */
[----:B------:R-:W-:Y:S01]  /*2350*/  IABS R7, R3 ;  /* 0x0000000300077213 */ /* 0x000fe20000000000 */
[----:B------:R-:W-:Y:S01]  /*2360*/  @!P1 IMAD.IADD R57, R57, 0x1, -R42 ;  /* 0x0000000139399824 */ /* 0x000fe200078e0a2a */
[----:B------:R-:W-:Y:S01]  /*2370*/  ISETP.GE.AND P1, PT, R9, RZ, PT ;  /* 0x000000ff0900720c */ /* 0x000fe20003f26270 */
[----:B------:R-:W-:-:S02]  /*2380*/  VIADD R4, R0, 0xdb ;  /* 0x000000db00047836 */ /* 0x000fc40000000000 */
[----:B------:R-:W-:Y:S02]  /*2390*/  @!P2 IMAD.IADD R63, R63, 0x1, -R42 ;  /* 0x000000013f3fa824 */ /* 0x000fe400078e0a2a */
[----:B------:R-:W-:Y:S01]  /*23a0*/  @!P4 IMAD.MOV R57, RZ, RZ, -R57 ;  /* 0x000000ffff39c224 */ /* 0x000fe200078e0a39 */
[----:B------:R-:W-:Y:S01]  /*23b0*/  ISETP.GE.AND P4, PT, R3, RZ, PT ;  /* 0x000000ff0300720c */ /* 0x000fe20003f86270 */
[----:B------:R-:W-:Y:S01]  /*23c0*/  IMAD.HI.U32 R3, R2, R7, RZ ;  /* 0x0000000702037227 */ /* 0x000fe200078e00ff */
[----:B------:R-:W-:Y:S02]  /*23d0*/  IABS R9, R4 ;  /* 0x0000000400097213 */ /* 0x000fe40000000000 */
[----:B------:R-:W-:Y:S01]  /*23e0*/  ISETP.GT.U32.AND P2, PT, R42, R63, PT ;  /* 0x0000003f2a00720c */ /* 0x000fe20003f44070 */
[----:B------:R-:W-:Y:S01]  /*23f0*/  @!P0 IMAD.MOV R59, RZ, RZ, -R59 ;  /* 0x000000ffff3b8224 */ /* 0x000fe200078e0a3b */
[----:B------:R-:W-:Y:S01]  /*2400*/  ISETP.GE.AND P0, PT, R4, RZ, PT ;  /* 0x000000ff0400720c */ /* 0x000fe20003f06270 */
[----:B------:R-:W-:-:S04]  /*2410*/  IMAD.HI.U32 R4, R2, R9, RZ ;  /* 0x0000000902047227 */ /* 0x000fc800078e00ff */
[----:B------:R-:W-:Y:S02]  /*2420*/  IMAD.MOV R3, RZ, RZ, -R3 ;  /* 0x000000ffff037224 */ /* 0x000fe400078e0a03 */
[----:B------:R-:W-:Y:S01]  /*2430*/  @!P3 IMAD.IADD R61, R61, 0x1, -R42 ;  /* 0x000000013d3db824 */ /* 0x000fe200078e0a2a */
[C---:B------:R-:W-:Y:S01]  /*2440*/  ISETP.GT.U32.AND P3, PT, R42.reuse, R65, PT ;  /* 0x000000412a00720c */ /* 0x040fe20003f64070 */
[----:B------:R-:W-:Y:S02]  /*2450*/  IMAD.MOV R4, RZ, RZ, -R4 ;  /* 0x000000ffff047224 */ /* 0x000fe400078e0a04 */
[C---:B------:R-:W-:Y:S02]  /*2460*/  IMAD R66, R42.reuse, R3, R7 ;  /* 0x000000032a427224 */ /* 0x040fe400078e0207 */
[C---:B------:R-:W-:Y:S02]  /*2470*/  IMAD R68, R42.reuse, R4, R9 ;  /* 0x000000042a447224 */ /* 0x040fe400078e0209 */
[--C-:B------:R-:W-:Y:S01]  /*2480*/  @!P2 IMAD.IADD R63, R63, 0x1, -R42.reuse ;  /* 0x000000013f3fa824 */ /* 0x100fe200078e0a2a */
[C---:B------:R-:W-:Y:S01]  /*2490*/  ISETP.GT.U32.AND P2, PT, R42.reuse, R66, PT ;  /* 0x000000422a00720c */ /* 0x040fe20003f44070 */
[----:B------:R-:W-:Y:S01]  /*24a0*/  @!P6 IMAD.MOV R61, RZ, RZ, -R61 ;  /* 0x000000ffff3de224 */ /* 0x000fe200078e0a3d */
[----:B------:R-:W-:Y:S01]  /*24b0*/  ISETP.GT.U32.AND P6, PT, R42, R68, PT ;  /* 0x000000442a00720c */ /* 0x000fe20003fc4070 */
[----:B------:R-:W-:Y:S01]  /*24c0*/  @!P5 IMAD.MOV R55, RZ, RZ, -R55 ;  /* 0x000000ffff37d224 */ /* 0x000fe200078e0a37 */
[----:B------:R-:W-:Y:S01]  /*24d0*/  ISETP.GE.AND P5, PT, R8, RZ, PT ;  /* 0x000000ff0800720c */ /* 0x000fe20003fa6270 */
[----:B------:R-:W-:-:S02]  /*24e0*/  @!P3 IMAD.IADD R65, R65, 0x1, -R42 ;  /* 0x000000014141b824 */ /* 0x000fc400078e0a2a */
[C---:B------:R-:W-:Y:S02]  /*24f0*/  VIADD R8, R0.reuse, 0xda ;  /* 0x000000da00087836 */ /* 0x040fe40000000000 */
[----:B------:R-:W-:Y:S01]  /*2500*/  VIADD R10, R0, 0xd9 ;  /* 0x000000d9000a7836 */ /* 0x000fe20000000000 */
[----:B------:R-:W-:Y:S01]  /*2510*/  ISETP.GT.U32.AND P3, PT, R42, R65, PT ;  /* 0x000000412a00720c */ /* 0x000fe20003f64070 */
[----:B------:R-:W-:Y:S01]  /*2520*/  VIADD R12, R0, 0xd6 ;  /* 0x000000d6000c7836 */ /* 0x000fe20000000000 */
[----:B------:R-:W-:Y:S01]  /*2530*/  IABS R11, R8 ;  /* 0x00000008000b7213 */ /* 0x000fe20000000000 */
[--C-:B------:R-:W-:Y:S01]  /*2540*/  @!P2 IMAD.IADD R66, R66, 0x1, -R42.reuse ;  /* 0x000000014242a824 */ /* 0x100fe200078e0a2a */
[----:B------:R-:W-:Y:S01]  /*2550*/  IABS R13, R10 ;  /* 0x0000000a000d7213 */ /* 0x000fe20000000000 */
[----:B------:R-:W-:Y:S02]  /*2560*/  @!P6 IMAD.IADD R68, R68, 0x1, -R42 ;  /* 0x000000014444e824 */ /* 0x000fe400078e0a2a */
[----:B------:R-:W-:Y:S01]  /*2570*/  IMAD.HI.U32 R3, R2, R11, RZ ;  /* 0x0000000b02037227 */ /* 0x000fe200078e00ff */
[----:B------:R-:W-:-:S02]  /*2580*/  ISETP.GT.U32.AND P2, PT, R42, R66, PT ;  /* 0x000000422a00720c */ /* 0x000fc40003f44070 */
[----:B------:R-:W-:Y:S01]  /*2590*/  ISETP.GT.U32.AND P6, PT, R42, R68, PT ;  /* 0x000000442a00720c */ /* 0x000fe20003fc4070 */
[----:B------:R-:W-:Y:S01]  /*25a0*/  @!P5 IMAD.MOV R63, RZ, RZ, -R63 ;  /* 0x000000ffff3fd224 */ /* 0x000fe200078e0a3f */
[----:B------:R-:W-:Y:S01]  /*25b0*/  ISETP.GE.AND P5, PT, R8, RZ, PT ;  /* 0x000000ff0800720c */ /* 0x000fe20003fa6270 */
[----:B------:R-:W-:Y:S02]  /*25c0*/  VIADD R8, R0, 0xd8 ;  /* 0x000000d800087836 */ /* 0x000fe40000000000 */
[----:B------:R-:W-:-:S03]  /*25d0*/  IMAD.HI.U32 R4, R2, R13, RZ ;  /* 0x0000000d02047227 */ /* 0x000fc600078e00ff */
[----:B------:R-:W-:Y:S01]  /*25e0*/  IABS R7, R8 ;  /* 0x0000000800077213 */ /* 0x000fe20000000000 */
[----:B------:R-:W-:Y:S02]  /*25f0*/  IMAD.MOV R3, RZ, RZ, -R3 ;  /* 0x000000ffff037224 */ /* 0x000fe400078e0a03 */
[----:B------:R-:W-:Y:S01]  /*2600*/  @!P3 IMAD.IADD R65, R65, 0x1, -R42 ;  /* 0x000000014141b824 */ /* 0x000fe200078e0a2a */
[----:B------:R-:W-:Y:S01]  /*2610*/  ISETP.GE.AND P3, PT, R10, RZ, PT ;  /* 0x000000ff0a00720c */ /* 0x000fe20003f66270 */
[----:B------:R-:W-:Y:S02]  /*2620*/  IMAD.MOV R4, RZ, RZ, -R4 ;  /* 0x000000ffff047224 */ /* 0x000fe400078e0a04 */
[----:B------:R-:W-:Y:S01]  /*2630*/  IMAD R70, R42, R3, R11 ;  /* 0x000000032a467224 */ /* 0x000fe200078e020b */
[----:B------:R-:W-:Y:S01]  /*2640*/  IABS R11, R12 ;  /* 0x0000000c000b7213 */ /* 0x000fe20000000000 */
[----:B------:R-:W-:Y:S02]  /*2650*/  VIADD R10, R0, 0xd7 ;  /* 0x000000d7000a7836 */ /* 0x000fe40000000000 */
[----:B------:R-:W-:-:S02]  /*2660*/  IMAD R72, R42, R4, R13 ;  /* 0x000000042a487224 */ /* 0x000fc400078e020d */
[----:B------:R-:W-:Y:S01]  /*2670*/  @!P2 IMAD.IADD R66, R66, 0x1, -R42 ;  /* 0x000000014242a824 */ /* 0x000fe200078e0a2a */
[----:B------:R-:W-:Y:S01]  /*2680*/  IABS R9, R10 ;  /* 0x0000000a00097213 */ /* 0x000fe20000000000 */
[----:B------:R-:W-:Y:S01]  /*2690*/  IMAD.HI.U32 R3, R2, R7, RZ ;  /* 0x0000000702037227 */ /* 0x000fe200078e00ff */
[----:B------:R-:W-:-:S03]  /*26a0*/  ISETP.GT.U32.AND P2, PT, R42, R70, PT ;  /* 0x000000462a00720c */ /* 0x000fc60003f44070 */
[----:B------:R-:W-:Y:S01]  /*26b0*/  @!P6 IMAD.IADD R68, R68, 0x1, -R42 ;  /* 0x000000014444e824 */ /* 0x000fe200078e0a2a */
[----:B------:R-:W-:Y:S01]  /*26c0*/  ISETP.GT.U32.AND P6, PT, R42, R72, PT ;  /* 0x000000482a00720c */ /* 0x000fe20003fc4070 */
[----:B------:R-:W-:Y:S02]  /*26d0*/  IMAD.MOV R74, RZ, RZ, -R3 ;  /* 0x000000ffff4a7224 */ /* 0x000fe400078e0a03 */
[----:B------:R-:W-:-:S04]  /*26e0*/  IMAD.HI.U32 R3, R2, R9, RZ ;  /* 0x0000000902037227 */ /* 0x000fc800078e00ff */
[----:B------:R-:W-:Y:S02]  /*26f0*/  IMAD R74, R42, R74, R7 ;  /* 0x0000004a2a4a7224 */ /* 0x000fe400078e0207 */
[----:B------:R-:W-:Y:S02]  /*2700*/  IMAD.MOV R76, RZ, RZ, -R3 ;  /* 0x000000ffff4c7224 */ /* 0x000fe400078e0a03 */
[--C-:B------:R-:W-:Y:S01]  /*2710*/  @!P2 IMAD.IADD R70, R70, 0x1, -R42.reuse ;  /* 0x000000014646a824 */ /* 0x100fe200078e0a2a */
[C---:B------:R-:W-:Y:S01]  /*2720*/  ISETP.GT.U32.AND P2, PT, R42.reuse, R74, PT ;  /* 0x0000004a2a00720c */ /* 0x040fe20003f44070 */
[----:B------:R-:W-:Y:S02]  /*2730*/  IMAD R76, R42, R76, R9 ;  /* 0x0000004c2a4c7224 */ /* 0x000fe400078e0209 */
[----:B------:R-:W-:Y:S02]  /*2740*/  @!P6 IMAD.IADD R72, R72, 0x1, -R42 ;  /* 0x000000014848e824 */ /* 0x000fe400078e0a2a */
[----:B------:R-:W-:Y:S01]  /*2750*/  VIADD R14, R0, 0xd5 ;  /* 0x000000d5000e7836 */ /* 0x000fe20000000000 */
[----:B------:R-:W-:Y:S01]  /*2760*/  ISETP.GT.U32.AND P6, PT, R42, R76, PT ;  /* 0x0000004c2a00720c */ /* 0x000fe20003fc4070 */
[----:B------:R-:W-:-:S02]  /*2770*/  VIADD R16, R0, 0xd4 ;  /* 0x000000d400107836 */ /* 0x000fc40000000000 */
[----:B------:R-:W-:Y:S01]  /*2780*/  IMAD.HI.U32 R4, R2, R11, RZ ;  /* 0x0000000b02047227 */ /* 0x000fe200078e00ff */
[----:B------:R-:W-:Y:S02]  /*2790*/  IABS R13, R14 ;  /* 0x0000000e000d7213 */ /* 0x000fe40000000000 */
[----:B------:R-:W-:Y:S01]  /*27a0*/  IABS R15, R16 ;  /* 0x00000010000f7213 */ /* 0x000fe20000000000 */
[----:B------:R-:W-:Y:S02]  /*27b0*/  IMAD.MOV R4, RZ, RZ, -R4 ;  /* 0x000000ffff047224 */ /* 0x000fe400078e0a04 */
[----:B------:R-:W-:Y:S01]  /*27c0*/  @!P2 IMAD.IADD R74, R74, 0x1, -R42 ;  /* 0x000000014a4aa824 */ /* 0x000fe200078e0a2a */
[----:B------:R-:W-:Y:S01]  /*27d0*/  ISETP.GT.U32.AND P2, PT, R42, R70, PT ;  /* 0x000000462a00720c */ /* 0x000fe20003f44070 */
[----:B------:R-:W-:-:S04]  /*27e0*/  IMAD.HI.U32 R7, R2, R13, RZ ;  /* 0x0000000d02077227 */ /* 0x000fc800078e00ff */
[----:B------:R-:W-:Y:S02]  /*27f0*/  IMAD R78, R42, R4, R11 ;  /* 0x000000042a4e7224 */ /* 0x000fe400078e020b */
[----:B------:R-:W-:Y:S01]  /*2800*/  @!P6 IMAD.IADD R76, R76, 0x1, -R42 ;  /* 0x000000014c4ce824 */ /* 0x000fe200078e0a2a */
[----:B------:R-:W-:Y:S01]  /*2810*/  ISETP.GT.U32.AND P6, PT, R42, R74, PT ;  /* 0x0000004a2a00720c */ /* 0x000fe20003fc4070 */
[----:B------:R-:W-:-:S04]  /*2820*/  IMAD.HI.U32 R3, R2, R15, RZ ;  /* 0x0000000f02037227 */ /* 0x000fc800078e00ff */
[----:B------:R-:W-:Y:S02]  /*2830*/  IMAD.MOV R7, RZ, RZ, -R7 ;  /* 0x000000ffff077224 */ /* 0x000fe400078e0a07 */
[----:B------:R-:W-:Y:S01]  /*2840*/  @!P1 IMAD.MOV R65, RZ, RZ, -R65 ;  /* 0x000000ffff419224 */ /* 0x000fe200078e0a41 */
[C---:B------:R-:W-:Y:S01]  /*2850*/  ISETP.GT.U32.AND P1, PT, R42.reuse, R72, PT ;  /* 0x000000482a00720c */ /* 0x040fe20003f24070 */
[----:B------:R-:W-:Y:S01]  /*2860*/  @!P0 IMAD.MOV R68, RZ, RZ, -R68 ;  /* 0x000000ffff448224 */ /* 0x000fe200078e0a44 */
[C---:B------:R-:W-:Y:S01]  /*2870*/  ISETP.GT.U32.AND P0, PT, R42.reuse, R78, PT ;  /* 0x0000004e2a00720c */ /* 0x040fe20003f04070 */
[----:B------:R-:W-:Y:S02]  /*2880*/  IMAD.MOV R3, RZ, RZ, -R3 ;  /* 0x000000ffff037224 */ /* 0x000fe400078e0a03 */
[C---:B------:R-:W-:Y:S02]  /*2890*/  IMAD R80, R42.reuse, R7, R13 ;  /* 0x000000072a507224 */ /* 0x040fe400078e020d */
[----:B------:R-:W-:Y:S01]  /*28a0*/  @!P4 IMAD.MOV R66, RZ, RZ, -R66 ;  /* 0x000000ffff42c224 */ /* 0x000fe200078e0a42 */
[----:B------:R-:W-:Y:S01]  /*28b0*/  ISETP.GT.U32.AND P4, PT, R42, R76, PT ;  /* 0x0000004c2a00720c */ /* 0x000fe20003f84070 */
[----:B------:R-:W-:-:S02]  /*28c0*/  VIADD R13, R0, 0xd2 ;  /* 0x000000d2000d7836 */ /* 0x000fc40000000000 */
[----:B------:R-:W-:Y:S02]  /*28d0*/  VIADD R11, R0, 0xd3 ;  /* 0x000000d3000b7836 */ /* 0x000fe40000000000 */
[----:B------:R-:W-:Y:S01]  /*28e0*/  IMAD R82, R42, R3, R15 ;  /* 0x000000032a527224 */ /* 0x000fe200078e020f */
[----:B------:R-:W-:Y:S01]  /*28f0*/  IABS R9, R13 ;  /* 0x0000000d00097213 */ /* 0x000fe20000000000 */
[--C-:B------:R-:W-:Y:S01]  /*2900*/  @!P6 IMAD.IADD R74, R74, 0x1, -R42.reuse ;  /* 0x000000014a4ae824 */ /* 0x100fe200078e0a2a */
[----:B------:R-:W-:Y:S01]  /*2910*/  IABS R7, R11 ;  /* 0x0000000b00077213 */ /* 0x000fe20000000000 */
[--C-:B------:R-:W-:Y:S01]  /*2920*/  @!P2 IMAD.IADD R70, R70, 0x1, -R42.reuse ;  /* 0x000000014646a824 */ /* 0x100fe200078e0a2a */
[----:B------:R-:W-:Y:S01]  /*2930*/  ISETP.GT.U32.AND P6, PT, R42, R82, PT ;  /* 0x000000522a00720c */ /* 0x000fe20003fc4070 */
[--C-:B------:R-:W-:Y:S01]  /*2940*/  @!P1 IMAD.IADD R72, R72, 0x1, -R42.reuse ;  /* 0x0000000148489824 */ /* 0x100fe200078e0a2a */
[----:B------:R-:W-:Y:S01]  /*2950*/  ISETP.GE.AND P1, PT, R8, RZ, PT ;  /* 0x000000ff0800720c */ /* 0x000fe20003f26270 */
[----:B------:R-:W-:Y:S01]  /*2960*/  @!P0 IMAD.IADD R78, R78, 0x1, -R42 ;  /* 0x000000014e4e8824 */ /* 0x000fe200078e0a2a */
[----:B------:R-:W-:Y:S01]  /*2970*/  ISETP.GT.U32.AND P2, PT, R42, R80, PT ;  /* 0x000000502a00720c */ /* 0x000fe20003f44070 */
[----:B------:R-:W-:Y:S01]  /*2980*/  IMAD.HI.U32 R4, R2, R9, RZ ;  /* 0x0000000902047227 */ /* 0x000fe200078e00ff */
[----:B------:R-:W-:-:S03]  /*2990*/  ISETP.GE.AND P0, PT, R12, RZ, PT ;  /* 0x000000ff0c00720c */ /* 0x000fc60003f06270 */
[----:B------:R-:W-:-:S04]  /*29a0*/  IMAD.HI.U32 R3, R2, R7, RZ ;  /* 0x0000000702037227 */ /* 0x000fc800078e00ff */
[----:B------:R-:W-:Y:S01]  /*29b0*/  @!P4 IMAD.IADD R76, R76, 0x1, -R42 ;  /* 0x000000014c4cc824 */ /* 0x000fe200078e0a2a */
[----:B------:R-:W-:Y:S01]  /*29c0*/  ISETP.GE.AND P4, PT, R10, RZ, PT ;  /* 0x000000ff0a00720c */ /* 0x000fe20003f86270 */
[----:B------:R-:W-:Y:S01]  /*29d0*/  @!P5 IMAD.MOV R70, RZ, RZ, -R70 ;  /* 0x000000ffff46d224 */ /* 0x000fe200078e0a46 */
[C---:B------:R-:W-:Y:S01]  /*29e0*/  ISETP.GT.U32.AND P5, PT, R42.reuse, R78, PT ;  /* 0x0000004e2a00720c */ /* 0x040fe20003fa4070 */
[----:B------:R-:W-:Y:S02]  /*29f0*/  IMAD.MOV R4, RZ, RZ, -R4 ;  /* 0x000000ffff047224 */ /* 0x000fe400078e0a04 */
[----:B------:R-:W-:Y:S02]  /*2a00*/  IMAD.MOV R3, RZ, RZ, -R3 ;  /* 0x000000ffff037224 */ /* 0x000fe400078e0a03 */
[C---:B------:R-:W-:Y:S02]  /*2a10*/  IMAD R86, R42.reuse, R4, R9 ;  /* 0x000000042a567224 */ /* 0x040fe400078e0209 */
[----:B------:R-:W-:-:S02]  /*2a20*/  IMAD R84, R42, R3, R7 ;  /* 0x000000032a547224 */ /* 0x000fc400078e0207 */
[----:B------:R-:W-:Y:S02]  /*2a30*/  VIADD R4, R0, 0xd1 ;  /* 0x000000d100047836 */ /* 0x000fe40000000000 */
[----:B------:R-:W-:Y:S02]  /*2a40*/  @!P6 IMAD.IADD R82, R82, 0x1, -R42 ;  /* 0x000000015252e824 */ /* 0x000fe400078e0a2a */
[----:B------:R-:W-:Y:S01]  /*2a50*/  @!P1 IMAD.MOV R74, RZ, RZ, -R74 ;  /* 0x000000ffff4a9224 */ /* 0x000fe200078e0a4a */
[----:B------:R-:W-:Y:S01]  /*2a60*/  ISETP.GT.U32.AND P1, PT, R42, R84, PT ;  /* 0x000000542a00720c */ /* 0x000fe20003f24070 */
[----:B------:R-:W-:Y:S01]  /*2a70*/  @!P2 IMAD.IADD R80, R80, 0x1, -R42 ;  /* 0x000000015050a824 */ /* 0x000fe200078e0a2a */
[----:B------:R-:W-:Y:S01]  /*2a80*/  ISETP.GT.U32.AND P6, PT, R42, R82, PT ;  /* 0x000000522a00720c */ /* 0x000fe20003fc4070 */
[----:B------:R-:W-:Y:S01]  /*2a90*/  @!P4 IMAD.MOV R76, RZ, RZ, -R76 ;  /* 0x000000ffff4cc224 */ /* 0x000fe200078e0a4c */
[----:B------:R-:W-:Y:S01]  /*2aa0*/  IABS R7, R4 ;  /* 0x0000000400077213 */ /* 0x000fe20000000000 */
[----:B------:R-:W-:Y:S01]  /*2ab0*/  @!P5 IMAD.IADD R78, R78, 0x1, -R42 ;  /* 0x000000014e4ed824 */ /* 0x000fe200078e0a2a */
[----:B------:R-:W-:Y:S01]  /*2ac0*/  ISETP.GE.AND P4, PT, R16, RZ, PT ;  /* 0x000000ff1000720c */ /* 0x000fe20003f86270 */
[----:B------:R-:W-:Y:S01]  /*2ad0*/  @!P3 IMAD.MOV R72, RZ, RZ, -R72 ;  /* 0x000000ffff48b224 */ /* 0x000fe200078e0a48 */
[----:B------:R-:W-:Y:S01]  /*2ae0*/  ISETP.GT.U32.AND P5, PT, R42, R86, PT ;  /* 0x000000562a00720c */ /* 0x000fe20003fa4070 */
[----:B------:R-:W-:Y:S01]  /*2af0*/  IMAD.HI.U32 R3, R2, R7, RZ ;  /* 0x0000000702037227 */ /* 0x000fe200078e00ff */
[----:B------:R-:W-:-:S02]  /*2b00*/  ISETP.GT.U32.AND P3, PT, R42, R80, PT ;  /* 0x000000502a00720c */ /* 0x000fc40003f64070 */
[----:B------:R-:W-:Y:S01]  /*2b10*/  ISETP.GE.AND P2, PT, R14, RZ, PT ;  /* 0x000000ff0e00720c */ /* 0x000fe20003f46270 */
[----:B------:R-:W-:Y:S02]  /*2b20*/  IMAD.MOV R3, RZ, RZ, -R3 ;  /* 0x000000ffff037224 */ /* 0x000fe400078e0a03 */
[----:B------:R-:W-:Y:S02]  /*2b30*/  VIADD R8, R0, 0xd0 ;  /* 0x000000d000087836 */ /* 0x000fe40000000000 */
[--C-:B------:R-:W-:Y:S01]  /*2b40*/  @!P6 IMAD.IADD R82, R82, 0x1, -R42.reuse ;  /* 0x000000015252e824 */ /* 0x100fe200078e0a2a */
[----:B------:R-:W-:Y:S01]  /*2b50*/  ISETP.GE.AND P6, PT, R13, RZ, PT ;  /* 0x000000ff0d00720c */ /* 0x000fe20003fc6270 */
[--C-:B------:R-:W-:Y:S01]  /*2b60*/  @!P1 IMAD.IADD R84, R84, 0x1, -R42.reuse ;  /* 0x0000000154549824 */ /* 0x100fe200078e0a2a */
[----:B------:R-:W-:Y:S01]  /*2b70*/  IABS R89, R8 ;  /* 0x0000000800597213 */ /* 0x000fe20000000000 */
[----:B------:R-:W-:Y:S01]  /*2b80*/  IMAD R88, R42, R3, R7 ;  /* 0x000000032a587224 */ /* 0x000fe200078e0207 */
[----:B------:R-:W-:Y:S01]  /*2b90*/  ISETP.GE.AND P1, PT, R4, RZ, PT ;  /* 0x000000ff0400720c */ /* 0x000fe20003f26270 */
[----:B------:R-:W-:-:S02]  /*2ba0*/  @!P5 IMAD.IADD R86, R86, 0x1, -R42 ;  /* 0x000000015656d824 */ /* 0x000fc400078e0a2a */
[----:B------:R-:W-:Y:S01]  /*2bb0*/  @!P0 IMAD.MOV R78, RZ, RZ, -R78 ;  /* 0x000000ffff4e8224 */ /* 0x000fe200078e0a4e */
[C---:B------:R-:W-:Y:S01]  /*2bc0*/  ISETP.GT.U32.AND P0, PT, R42.reuse, R84, PT ;  /* 0x000000542a00720c */ /* 0x040fe20003f04070 */
[----:B------:R-:W-:Y:S01]  /*2bd0*/  @!P4 IMAD.MOV R82, RZ, RZ, -R82 ;  /* 0x000000ffff52c224 */ /* 0x000fe200078e0a52 */
[----:B------:R-:W-:Y:S01]  /*2be0*/  ISETP.GT.U32.AND P4, PT, R42, R88, PT ;  /* 0x000000582a00720c */ /* 0x000fe20003f84070 */
[----:B------:R-:W-:Y:S01]  /*2bf0*/  @!P3 IMAD.IADD R80, R80, 0x1, -R42 ;  /* 0x000000015050b824 */ /* 0x000fe200078e0a2a */
[----:B------:R-:W-:Y:S01]  /*2c00*/  ISETP.GE.AND P3, PT, R11, RZ, PT ;  /* 0x000000ff0b00720c */ /* 0x000fe20003f66270 */
[----:B------:R-:W-:Y:S01]  /*2c10*/  IMAD.HI.U32 R4, R2, R89, RZ ;  /* 0x0000005902047227 */ /* 0x000fe200078e00ff */
[----:B------:R-:W-:-:S03]  /*2c20*/  ISETP.GT.U32.AND P5, PT, R42, R86, PT ;  /* 0x000000562a00720c */ /* 0x000fc60003fa4070 */
[----:B------:R-:W-:Y:S02]  /*2c30*/  IMAD.MOV R4, RZ, RZ, -R4 ;  /* 0x000000ffff047224 */ /* 0x000fe400078e0a04 */
[----:B------:R-:W-:Y:S01]  /*2c40*/  @!P2 IMAD.MOV R80, RZ, RZ, -R80 ;  /* 0x000000ffff50a224 */ /* 0x000fe200078e0a50 */
[----:B------:R-:W-:Y:S01]  /*2c50*/  ISETP.GE.AND P2, PT, R8, RZ, PT ;  /* 0x000000ff0800720c */ /* 0x000fe20003f46270 */
[----:B------:R-:W-:Y:S02]  /*2c60*/  IMAD R89, R42, R4, R89 ;  /* 0x000000042a597224 */ /* 0x000fe400078e0259 */
[C---:B------:R-:W-:Y:S02]  /*2c70*/  VIADD R3, R0.reuse, 0xcf ;  /* 0x000000cf00037836 */ /* 0x040fe40000000000 */
[----:B------:R-:W-:Y:S02]  /*2c80*/  VIADD R8, R0, 0xcd ;  /* 0x000000cd00087836 */ /* 0x000fe40000000000 */
[--C-:B------:R-:W-:Y:S01]  /*2c90*/  @!P0 IMAD.IADD R84, R84, 0x1, -R42.reuse ;  /* 0x0000000154548824 */ /* 0x100fe200078e0a2a */
[----:B------:R-:W-:Y:S01]  /*2ca0*/  IABS R91, R3 ;  /* 0x00000003005b7213 */ /* 0x000fe20000000000 */
[--C-:B------:R-:W-:Y:S01]  /*2cb0*/  @!P4 IMAD.IADD R88, R88, 0x1, -R42.reuse ;  /* 0x000000015858c824 */ /* 0x100fe200078e0a2a */
[----:B------:R-:W-:Y:S01]  /*2cc0*/  IABS R95, R8 ;  /* 0x00000008005f7213 */ /* 0x000fe20000000000 */
[----:B------:R-:W-:Y:S01]  /*2cd0*/  @!P5 IMAD.IADD R86, R86, 0x1, -R42 ;  /* 0x000000015656d824 */ /* 0x000fe200078e0a2a */
[C---:B------:R-:W-:Y:S01]  /*2ce0*/  ISETP.GT.U32.AND P5, PT, R42.reuse, R89, PT ;  /* 0x000000592a00720c */ /* 0x040fe20003fa4070 */
[----:B------:R-:W-:Y:S01]  /*2cf0*/  @!P3 IMAD.MOV R84, RZ, RZ, -R84 ;  /* 0x000000ffff54b224 */ /* 0x000fe200078e0a54 */
[----:B------:R-:W-:Y:S01]  /*2d00*/  ISETP.GT.U32.AND P3, PT, R42, R88, PT ;  /* 0x000000582a00720c */ /* 0x000fe20003f64070 */
[----:B------:R-:W-:Y:S01]  /*2d10*/  VIADD R4, R0, 0xce ;  /* 0x000000ce00047836 */ /* 0x000fe20000000000 */
[----:B------:R-:W-:Y:S01]  /*2d20*/  ISETP.GE.AND P0, PT, R3, RZ, PT ;  /* 0x000000ff0300720c */ /* 0x000fe20003f06270 */
[----:B------:R-:W-:-:S03]  /*2d30*/  IMAD.HI.U32 R3, R2, R91, RZ ;  /* 0x0000005b02037227 */ /* 0x000fc600078e00ff */
[----:B------:R-:W-:Y:S01]  /*2d40*/  IABS R93, R4 ;  /* 0x00000004005d7213 */ /* 0x000fe20000000000 */
[----:B------:R-:W-:Y:S01]  /*2d50*/  IMAD.HI.U32 R7, R2, R95, RZ ;  /* 0x0000005f02077227 */ /* 0x000fe200078e00ff */
[----:B------:R-:W-:-:S03]  /*2d60*/  ISETP.GE.AND P4, PT, R4, RZ, PT ;  /* 0x000000ff0400720c */ /* 0x000fc60003f86270 */
[----:B------:R-:W-:Y:S02]  /*2d70*/  IMAD.MOV R3, RZ, RZ, -R3 ;  /* 0x000000ffff037224 */ /* 0x000fe400078e0a03 */
[----:B------:R-:W-:Y:S02]  /*2d80*/  IMAD.MOV R7, RZ, RZ, -R7 ;  /* 0x000000ffff077224 */ /* 0x000fe400078e0a07 */
[----:B------:R-:W-:-:S04]  /*2d90*/  IMAD.HI.U32 R4, R2, R93, RZ ;  /* 0x0000005d02047227 */ /* 0x000fc800078e00ff */
[--C-:B------:R-:W-:Y:S02]  /*2da0*/  @!P5 IMAD.IADD R89, R89, 0x1, -R42.reuse ;  /* 0x000000015959d824 */ /* 0x100fe400078e0a2a */
[----:B------:R-:W-:Y:S02]  /*2db0*/  IMAD R91, R42, R3, R91 ;  /* 0x000000032a5b7224 */ /* 0x000fe400078e025b */
[----:B------:R-:W-:Y:S01]  /*2dc0*/  @!P3 IMAD.IADD R88, R88, 0x1, -R42 ;  /* 0x000000015858b824 */ /* 0x000fe200078e0a2a */
[C---:B------:R-:W-:Y:S01]  /*2dd0*/  ISETP.GT.U32.AND P5, PT, R42.reuse, R89, PT ;  /* 0x000000592a00720c */ /* 0x040fe20003fa4070 */
[C---:B------:R-:W-:Y:S01]  /*2de0*/  IMAD R95, R42.reuse, R7, R95 ;  /* 0x000000072a5f7224 */ /* 0x040fe200078e025f */
[C---:B------:R-:W-:Y:S01]  /*2df0*/  ISETP.GT.U32.AND P3, PT, R42.reuse, R91, PT ;  /* 0x0000005b2a00720c */ /* 0x040fe20003f64070 */
[----:B------:R-:W-:Y:S02]  /*2e00*/  IMAD.MOV R4, RZ, RZ, -R4 ;  /* 0x000000ffff047224 */ /* 0x000fe400078e0a04 */
[----:B------:R-:W-:Y:S01]  /*2e10*/  @!P1 IMAD.MOV R88, RZ, RZ, -R88 ;  /* 0x000000ffff589224 */ /* 0x000fe200078e0a58 */
[C---:B------:R-:W-:Y:S01]  /*2e20*/  ISETP.GT.U32.AND P1, PT, R42.reuse, R95, PT ;  /* 0x0000005f2a00720c */ /* 0x040fe20003f24070 */
[----:B------:R-:W-:-:S02]  /*2e30*/  IMAD R93, R42, R4, R93 ;  /* 0x000000042a5d7224 */ /* 0x000fc400078e025d */
[C---:B------:R-:W-:Y:S02]  /*2e40*/  VIADD R4, R0.reuse, 0xcc ;  /* 0x000000cc00047836 */ /* 0x040fe40000000000 */
[C---:B------:R-:W-:Y:S02]  /*2e50*/  VIADD R10, R0.reuse, 0xca ;  /* 0x000000ca000a7836 */ /* 0x040fe40000000000 */
[--C-:B------:R-:W-:Y:S01]  /*2e60*/  @!P5 IMAD.IADD R89, R89, 0x1, -R42.reuse ;  /* 0x000000015959d824 */ /* 0x100fe200078e0a2a */
[----:B------:R-:W-:Y:S01]  /*2e70*/  IABS R7, R4 ;  /* 0x0000000400077213 */ /* 0x000fe20000000000 */
[----:B------:R-:W-:Y:S01]  /*2e80*/  VIADD R12, R0, 0xc9 ;  /* 0x000000c9000c7836 */ /* 0x000fe20000000000 */
[----:B------:R-:W-:Y:S01]  /*2e90*/  IABS R11, R10 ;  /* 0x0000000a000b7213 */ /* 0x000fe20000000000 */
[--C-:B------:R-:W-:Y:S01]  /*2ea0*/  @!P3 IMAD.IADD R91, R91, 0x1, -R42.reuse ;  /* 0x000000015b5bb824 */ /* 0x100fe200078e0a2a */
[----:B------:R-:W-:Y:S01]  /*2eb0*/  ISETP.GT.U32.AND P5, PT, R42, R93, PT ;  /* 0x0000005d2a00720c */ /* 0x000fe20003fa4070 */
        /* <DEDUP_REMOVED lines=8> */
[----:B------:R-:W-:-:S04]  /*2f40*/  IMAD.HI.U32 R4, R2, R11, RZ ;  /* 0x0000000b02047227 */ /* 0x000fc800078e00ff */
[----:B------:R-:W-:Y:S01]  /*2f50*/  @!P6 IMAD.MOV R86, RZ, RZ, -R86 ;  /* 0x000000ffff56e224 */ /* 0x000fe200078e0a56 */
[----:B------:R-:W-:Y:S01]  /*2f60*/  ISETP.GE.AND P6, PT, R8, RZ, PT ;  /* 0x000000ff0800720c */ /* 0x000fe20003fc6270 */
[----:B------:R-:W-:Y:S02]  /*2f70*/  IMAD R96, R42, R3, R7 ;  /* 0x000000032a607224 */ /* 0x000fe400078e0207 */
[----:B------:R-:W-:Y:S02]  /*2f80*/  VIADD R8, R0, 0xcb ;  /* 0x000000cb00087836 */ /* 0x000fe40000000000 */
[----:B------:R-:W-:-:S03]  /*2f90*/  IMAD.HI.U32 R7, R2, R13, RZ ;  /* 0x0000000d02077227 */ /* 0x000fc600078e00ff */
[----:B------:R-:W-:Y:S01]  /*2fa0*/  IABS R9, R8 ;  /* 0x0000000800097213 */ /* 0x000fe20000000000 */
[----:B------:R-:W-:Y:S02]  /*2fb0*/  IMAD.MOV R4, RZ, RZ, -R4 ;  /* 0x000000ffff047224 */ /* 0x000fe400078e0a04 */
[----:B------:R-:W-:Y:S02]  /*2fc0*/  IMAD.MOV R7, RZ, RZ, -R7 ;  /* 0x000000ffff077224 */ /* 0x000fe400078e0a07 */
[C---:B------:R-:W-:Y:S02]  /*2fd0*/  IMAD R100, R42.reuse, R4, R11 ;  /* 0x000000042a647224 */ /* 0x040fe400078e020b */
[--C-:B------:R-:W-:Y:S01]  /*2fe0*/  @!P3 IMAD.IADD R91, R91, 0x1, -R42.reuse ;  /* 0x000000015b5bb824 */ /* 0x100fe200078e0a2a */
[C---:B------:R-:W-:Y:S01]  /*2ff0*/  ISETP.GT.U32.AND P3, PT, R42.reuse, R96, PT ;  /* 0x000000602a00720c */ /* 0x040fe20003f64070 */
[C---:B------:R-:W-:Y:S02]  /*3000*/  IMAD R102, R42.reuse, R7, R13 ;  /* 0x000000072a667224 */ /* 0x040fe400078e020d */
[----:B------:R-:W-:Y:S01]  /*3010*/  @!P1 IMAD.IADD R95, R95, 0x1, -R42 ;  /* 0x000000015f5f9824 */ /* 0x000fe200078e0a2a */
[----:B------:R-:W-:Y:S01]  /*3020*/  ISETP.GT.U32.AND P1, PT, R42, R100, PT ;  /* 0x000000642a00720c */ /* 0x000fe20003f24070 */
[----:B------:R-:W-:-:S02]  /*3030*/  VIADD R4, R0, 0xc8 ;  /* 0x000000c800047836 */ /* 0x000fc40000000000 */
[----:B------:R-:W-:-:S03]  /*3040*/  IMAD.HI.U32 R3, R2, R9, RZ ;  /* 0x0000000902037227 */ /* 0x000fc600078e00ff */
[----:B------:R-:W-:Y:S01]  /*3050*/  IABS R103, R4 ;  /* 0x0000000400677213 */ /* 0x000fe20000000000 */
[----:B------:R-:W-:Y:S01]  /*3060*/  @!P6 IMAD.MOV R95, RZ, RZ, -R95 ;  /* 0x000000ffff5fe224 */ /* 0x000fe200078e0a5f */
[----:B------:R-:W-:Y:S01]  /*3070*/  ISETP.GT.U32.AND P6, PT, R42, R102, PT ;  /* 0x000000662a00720c */ /* 0x000fe20003fc4070 */
[----:B------:R-:W-:Y:S02]  /*3080*/  IMAD.MOV R3, RZ, RZ, -R3 ;  /* 0x000000ffff037224 */ /* 0x000fe400078e0a03 */
[----:B------:R-:W-:Y:S02]  /*3090*/  VIADD R7, R0, 0xc7 ;  /* 0x000000c700077836 */ /* 0x000fe40000000000 */
[----:B------:R-:W-:Y:S02]  /*30a0*/  IMAD R98, R42, R3, R9 ;  /* 0x000000032a627224 */ /* 0x000fe400078e0209 */
[----:B------:R-:W-:Y:S01]  /*30b0*/  IMAD.HI.U32 R3, R2, R103, RZ ;  /* 0x0000006702037227 */ /* 0x000fe200078e00ff */
[----:B------:R-:W-:-:S03]  /*30c0*/  IABS R105, R7 ;  /* 0x0000000700697213 */ /* 0x000fc60000000000 */
[--C-:B------:R-:W-:Y:S02]  /*30d0*/  @!P5 IMAD.IADD R93, R93, 0x1, -R42.reuse ;  /* 0x000000015d5dd824 */ /* 0x100fe400078e0a2a */
[--C-:B------:R-:W-:Y:S02]  /*30e0*/  @!P3 IMAD.IADD R96, R96, 0x1, -R42.reuse ;  /* 0x000000016060b824 */ /* 0x100fe400078e0a2a */
[--C-:B------:R-:W-:Y:S01]  /*30f0*/  @!P1 IMAD.IADD R100, R100, 0x1, -R42.reuse ;  /* 0x0000000164649824 */ /* 0x100fe200078e0a2a */
[C---:B------:R-:W-:Y:S01]  /*3100*/  ISETP.GT.U32.AND P5, PT, R42.reuse, R93, PT ;  /* 0x0000005d2a00720c */ /* 0x040fe20003fa4070 */
[----:B------:R-:W-:Y:S01]  /*3110*/  IMAD.MOV R3, RZ, RZ, -R3 ;  /* 0x000000ffff037224 */ /* 0x000fe200078e0a03 */
[----:B------:R-:W-:Y:S01]  /*3120*/  ISETP.GT.U32.AND P3, PT, R42, R96, PT ;  /* 0x000000602a00720c */ /* 0x000fe20003f64070 */
[----:B------:R-:W-:Y:S01]  /*3130*/  @!P6 IMAD.IADD R102, R102, 0x1, -R42 ;  /* 0x000000016666e824 */ /* 0x000fe200078e0a2a */
[C---:B------:R-:W-:Y:S01]  /*3140*/  ISETP.GT.U32.AND P6, PT, R42.reuse, R100, PT ;  /* 0x000000642a00720c */ /* 0x040fe20003fc4070 */
[----:B------:R-:W-:-:S02]  /*3150*/  IMAD R103, R42, R3, R103 ;  /* 0x000000032a677224 */ /* 0x000fc400078e0267 */
[----:B------:R-:W-:-:S04]  /*3160*/  IMAD.HI.U32 R3, R2, R105, RZ ;  /* 0x0000006902037227 */ /* 0x000fc800078e00ff */
[----:B------:R-:W-:Y:S01]  /*3170*/  @!P0 IMAD.MOV R91, RZ, RZ, -R91 ;  /* 0x000000ffff5b8224 */ /* 0x000fe200078e0a5b */
[----:B------:R-:W-:Y:S01]  /*3180*/  ISETP.GT.U32.AND P0, PT, R42, R98, PT ;  /* 0x000000622a00720c */ /* 0x000fe20003f04070 */
[----:B------:R-:W-:Y:S02]  /*3190*/  IMAD.MOV R3, RZ, RZ, -R3 ;  /* 0x000000ffff037224 */ /* 0x000fe400078e0a03 */
[--C-:B------:R-:W-:Y:S01]  /*31a0*/  @!P5 IMAD.IADD R93, R93, 0x1, -R42.reuse ;  /* 0x000000015d5dd824 */ /* 0x100fe200078e0a2a */
[----:B------:R-:W-:Y:S01]  /*31b0*/  ISETP.GE.AND P5, PT, R8, RZ, PT ;  /* 0x000000ff0800720c */ /* 0x000fe20003fa6270 */
[----:B------:R-:W-:Y:S02]  /*31c0*/  IMAD R105, R42, R3, R105 ;  /* 0x000000032a697224 */ /* 0x000fe400078e0269 */
[--C-:B------:R-:W-:Y:S01]  /*31d0*/  @!P3 IMAD.IADD R96, R96, 0x1, -R42.reuse ;  /* 0x000000016060b824 */ /* 0x100fe200078e0a2a */
[----:B------:R-:W-:Y:S01]  /*31e0*/  ISETP.GE.AND P3, PT, R12, RZ, PT ;  /* 0x000000ff0c00720c */ /* 0x000fe20003f66270 */
[----:B------:R-:W-:Y:S01]  /*31f0*/  @!P6 IMAD.IADD R100, R100, 0x1, -R42 ;  /* 0x000000016464e824 */ /* 0x000fe200078e0a2a */
[----:B------:R-:W-:Y:S01]  /*3200*/  ISETP.GT.U32.AND P6, PT, R42, R105, PT ;  /* 0x000000692a00720c */ /* 0x000fe20003fc4070 */
[----:B------:R-:W-:-:S02]  /*3210*/  VIADD R8, R0, 0xc6 ;  /* 0x000000c600087836 */ /* 0x000fc40000000000 */
[----:B------:R-:W-:Y:S01]  /*3220*/  @!P4 IMAD.MOV R93, RZ, RZ, -R93 ;  /* 0x000000ffff5dc224 */ /* 0x000fe200078e0a5d */
[----:B------:R-:W-:Y:S01]  /*3230*/  ISETP.GE.AND P4, PT, R10, RZ, PT ;  /* 0x000000ff0a00720c */ /* 0x000fe20003f86270 */
[----:B------:R-:W-:Y:S01]  /*3240*/  @!P0 IMAD.IADD R98, R98, 0x1, -R42 ;  /* 0x0000000162628824 */ /* 0x000fe200078e0a2a */
[----:B------:R-:W-:Y:S01]  /*3250*/  IABS R107, R8 ;  /* 0x00000008006b7213 */ /* 0x000fe20000000000 */
[----:B------:R-:W-:Y:S01]  /*3260*/  @!P2 IMAD.MOV R96, RZ, RZ, -R96 ;  /* 0x000000ffff60a224 */ /* 0x000fe200078e0a60 */
[----:B------:R-:W-:Y:S01]  /*3270*/  ISETP.GT.U32.AND P2, PT, R42, R102, PT ;  /* 0x000000662a00720c */ /* 0x000fe20003f44070 */
[----:B------:R-:W-:Y:S01]  /*3280*/  VIADD R10, R0, 0xc5 ;  /* 0x000000c5000a7836 */ /* 0x000fe20000000000 */
[----:B------:R-:W-:Y:S01]  /*3290*/  ISETP.GT.U32.AND P1, PT, R42, R98, PT ;  /* 0x000000622a00720c */ /* 0x000fe20003f24070 */
[----:B------:R-:W-:Y:S01]  /*32a0*/  VIADD R11, R0, 0xc4 ;  /* 0x000000c4000b7836 */ /* 0x000fe20000000000 */
[----:B------:R-:W-:Y:S01]  /*32b0*/  ISETP.GE.AND P0, PT, R4, RZ, PT ;  /* 0x000000ff0400720c */ /* 0x000fe20003f06270 */
[----:B------:R-:W-:Y:S01]  /*32c0*/  IMAD.HI.U32 R3, R2, R107, RZ ;  /* 0x0000006b02037227 */ /* 0x000fe200078e00ff */
[----:B------:R-:W-:-:S02]  /*32d0*/  IABS R109, R10 ;  /* 0x0000000a006d7213 */ /* 0x000fc40000000000 */
[----:B------:R-:W-:Y:S01]  /*32e0*/  IABS R9, R11 ;  /* 0x0000000b00097213 */ /* 0x000fe20000000000 */
[----:B------:R-:W-:Y:S02]  /*32f0*/  @!P6 IMAD.IADD R105, R105, 0x1, -R42 ;  /* 0x000000016969e824 */ /* 0x000fe400078e0a2a */
[----:B------:R-:W-:-:S03]  /*3300*/  IMAD.HI.U32 R4, R2, R109, RZ ;  /* 0x0000006d02047227 */ /* 0x000fc600078e00ff */
[----:B------:R-:W-:Y:S01]  /*3310*/  ISETP.GT.U32.AND P6, PT, R42, R105, PT ;  /* 0x000000692a00720c */ /* 0x000fe20003fc4070 */
[----:B------:R-:W-:Y:S02]  /*3320*/  IMAD.MOV R3, RZ, RZ, -R3 ;  /* 0x000000ffff037224 */ /* 0x000fe400078e0a03 */
[----:B------:R-:W-:Y:S01]  /*3330*/  @!P2 IMAD.IADD R102, R102, 0x1, -R42 ;  /* 0x000000016666a824 */ /* 0x000fe200078e0a2a */
[----:B------:R-:W-:Y:S01]  /*3340*/  ISETP.GE.AND P2, PT, R7, RZ, PT ;  /* 0x000000ff0700720c */ /* 0x000fe20003f46270 */
[----:B------:R-:W-:-:S04]  /*3350*/  IMAD.HI.U32 R7, R2, R9, RZ ;  /* 0x0000000902077227 */ /* 0x000fc800078e00ff */
[----:B------:R-:W-:Y:S02]  /*3360*/  IMAD.MOV R4, RZ, RZ, -R4 ;  /* 0x000000ffff047224 */ /* 0x000fe400078e0a04 */
[----:B------:R-:W-:Y:S02]  /*3370*/  IMAD R107, R42, R3, R107 ;  /* 0x000000032a6b7224 */ /* 0x000fe400078e026b */
[----:B------:R-:W-:Y:S01]  /*3380*/  @!P1 IMAD.IADD R98, R98, 0x1, -R42 ;  /* 0x0000000162629824 */ /* 0x000fe200078e0a2a */
[C---:B------:R-:W-:Y:S01]  /*3390*/  ISETP.GT.U32.AND P1, PT, R42.reuse, R103, PT ;  /* 0x000000672a00720c */ /* 0x040fe20003f24070 */
[----:B------:R-:W-:Y:S02]  /*33a0*/  IMAD.MOV R7, RZ, RZ, -R7 ;  /* 0x000000ffff077224 */ /* 0x000fe400078e0a07 */
[C---:B------:R-:W-:Y:S02]  /*33b0*/  IMAD R109, R42.reuse, R4, R109 ;  /* 0x000000042a6d7224 */ /* 0x040fe400078e026d */
[----:B------:R-:W-:Y:S01]  /*33c0*/  @!P4 IMAD.MOV R100, RZ, RZ, -R100 ;  /* 0x000000ffff64c224 */ /* 0x000fe200078e0a64 */
[C---:B------:R-:W-:Y:S01]  /*33d0*/  ISETP.GT.U32.AND P4, PT, R42.reuse, R107, PT ;  /* 0x0000006b2a00720c */ /* 0x040fe20003f84070 */
[----:B------:R-:W-:-:S02]  /*33e0*/  IMAD R110, R42, R7, R9 ;  /* 0x000000072a6e7224 */ /* 0x000fc400078e0209 */
[----:B------:R-:W-:Y:S01]  /*33f0*/  @!P3 IMAD.MOV R102, RZ, RZ, -R102 ;  /* 0x000000ffff66b224 */ /* 0x000fe200078e0a66 */
[C---:B------:R-:W-:Y:S01]  /*3400*/  ISETP.GT.U32.AND P3, PT, R42.reuse, R109, PT ;  /* 0x0000006d2a00720c */ /* 0x040fe20003f64070 */
[--C-:B------:R-:W-:Y:S01]  /*3410*/  @!P6 IMAD.IADD R105, R105, 0x1, -R42.reuse ;  /* 0x000000016969e824 */ /* 0x100fe200078e0a2a */
[----:B------:R-:W-:Y:S01]  /*3420*/  ISETP.GT.U32.AND P6, PT, R42, R110, PT ;  /* 0x0000006e2a00720c */ /* 0x000fe20003fc4070 */
[----:B------:R-:W-:Y:S02]  /*3430*/  VIADD R4, R0, 0xc3 ;  /* 0x000000c300047836 */ /* 0x000fe40000000000 */
[--C-:B------:R-:W-:Y:S01]  /*3440*/  @!P1 IMAD.IADD R103, R103, 0x1, -R42.reuse ;  /* 0x0000000167679824 */ /* 0x100fe200078e0a2a */
[----:B------:R-:W-:Y:S01]  /*3450*/  ISETP.GE.AND P1, PT, R8, RZ, PT ;  /* 0x000000ff0800720c */ /* 0x000fe20003f26270 */
[----:B------:R-:W-:Y:S01]  /*3460*/  VIADD R8, R0, 0xc2 ;  /* 0x000000c200087836 */ /* 0x000fe20000000000 */
[----:B------:R-:W-:Y:S01]  /*3470*/  IABS R7, R4 ;  /* 0x0000000400077213 */ /* 0x000fe20000000000 */
[----:B------:R-:W-:Y:S01]  /*3480*/  @!P4 IMAD.IADD R107, R107, 0x1, -R42 ;  /* 0x000000016b6bc824 */ /* 0x000fe200078e0a2a */
[----:B------:R-:W-:Y:S01]  /*3490*/  ISETP.GE.AND P4, PT, R11, RZ, PT ;  /* 0x000000ff0b00720c */ /* 0x000fe20003f86270 */
[----:B------:R-:W-:Y:S01]  /*34a0*/  @!P5 IMAD.MOV R98, RZ, RZ, -R98 ;  /* 0x000000ffff62d224 */ /* 0x000fe200078e0a62 */
[----:B------:R-:W-:Y:S01]  /*34b0*/  IABS R9, R8 ;  /* 0x0000000800097213 */ /* 0x000fe20000000000 */
[----:B------:R-:W-:Y:S01]  /*34c0*/  @!P3 IMAD.IADD R109, R109, 0x1, -R42 ;  /* 0x000000016d6db824 */ /* 0x000fe200078e0a2a */
[----:B------:R-:W-:Y:S01]  /*34d0*/  ISETP.GT.U32.AND P3, PT, R42, R107, PT ;  /* 0x0000006b2a00720c */ /* 0x000fe20003f64070 */
[----:B------:R-:W-:Y:S01]  /*34e0*/  IMAD.HI.U32 R3, R2, R7, RZ ;  /* 0x0000000702037227 */ /* 0x000fe200078e00ff */
[----:B------:R-:W-:-:S03]  /*34f0*/  ISETP.GT.U32.AND P5, PT, R42, R103, PT ;  /* 0x000000672a00720c */ /* 0x000fc60003fa4070 */
[----:B------:R-:W-:Y:S01]  /*3500*/  @!P6 IMAD.IADD R110, R110, 0x1, -R42 ;  /* 0x000000016e6ee824 */ /* 0x000fe200078e0a2a */
[----:B------:R-:W-:Y:S01]  /*3510*/  ISETP.GT.U32.AND P6, PT, R42, R109, PT ;  /* 0x0000006d2a00720c */ /* 0x000fe20003fc4070 */
[----:B------:R-:W-:Y:S02]  /*3520*/  IMAD.MOV R112, RZ, RZ, -R3 ;  /* 0x000000ffff707224 */ /* 0x000fe400078e0a03 */
[----:B------:R-:W-:-:S04]  /*3530*/  IMAD.HI.U32 R3, R2, R9, RZ ;  /* 0x0000000902037227 */ /* 0x000fc800078e00ff */
[C---:B------:R-:W-:Y:S02]  /*3540*/  IMAD R112, R42.reuse, R112, R7 ;  /* 0x000000702a707224 */ /* 0x040fe400078e0207 */
[----:B------:R-:W-:Y:S02]  /*3550*/  IMAD.MOV R3, RZ, RZ, -R3 ;  /* 0x000000ffff037224 */ /* 0x000fe400078e0a03 */
[--C-:B------:R-:W-:Y:S01]  /*3560*/  @!P3 IMAD.IADD R107, R107, 0x1, -R42.reuse ;  /* 0x000000016b6bb824 */ /* 0x100fe200078e0a2a */
[C---:B------:R-:W-:Y:S01]  /*3570*/  ISETP.GT.U32.AND P3, PT, R42.reuse, R112, PT ;  /* 0x000000702a00720c */ /* 0x040fe20003f64070 */
[----:B------:R-:W-:Y:S02]  /*3580*/  IMAD R114, R42, R3, R9 ;  /* 0x000000032a727224 */ /* 0x000fe400078e0209 */
[--C-:B------:R-:W-:Y:S01]  /*3590*/  @!P5 IMAD.IADD R103, R103, 0x1, -R42.reuse ;  /* 0x000000016767d824 */ /* 0x100fe200078e0a2a */
[----:B------:R-:W-:Y:S01]  /*35a0*/  ISETP.GE.AND P5, PT, R10, RZ, PT ;  /* 0x000000ff0a00720c */ /* 0x000fe20003fa6270 */
[----:B------:R-:W-:Y:S01]  /*35b0*/  @!P6 IMAD.IADD R109, R109, 0x1, -R42 ;  /* 0x000000016d6de824 */ /* 0x000fe200078e0a2a */
[----:B------:R-:W-:Y:S01]  /*35c0*/  ISETP.GT.U32.AND P6, PT, R42, R114, PT ;  /* 0x000000722a00720c */ /* 0x000fe20003fc4070 */
[----:B------:R-:W-:-:S02]  /*35d0*/  VIADD R10, R0, 0xc1 ;  /* 0x000000c1000a7836 */ /* 0x000fc40000000000 */
[----:B------:R-:W-:Y:S01]  /*35e0*/  @!P0 IMAD.MOV R103, RZ, RZ, -R103 ;  /* 0x000000ffff678224 */ /* 0x000fe200078e0a67 */
[----:B------:R-:W-:Y:S01]  /*35f0*/  ISETP.GT.U32.AND P0, PT, R42, R110, PT ;  /* 0x0000006e2a00720c */ /* 0x000fe20003f04070 */
[----:B------:R-:W-:Y:S01]  /*3600*/  VIADD R11, R0, 0xc0 ;  /* 0x000000c0000b7836 */ /* 0x000fe20000000000 */
[----:B------:R-:W-:Y:S01]  /*3610*/  IABS R7, R10 ;  /* 0x0000000a00077213 */ /* 0x000fe20000000000 */
[----:B------:R-:W-:Y:S01]  /*3620*/  @!P3 IMAD.IADD R112, R112, 0x1, -R42 ;  /* 0x000000017070b824 */ /* 0x000fe200078e0a2a */
[----:B------:R-:W-:Y:S01]  /*3630*/  ISETP.GE.AND P3, PT, R8, RZ, PT ;  /* 0x000000ff0800720c */ /* 0x000fe20003f66270 */
[----:B------:R-:W-:Y:S01]  /*3640*/  VIADD R9, R0, 0xbf ;  /* 0x000000bf00097836 */ /* 0x000fe20000000000 */
[----:B------:R-:W-:Y:S01]  /*3650*/  IABS R117, R11 ;  /* 0x0000000b00757213 */ /* 0x000fe20000000000 */
[----:B------:R-:W-:-:S03]  /*3660*/  IMAD.HI.U32 R3, R2, R7, RZ ;  /* 0x0000000702037227 */ /* 0x000fc600078e00ff */
[----:B------:R-:W-:Y:S01]  /*3670*/  IABS R119, R9 ;  /* 0x0000000900777213 */ /* 0x000fe20000000000 */
[----:B------:R-:W-:Y:S01]  /*3680*/  @!P6 IMAD.IADD R114, R114, 0x1, -R42 ;  /* 0x000000017272e824 */ /* 0x000fe200078e0a2a */
[----:B------:R-:W-:Y:S01]  /*3690*/  ISETP.GT.U32.AND P6, PT, R42, R112, PT ;  /* 0x000000702a00720c */ /* 0x000fe20003fc4070 */
[----:B------:R-:W-:Y:S02]  /*36a0*/  IMAD.MOV R116, RZ, RZ, -R3 ;  /* 0x000000ffff747224 */ /* 0x000fe400078e0a03 */
[----:B------:R-:W-:-:S04]  /*36b0*/  IMAD.HI.U32 R3, R2, R117, RZ ;  /* 0x0000007502037227 */ /* 0x000fc800078e00ff */
[----:B------:R-:W-:Y:S01]  /*36c0*/  @!P0 IMAD.IADD R110, R110, 0x1, -R42 ;  /* 0x000000016e6e8824 */ /* 0x000fe200078e0a2a */
[----:B------:R-:W-:Y:S01]  /*36d0*/  ISETP.GE.AND P0, PT, R4, RZ, PT ;  /* 0x000000ff0400720c */ /* 0x000fe20003f06270 */
[C---:B------:R-:W-:Y:S02]  /*36e0*/  IMAD R116, R42.reuse, R116, R7 ;  /* 0x000000742a747224 */ /* 0x040fe400078e0207 */
[----:B------:R-:W-:Y:S02]  /*36f0*/  IMAD.MOV R4, RZ, RZ, -R3 ;  /* 0x000000ffff047224 */ /* 0x000fe400078e0a03 */
[----:B------:R-:W-:Y:S01]  /*3700*/  @!P2 IMAD.MOV R105, RZ, RZ, -R105 ;  /* 0x000000ffff69a224 */ /* 0x000fe200078e0a69 */
[C---:B------:R-:W-:Y:S01]  /*3710*/  ISETP.GT.U32.AND P2, PT, R42.reuse, R116, PT ;  /* 0x000000742a00720c */ /* 0x040fe20003f44070 */
[----:B------:R-:W-:Y:S01]  /*3720*/  @!P1 IMAD.MOV R107, RZ, RZ, -R107 ;  /* 0x000000ffff6b9224 */ /* 0x000fe200078e0a6b */
[C---:B------:R-:W-:Y:S01]  /*3730*/  ISETP.GT.U32.AND P1, PT, R42.reuse, R114, PT ;  /* 0x000000722a00720c */ /* 0x040fe20003f24070 */
[----:B------:R-:W-:-:S02]  /*3740*/  IMAD R117, R42, R4, R117 ;  /* 0x000000042a757224 */ /* 0x000fc400078e0275 */
[----:B------:R-:W-:Y:S02]  /*3750*/  @!P6 IMAD.IADD R112, R112, 0x1, -R42 ;  /* 0x000000017070e824 */ /* 0x000fe400078e0a2a */
[----:B------:R-:W-:Y:S01]  /*3760*/  IMAD.HI.U32 R3, R2, R119, RZ ;  /* 0x0000007702037227 */ /* 0x000fe200078e00ff */
[----:B------:R-:W-:-:S03]  /*3770*/  ISETP.GT.U32.AND P6, PT, R42, R117, PT ;  /* 0x000000752a00720c */ /* 0x000fc60003fc4070 */
[----:B------:R-:W-:Y:S02]  /*3780*/  VIADD R4, R0, 0xbe ;  /* 0x000000be00047836 */ /* 0x000fe40000000000 */
[----:B------:R-:W-:Y:S02]  /*3790*/  IMAD.MOV R3, RZ, RZ, -R3 ;  /* 0x000000ffff037224 */ /* 0x000fe400078e0a03 */
[--C-:B------:R-:W-:Y:S01]  /*37a0*/  @!P1 IMAD.IADD R114, R114, 0x1, -R42.reuse ;  /* 0x0000000172729824 */ /* 0x100fe200078e0a2a */
[----:B------:R-:W-:Y:S01]  /*37b0*/  IABS R121, R4 ;  /* 0x0000000400797213 */ /* 0x000fe20000000000 */
[--C-:B------:R-:W-:Y:S01]  /*37c0*/  @!P2 IMAD.IADD R116, R116, 0x1, -R42.reuse ;  /* 0x000000017474a824 */ /* 0x100fe200078e0a2a */
[----:B------:R-:W-:Y:S01]  /*37d0*/  ISETP.GE.AND P2, PT, R4, RZ, PT ;  /* 0x000000ff0400720c */ /* 0x000fe20003f46270 */
[C---:B------:R-:W-:Y:S01]  /*37e0*/  IMAD R119, R42.reuse, R3, R119 ;  /* 0x000000032a777224 */ /* 0x040fe200078e0277 */
[----:B------:R-:W-:Y:S01]  /*37f0*/  ISETP.GE.AND P1, PT, R9, RZ, PT ;  /* 0x000000ff0900720c */ /* 0x000fe20003f26270 */
[----:B------:R-:W-:Y:S01]  /*3800*/  @!P6 IMAD.IADD R117, R117, 0x1, -R42 ;  /* 0x000000017575e824 */ /* 0x000fe200078e0a2a */
[C---:B------:R-:W-:Y:S01]  /*3810*/  ISETP.GT.U32.AND P6, PT, R42.reuse, R116, PT ;  /* 0x000000742a00720c */ /* 0x040fe20003fc4070 */
[----:B------:R-:W-:Y:S01]  /*3820*/  @!P3 IMAD.MOV R114, RZ, RZ, -R114 ;  /* 0x000000ffff72b224 */ /* 0x000fe200078e0a72 */
[----:B------:R-:W-:Y:S01]  /*3830*/  ISETP.GT.U32.AND P3, PT, R42, R119, PT ;  /* 0x000000772a00720c */ /* 0x000fe20003f64070 */
[----:B------:R-:W-:-:S04]  /*3840*/  IMAD.HI.U32 R3, R2, R121, RZ ;  /* 0x0000007902037227 */ /* 0x000fc800078e00ff */
[----:B------:R-:W-:Y:S01]  /*3850*/  @!P5 IMAD.MOV R109, RZ, RZ, -R109 ;  /* 0x000000ffff6dd224 */ /* 0x000fe200078e0a6d */
[----:B------:R-:W-:Y:S01]  /*3860*/  ISETP.GE.AND P5, PT, R10, RZ, PT ;  /* 0x000000ff0a00720c */ /* 0x000fe20003fa6270 */
[----:B------:R-:W-:Y:S01]  /*3870*/  @!P0 IMAD.MOV R112, RZ, RZ, -R112 ;  /* 0x000000ffff708224 */ /* 0x000fe200078e0a70 */
[----:B------:R-:W-:Y:S01]  /*3880*/  ISETP.GT.U32.AND P0, PT, R42, R117, PT ;  /* 0x000000752a00720c */ /* 0x000fe20003f04070 */
[C---:B------:R-:W-:Y:S02]  /*3890*/  VIADD R7, R0.reuse, 0xbd ;  /* 0x000000bd00077836 */ /* 0x040fe40000000000 */
[----:B------:R-:W-:Y:S02]  /*38a0*/  IMAD.MOV R3, RZ, RZ, -R3 ;  /* 0x000000ffff037224 */ /* 0x000fe400078e0a03 */
[----:B------:R-:W-:Y:S01]  /*38b0*/  VIADD R8, R0, 0xbc ;  /* 0x000000bc00087836 */ /* 0x000fe20000000000 */
[----:B------:R-:W-:Y:S01]  /*38c0*/  IABS R123, R7 ;  /* 0x00000007007b7213 */ /* 0x000fe20000000000 */
[----:B------:R-:W-:-:S02]  /*38d0*/  IMAD R121, R42, R3, R121 ;  /* 0x000000032a797224 */ /* 0x000fc400078e0279 */
[----:B------:R-:W-:Y:S01]  /*38e0*/  @!P4 IMAD.MOV R110, RZ, RZ, -R110 ;  /* 0x000000ffff6ec224 */ /* 0x000fe200078e0a6e */
[----:B------:R-:W-:Y:S01]  /*38f0*/  ISETP.GE.AND P4, PT, R11, RZ, PT ;  /* 0x000000ff0b00720c */ /* 0x000fe20003f86270 */
[--C-:B------:R-:W-:Y:S01]  /*3900*/  @!P6 IMAD.IADD R116, R116, 0x1, -R42.reuse ;  /* 0x000000017474e824 */ /* 0x100fe200078e0a2a */
[----:B------:R-:W-:Y:S01]  /*3910*/  IABS R125, R8 ;  /* 0x00000008007d7213 */ /* 0x000fe20000000000 */
[----:B------:R-:W-:Y:S01]  /*3920*/  @!P3 IMAD.IADD R119, R119, 0x1, -R42 ;  /* 0x000000017777b824 */ /* 0x000fe200078e0a2a */
[----:B------:R-:W-:Y:S01]  /*3930*/  ISETP.GT.U32.AND P6, PT, R42, R121, PT ;  /* 0x000000792a00720c */ /* 0x000fe20003fc4070 */
[----:B------:R-:W-:Y:S01]  /*3940*/  IMAD.HI.U32 R3, R2, R123, RZ ;  /* 0x0000007b02037227 */ /* 0x000fe200078e00ff */
[----:B------:R-:W-:-:S03]  /*3950*/  ISETP.GE.AND P3, PT, R8, RZ, PT ;  /* 0x000000ff0800720c */ /* 0x000fc60003f66270 */
[----:B------:R-:W-:Y:S01]  /*3960*/  @!P0 IMAD.IADD R117, R117, 0x1, -R42 ;  /* 0x0000000175758824 */ /* 0x000fe200078e0a2a */
[----:B------:R-:W-:Y:S01]  /*3970*/  ISETP.GE.AND P0, PT, R7, RZ, PT ;  /* 0x000000ff0700720c */ /* 0x000fe20003f06270 */
[----:B------:R-:W-:Y:S01]  /*3980*/  @!P5 IMAD.MOV R116, RZ, RZ, -R116 ;  /* 0x000000ffff74d224 */ /* 0x000fe200078e0a74 */
[----:B------:R-:W-:Y:S01]  /*3990*/  ISETP.GT.U32.AND P5, PT, R42, R119, PT ;  /* 0x000000772a00720c */ /* 0x000fe20003fa4070 */
[----:B------:R-:W-:-:S04]  /*39a0*/  IMAD.HI.U32 R4, R2, R125, RZ ;  /* 0x0000007d02047227 */ /* 0x000fc800078e00ff */
[----:B------:R-:W-:Y:S02]  /*39b0*/  IMAD.MOV R7, RZ, RZ, -R3 ;  /* 0x000000ffff077224 */ /* 0x000fe400078e0a03 */
[----:B------:R-:W-:Y:S02]  /*39c0*/  VIADD R10, R0, 0xbb ;  /* 0x000000bb000a7836 */ /* 0x000fe40000000000 */
[----:B------:R-:W-:Y:S02]  /*39d0*/  IMAD.MOV R4, RZ, RZ, -R4 ;  /* 0x000000ffff047224 */ /* 0x000fe400078e0a04 */
[C---:B------:R-:W-:Y:S01]  /*39e0*/  IMAD R123, R42.reuse, R7, R123 ;  /* 0x000000072a7b7224 */ /* 0x040fe200078e027b */
[----:B------:R-:W-:Y:S01]  /*39f0*/  IABS R127, R10 ;  /* 0x0000000a007f7213 */ /* 0x000fe20000000000 */
[----:B------:R-:W-:Y:S02]  /*3a00*/  IMAD R125, R42, R4, R125 ;  /* 0x000000042a7d7224 */ /* 0x000fe400078e027d */
[----:B------:R-:W-:-:S02]  /*3a10*/  @!P6 IMAD.IADD R121, R121, 0x1, -R42 ;  /* 0x000000017979e824 */ /* 0x000fc400078e0a2a */
[----:B------:R-:W-:Y:S01]  /*3a20*/  @!P4 IMAD.MOV R117, RZ, RZ, -R117 ;  /* 0x000000ffff75c224 */ /* 0x000fe200078e0a75 */
[C---:B------:R-:W-:Y:S01]  /*3a30*/  ISETP.GT.U32.AND P4, PT, R42.reuse, R123, PT ;  /* 0x0000007b2a00720c */ /* 0x040fe20003f84070 */
[----:B------:R-:W-:Y:S01]  /*3a40*/  @!P5 IMAD.IADD R119, R119, 0x1, -R42 ;  /* 0x000000017777d824 */ /* 0x000fe200078e0a2a */
[----:B------:R-:W-:Y:S01]  /*3a50*/  ISETP.GT.U32.AND P6, PT, R42, R121, PT ;  /* 0x000000792a00720c */ /* 0x000fe20003fc4070 */
[----:B------:R-:W-:Y:S01]  /*3a60*/  IMAD.HI.U32 R3, R2, R127, RZ ;  /* 0x0000007f02037227 */ /* 0x000fe200078e00ff */
[----:B------:R-:W-:-:S03]  /*3a70*/  ISETP.GT.U32.AND P5, PT, R42, R125, PT ;  /* 0x0000007d2a00720c */ /* 0x000fc60003fa4070 */
[----:B------:R-:W-:Y:S02]  /*3a80*/  IMAD.MOV R3, RZ, RZ, -R3 ;  /* 0x000000ffff037224 */ /* 0x000fe400078e0a03 */
[----:B------:R-:W-:Y:S02]  /*3a90*/  VIADD R8, R0, 0xba ;  /* 0x000000ba00087836 */ /* 0x000fe40000000000 */
[C---:B------:R-:W-:Y:S02]  /*3aa0*/  IMAD R127, R42.reuse, R3, R127 ;  /* 0x000000032a7f7224 */ /* 0x040fe400078e027f */
[--C-:B------:R-:W-:Y:S01]  /*3ab0*/  @!P4 IMAD.IADD R123, R123, 0x1, -R42.reuse ;  /* 0x000000017b7bc824 */ /* 0x100fe200078e0a2a */
[----:B------:R-:W-:Y:S01]  /*3ac0*/  IABS R129, R8 ;  /* 0x0000000800817213 */ /* 0x000fe20000000000 */
[--C-:B------:R-:W-:Y:S01]  /*3ad0*/  @!P6 IMAD.IADD R121, R121, 0x1, -R42.reuse ;  /* 0x000000017979e824 */ /* 0x100fe200078e0a2a */
[C---:B------:R-:W-:Y:S01]  /*3ae0*/  ISETP.GT.U32.AND P6, PT, R42.reuse, R127, PT ;  /* 0x0000007f2a00720c */ /* 0x040fe20003fc4070 */
[----:B------:R-:W-:Y:S01]  /*3af0*/  @!P5 IMAD.IADD R125, R125, 0x1, -R42 ;  /* 0x000000017d7dd824 */ /* 0x000fe200078e0a2a */
[----:B------:R-:W-:Y:S01]  /*3b00*/  ISETP.GT.U32.AND P5, PT, R42, R123, PT ;  /* 0x0000007b2a00720c */ /* 0x000fe20003fa4070 */
[----:B------:R-:W-:Y:S01]  /*3b10*/  VIADD R11, R0, 0xb9 ;  /* 0x000000b9000b7836 */ /* 0x000fe20000000000 */
[----:B------:R-:W-:Y:S01]  /*3b20*/  ISETP.GE.AND P4, PT, R10, RZ, PT ;  /* 0x000000ff0a00720c */ /* 0x000fe20003f86270 */
[----:B------:R-:W-:-:S03]  /*3b30*/  IMAD.HI.U32 R3, R2, R129, RZ ;  /* 0x0000008102037227 */ /* 0x000fc600078e00ff */
[----:B------:R-:W-:Y:S01]  /*3b40*/  IABS R131, R11 ;  /* 0x0000000b00837213 */ /* 0x000fe20000000000 */
[----:B------:R-:W-:Y:S02]  /*3b50*/  IMAD.MOV R3, RZ, RZ, -R3 ;  /* 0x000000ffff037224 */ /* 0x000fe400078e0a03 */
[----:B------:R-:W-:Y:S02]  /*3b60*/  VIADD R13, R0, 0xb7 ;  /* 0x000000b7000d7836 */ /* 0x000fe40000000000 */
[----:B------:R-:W-:Y:S02]  /*3b70*/  IMAD R129, R42, R3, R129 ;  /* 0x000000032a817224 */ /* 0x000fe400078e0281 */
[----:B------:R-:W-:Y:S01]  /*3b80*/  IMAD.HI.U32 R4, R2, R131, RZ ;  /* 0x0000008302047227 */ /* 0x000fe200078e00ff */
[----:B------:R-:W-:-:S03]  /*3b90*/  IABS R9, R13 ;  /* 0x0000000d00097213 */ /* 0x000fc60000000000 */
[--C-:B------:R-:W-:Y:S01]  /*3ba0*/  @!P6 IMAD.IADD R127, R127, 0x1, -R42.reuse ;  /* 0x000000017f7fe824 */ /* 0x100fe200078e0a2a */
[C---:B------:R-:W-:Y:S01]  /*3bb0*/  ISETP.GT.U32.AND P6, PT, R42.reuse, R125, PT ;  /* 0x0000007d2a00720c */ /* 0x040fe20003fc4070 */
[----:B------:R-:W-:Y:S01]  /*3bc0*/  @!P5 IMAD.IADD R123, R123, 0x1, -R42 ;  /* 0x000000017b7bd824 */ /* 0x000fe200078e0a2a */
[----:B------:R-:W-:Y:S01]  /*3bd0*/  ISETP.GT.U32.AND P5, PT, R42, R129, PT ;  /* 0x000000812a00720c */ /* 0x000fe20003fa4070 */
[----:B------:R-:W-:Y:S02]  /*3be0*/  IMAD.MOV R4, RZ, RZ, -R4 ;  /* 0x000000ffff047224 */ /* 0x000fe400078e0a04 */
[----:B------:R-:W-:Y:S02]  /*3bf0*/  VIADD R12, R0, 0xb8 ;  /* 0x000000b8000c7836 */ /* 0x000fe40000000000 */
[----:B------:R-:W-:Y:S02]  /*3c00*/  IMAD R131, R42, R4, R131 ;  /* 0x000000042a837224 */ /* 0x000fe400078e0283 */
[----:B------:R-:W-:Y:S01]  /*3c10*/  IMAD.HI.U32 R4, R2, R9, RZ ;  /* 0x0000000902047227 */ /* 0x000fe200078e00ff */
[----:B------:R-:W-:-:S03]  /*3c20*/  IABS R7, R12 ;  /* 0x0000000c00077213 */ /* 0x000fc60000000000 */
[----:B------:R-:W-:Y:S02]  /*3c30*/  IMAD.MOV R4, RZ, RZ, -R4 ;  /* 0x000000ffff047224 */ /* 0x000fe400078e0a04 */
[--C-:B------:R-:W-:Y:S01]  /*3c40*/  @!P6 IMAD.IADD R125, R125, 0x1, -R42.reuse ;  /* 0x000000017d7de824 */ /* 0x100fe200078e0a2a */
[C---:B------:R-:W-:Y:S01]  /*3c50*/  ISETP.GT.U32.AND P6, PT, R42.reuse, R131, PT ;  /* 0x000000832a00720c */ /* 0x040fe20003fc4070 */
[----:B------:R-:W-:Y:S02]  /*3c60*/  IMAD R134, R42, R4, R9 ;  /* 0x000000042a867224 */ /* 0x000fe400078e0209 */
[----:B------:R-:W-:Y:S02]  /*3c70*/  @!P5 IMAD.IADD R129, R129, 0x1, -R42 ;  /* 0x000000018181d824 */ /* 0x000fe400078e0a2a */
[----:B------:R-:W-:Y:S02]  /*3c80*/  VIADD R10, R0, 0xb6 ;  /* 0x000000b6000a7836 */ /* 0x000fe40000000000 */
[----:B------:R-:W-:-:S04]  /*3c90*/  IMAD.HI.U32 R3, R2, R7, RZ ;  /* 0x0000000702037227 */ /* 0x000fc800078e00ff */
[----:B------:R-:W-:Y:S01]  /*3ca0*/  @!P2 IMAD.MOV R121, RZ, RZ, -R121 ;  /* 0x000000ffff79a224 */ /* 0x000fe200078e0a79 */
[----:B------:R-:W-:Y:S01]  /*3cb0*/  ISETP.GE.AND P2, PT, R8, RZ, PT ;  /* 0x000000ff0800720c */ /* 0x000fe20003f46270 */
[----:B------:R-:W-:Y:S01]  /*3cc0*/  @!P0 IMAD.MOV R123, RZ, RZ, -R123 ;  /* 0x000000ffff7b8224 */ /* 0x000fe200078e0a7b */
[C---:B------:R-:W-:Y:S01]  /*3cd0*/  ISETP.GT.U32.AND P0, PT, R42.reuse, R129, PT ;  /* 0x000000812a00720c */ /* 0x040fe20003f04070 */
[----:B------:R-:W-:Y:S01]  /*3ce0*/  @!P3 IMAD.MOV R125, RZ, RZ, -R125 ;  /* 0x000000ffff7db224 */ /* 0x000fe200078e0a7d */
[----:B------:R-:W-:Y:S01]  /*3cf0*/  ISETP.GT.U32.AND P3, PT, R42, R134, PT ;  /* 0x000000862a00720c */ /* 0x000fe20003f64070 */
[----:B------:R-:W-:Y:S01]  /*3d00*/  IMAD.MOV R3, RZ, RZ, -R3 ;  /* 0x000000ffff037224 */ /* 0x000fe200078e0a03 */
[----:B------:R-:W-:Y:S01]  /*3d10*/  IABS R8, R10 ;  /* 0x0000000a00087213 */ /* 0x000fe20000000000 */
[----:B------:R-:W-:Y:S02]  /*3d20*/  VIADD R4, R0, 0xb5 ;  /* 0x000000b500047836 */ /* 0x000fe40000000000 */
[----:B------:R-:W-:-:S02]  /*3d30*/  IMAD R132, R42, R3, R7 ;  /* 0x000000032a847224 */ /* 0x000fc400078e0207 */
[----:B------:R-:W-:Y:S01]  /*3d40*/  IMAD.MOV.U32 R7, RZ, RZ, R8 ;  /* 0x000000ffff077224 */ /* 0x000fe200078e0008 */
[----:B------:R-:W-:Y:S01]  /*3d50*/  IABS R9, R4 ;  /* 0x0000000400097213 */ /* 0x000fe20000000000 */
[----:B------:R-:W-:Y:S01]  /*3d60*/  @!P6 IMAD.IADD R131, R131, 0x1, -R42 ;  /* 0x000000018383e824 */ /* 0x000fe200078e0a2a */
[----:B------:R-:W-:Y:S01]  /*3d70*/  ISETP.GT.U32.AND P5, PT, R42, R132, PT ;  /* 0x000000842a00720c */ /* 0x000fe20003fa4070 */
[----:B------:R-:W-:-:S03]  /*3d80*/  IMAD.HI.U32 R3, R2, R7, RZ ;  /* 0x0000000702037227 */ /* 0x000fc600078e00ff */
[----:B------:R-:W-:Y:S01]  /*3d90*/  ISETP.GT.U32.AND P6, PT, R42, R131, PT ;  /* 0x000000832a00720c */ /* 0x000fe20003fc4070 */
[--C-:B------:R-:W-:Y:S01]  /*3da0*/  @!P0 IMAD.IADD R129, R129, 0x1, -R42.reuse ;  /* 0x0000000181818824 */ /* 0x100fe200078e0a2a */
[----:B------:R-:W-:Y:S01]  /*3db0*/  ISETP.GE.AND P0, PT, R13, RZ, PT ;  /* 0x000000ff0d00720c */ /* 0x000fe20003f06270 */
[----:B------:R-:W-:Y:S01]  /*3dc0*/  @!P3 IMAD.IADD R134, R134, 0x1, -R42 ;  /* 0x000000018686b824 */ /* 0x000fe200078e0a2a */
[----:B------:R-:W-:Y:S01]  /*3dd0*/  ISETP.GE.AND P3, PT, R10, RZ, PT ;  /* 0x000000ff0a00720c */ /* 0x000fe20003f66270 */
[----:B------:R-:W-:Y:S02]  /*3de0*/  IMAD.MOV R3, RZ, RZ, -R3 ;  /* 0x000000ffff037224 */ /* 0x000fe400078e0a03 */
[----:B------:R-:W-:Y:S01]  /*3df0*/  @!P1 IMAD.MOV R119, RZ, RZ, -R119 ;  /* 0x000000ffff779224 */ /* 0x000fe200078e0a77 */
[C---:B------:R-:W-:Y:S01]  /*3e00*/  ISETP.GT.U32.AND P1, PT, R42.reuse, R127, PT ;  /* 0x0000007f2a00720c */ /* 0x040fe20003f24070 */
[----:B------:R-:W-:Y:S01]  /*3e10*/  @!P2 IMAD.MOV R129, RZ, RZ, -R129 ;  /* 0x000000ffff81a224 */ /* 0x000fe200078e0a81 */
[C---:B------:R-:W-:Y:S01]  /*3e20*/  ISETP.GT.U32.AND P2, PT, R42.reuse, R134, PT ;  /* 0x000000862a00720c */ /* 0x040fe20003f44070 */
[----:B------:R-:W-:-:S02]  /*3e30*/  IMAD R136, R42, R3, R7 ;  /* 0x000000032a887224 */ /* 0x000fc400078e0207 */
[----:B------:R-:W-:-:S04]  /*3e40*/  IMAD.HI.U32 R3, R2, R9, RZ ;  /* 0x0000000902037227 */ /* 0x000fc800078e00ff */
[--C-:B------:R-:W-:Y:S02]  /*3e50*/  @!P5 IMAD.IADD R132, R132, 0x1, -R42.reuse ;  /* 0x000000018484d824 */ /* 0x100fe400078e0a2a */
[----:B------:R-:W-:Y:S02]  /*3e60*/  IMAD.MOV R3, RZ, RZ, -R3 ;  /* 0x000000ffff037224 */ /* 0x000fe400078e0a03 */
[--C-:B------:R-:W-:Y:S01]  /*3e70*/  @!P6 IMAD.IADD R131, R131, 0x1, -R42.reuse ;  /* 0x000000018383e824 */ /* 0x100fe200078e0a2a */
[C---:B------:R-:W-:Y:S01]  /*3e80*/  ISETP.GT.U32.AND P5, PT, R42.reuse, R132, PT ;  /* 0x000000842a00720c */ /* 0x040fe20003fa4070 */
[C---:B------:R-:W-:Y:S01]  /*3e90*/  IMAD R138, R42.reuse, R3, R9 ;  /* 0x000000032a8a7224 */ /* 0x040fe200078e0209 */
[----:B------:R-:W-:Y:S01]  /*3ea0*/  ISETP.GT.U32.AND P6, PT, R42, R136, PT ;  /* 0x000000882a00720c */ /* 0x000fe20003fc4070 */
[--C-:B------:R-:W-:Y:S01]  /*3eb0*/  @!P1 IMAD.IADD R127, R127, 0x1, -R42.reuse ;  /* 0x000000017f7f9824 */ /* 0x100fe200078e0a2a */
[----:B------:R-:W-:Y:S01]  /*3ec0*/  ISETP.GE.AND P1, PT, R11, RZ, PT ;  /* 0x000000ff0b00720c */ /* 0x000fe20003f26270 */
[----:B------:R-:W-:Y:S01]  /*3ed0*/  @!P2 IMAD.IADD R134, R134, 0x1, -R42 ;  /* 0x000000018686a824 */ /* 0x000fe200078e0a2a */
[----:B------:R-:W-:Y:S01]  /*3ee0*/  ISETP.GT.U32.AND P2, PT, R42, R138, PT ;  /* 0x0000008a2a00720c */ /* 0x000fe20003f44070 */
[----:B------:R-:W-:Y:S01]  /*3ef0*/  @!P4 IMAD.MOV R127, RZ, RZ, -R127 ;  /* 0x000000ffff7fc224 */ /* 0x000fe200078e0a7f */
[----:B------:R-:W-:Y:S01]  /*3f00*/  ISETP.GE.AND P4, PT, R12, RZ, PT ;  /* 0x000000ff0c00720c */ /* 0x000fe20003f86270 */
[----:B------:R-:W-:-:S02]  /*3f10*/  VIADD R3, R0, 0xb4 ;  /* 0x000000b400037836 */ /* 0x000fc40000000000 */
[----:B------:R-:W-:Y:S02]  /*3f20*/  VIADD R7, R0, 0xb2 ;  /* 0x000000b200077836 */ /* 0x000fe40000000000 */
[--C-:B------:R-:W-:Y:S01]  /*3f30*/  @!P5 IMAD.IADD R132, R132, 0x1, -R42.reuse ;  /* 0x000000018484d824 */ /* 0x100fe200078e0a2a */
[----:B------:R-:W-:Y:S01]  /*3f40*/  ISETP.GE.AND P5, PT, R4, RZ, PT ;  /* 0x000000ff0400720c */ /* 0x000fe20003fa6270 */
[--C-:B------:R-:W-:Y:S01]  /*3f50*/  @!P6 IMAD.IADD R136, R136, 0x1, -R42.reuse ;  /* 0x000000018888e824 */ /* 0x100fe200078e0a2a */
[----:B------:R-:W-:Y:S01]  /*3f60*/  IABS R9, R3 ;  /* 0x0000000300097213 */ /* 0x000fe20000000000 */
[----:B------:R-:W-:Y:S01]  /*3f70*/  VIADD R4, R0, 0xb3 ;  /* 0x000000b300047836 */ /* 0x000fe20000000000 */
[----:B------:R-:W-:Y:S01]  /*3f80*/  IABS R11, R7 ;  /* 0x00000007000b7213 */ /* 0x000fe20000000000 */
[----:B------:R-:W-:Y:S01]  /*3f90*/  @!P2 IMAD.IADD R138, R138, 0x1, -R42 ;  /* 0x000000018a8aa824 */ /* 0x000fe200078e0a2a */
[----:B------:R-:W-:Y:S01]  /*3fa0*/  ISETP.GT.U32.AND P6, PT, R42, R136, PT ;  /* 0x000000882a00720c */ /* 0x000fe20003fc4070 */
[----:B------:R-:W-:Y:S01]  /*3fb0*/  @!P4 IMAD.MOV R132, RZ, RZ, -R132 ;  /* 0x000000ffff84c224 */ /* 0x000fe200078e0a84 */
[----:B------:R-:W-:Y:S01]  /*3fc0*/  ISETP.GE.AND P4, PT, R4, RZ, PT ;  /* 0x000000ff0400720c */ /* 0x000fe20003f86270 */
[----:B------:R-:W-:Y:S01]  /*3fd0*/  @!P1 IMAD.MOV R131, RZ, RZ, -R131 ;  /* 0x000000ffff839224 */ /* 0x000fe200078e0a83 */
[----:B------:R-:W-:Y:S01]  /*3fe0*/  IABS R4, R4 ;  /* 0x0000000400047213 */ /* 0x000fe20000000000 */
[----:B------:R-:W-:Y:S01]  /*3ff0*/  @!P0 IMAD.MOV R134, RZ, RZ, -R134 ;  /* 0x000000ffff868224 */ /* 0x000fe200078e0a86 */
[----:B------:R-:W-:Y:S01]  /*4000*/  ISETP.GE.AND P1, PT, R3, RZ, PT ;  /* 0x000000ff0300720c */ /* 0x000fe20003f26270 */
[----:B------:R-:W-:Y:S01]  /*4010*/  IMAD.HI.U32 R3, R2, R9, RZ ;  /* 0x0000000902037227 */ /* 0x000fe200078e00ff */
[----:B------:R-:W-:-:S02]  /*4020*/  ISETP.GT.U32.AND P2, PT, R42, R138, PT ;  /* 0x0000008a2a00720c */ /* 0x000fc40003f44070 */
[----:B------:R-:W-:Y:S01]  /*4030*/  ISETP.GE.AND P0, PT, R7, RZ, PT ;  /* 0x000000ff0700720c */ /* 0x000fe20003f06270 */
[----:B------:R-:W-:Y:S02]  /*4040*/  IMAD.MOV.U32 R7, RZ, RZ, R4 ;  /* 0x000000ffff077224 */ /* 0x000fe400078e0004 */
[----:B------:R-:W-:Y:S02]  /*4050*/  IMAD.MOV R140, RZ, RZ, -R3 ;  /* 0x000000ffff8c7224 */ /* 0x000fe400078e0a03 */
[----:B------:R-:W-:-:S04]  /*4060*/  IMAD.HI.U32 R4, R2, R11, RZ ;  /* 0x0000000b02047227 */ /* 0x000fc800078e00ff */
[----:B------:R-:W-:Y:S02]  /*4070*/  @!P6 IMAD.IADD R136, R136, 0x1, -R42 ;  /* 0x000000018888e824 */ /* 0x000fe400078e0a2a */
[C---:B------:R-:W-:Y:S02]  /*4080*/  IMAD R140, R42.reuse, R140, R9 ;  /* 0x0000008c2a8c7224 */ /* 0x040fe400078e0209 */
[----:B------:R-:W-:Y:S02]  /*4090*/  IMAD.MOV R4, RZ, RZ, -R4 ;  /* 0x000000ffff047224 */ /* 0x000fe400078e0a04 */
[----:B------:R-:W-:Y:S01]  /*40a0*/  @!P3 IMAD.MOV R136, RZ, RZ, -R136 ;  /* 0x000000ffff88b224 */ /* 0x000fe200078e0a88 */
[----:B------:R-:W-:Y:S01]  /*40b0*/  ISETP.GT.U32.AND P3, PT, R42, R140, PT ;  /* 0x0000008c2a00720c */ /* 0x000fe20003f64070 */
[----:B------:R-:W-:Y:S02]  /*40c0*/  @!P2 IMAD.IADD R138, R138, 0x1, -R42 ;  /* 0x000000018a8aa824 */ /* 0x000fe400078e0a2a */
[----:B------:R-:W-:-:S02]  /*40d0*/  IMAD R144, R42, R4, R11 ;  /* 0x000000042a907224 */ /* 0x000fc400078e020b */
[----:B------:R-:W-:Y:S02]  /*40e0*/  @!P5 IMAD.MOV R138, RZ, RZ, -R138 ;  /* 0x000000ffff8ad224 */ /* 0x000fe400078e0a8a */
[----:B------:R-:W-:Y:S01]  /*40f0*/  IMAD.HI.U32 R3, R2, R7, RZ ;  /* 0x0000000702037227 */ /* 0x000fe200078e00ff */
[----:B------:R-:W-:-:S03]  /*4100*/  ISETP.GT.U32.AND P5, PT, R42, R144, PT ;  /* 0x000000902a00720c */ /* 0x000fc60003fa4070 */
[----:B------:R-:W-:Y:S02]  /*4110*/  VIADD R8, R0, 0xb1 ;  /* 0x000000b100087836 */ /* 0x000fe40000000000 */
[----:B------:R-:W-:Y:S02]  /*4120*/  IMAD.MOV R142, RZ, RZ, -R3 ;  /* 0x000000ffff8e7224 */ /* 0x000fe400078e0a03 */
[--C-:B------:R-:W-:Y:S01]  /*4130*/  @!P3 IMAD.IADD R140, R140, 0x1, -R42.reuse ;  /* 0x000000018c8cb824 */ /* 0x100fe200078e0a2a */
[----:B------:R-:W-:Y:S01]  /*4140*/  ISETP.GE.AND P6, PT, R8, RZ, PT ;  /* 0x000000ff0800720c */ /* 0x000fe20003fc6270 */
[----:B------:R-:W-:Y:S01]  /*4150*/  IMAD R142, R42, R142, R7 ;  /* 0x0000008e2a8e7224 */ /* 0x000fe200078e0207 */
[----:B------:R-:W-:Y:S01]  /*4160*/  IABS R13, R8 ;  /* 0x00000008000d7213 */ /* 0x000fe20000000000 */
[----:B------:R-:W-:Y:S01]  /*4170*/  VIADD R8, R0, 0xaf ;  /* 0x000000af00087836 */ /* 0x000fe20000000000 */
[----:B------:R-:W-:Y:S01]  /*4180*/  ISETP.GT.U32.AND P3, PT, R42, R140, PT ;  /* 0x0000008c2a00720c */ /* 0x000fe20003f64070 */
[----:B------:R-:W-:Y:S01]  /*4190*/  @!P5 IMAD.IADD R144, R144, 0x1, -R42 ;  /* 0x000000019090d824 */ /* 0x000fe200078e0a2a */
[----:B------:R-:W-:Y:S01]  /*41a0*/  ISETP.GT.U32.AND P2, PT, R42, R142, PT ;  /* 0x0000008e2a00720c */ /* 0x000fe20003f44070 */
[----:B------:R-:W-:Y:S01]  /*41b0*/  IMAD.HI.U32 R3, R2, R13, RZ ;  /* 0x0000000d02037227 */ /* 0x000fe200078e00ff */
[----:B------:R-:W-:-:S02]  /*41c0*/  IABS R149, R8 ;  /* 0x0000000800957213 */ /* 0x000fc40000000000 */
[----:B------:R-:W-:Y:S01]  /*41d0*/  ISETP.GT.U32.AND P5, PT, R42, R144, PT ;  /* 0x000000902a00720c */ /* 0x000fe20003fa4070 */
[----:B------:R-:W-:Y:S02]  /*41e0*/  IMAD.MOV R3, RZ, RZ, -R3 ;  /* 0x000000ffff037224 */ /* 0x000fe400078e0a03 */
[----:B------:R-:W-:-:S04]  /*41f0*/  IMAD.HI.U32 R4, R2, R149, RZ ;  /* 0x0000009502047227 */ /* 0x000fc800078e00ff */
[----:B------:R-:W-:Y:S02]  /*4200*/  VIADD R7, R0, 0xb0 ;  /* 0x000000b000077836 */ /* 0x000fe40000000000 */
[----:B------:R-:W-:Y:S02]  /*4210*/  IMAD R146, R42, R3, R13 ;  /* 0x000000032a927224 */ /* 0x000fe400078e020d */
[----:B------:R-:W-:Y:S01]  /*4220*/  IMAD.MOV R4, RZ, RZ, -R4 ;  /* 0x000000ffff047224 */ /* 0x000fe200078e0a04 */
[----:B------:R-:W-:Y:S01]  /*4230*/  IABS R147, R7 ;  /* 0x0000000700937213 */ /* 0x000fe20000000000 */
[--C-:B------:R-:W-:Y:S02]  /*4240*/  @!P2 IMAD.IADD R142, R142, 0x1, -R42.reuse ;  /* 0x000000018e8ea824 */ /* 0x100fe400078e0a2a */
[--C-:B------:R-:W-:Y:S01]  /*4250*/  @!P3 IMAD.IADD R140, R140, 0x1, -R42.reuse ;  /* 0x000000018c8cb824 */ /* 0x100fe200078e0a2a */
[C---:B------:R-:W-:Y:S01]  /*4260*/  ISETP.GT.U32.AND P3, PT, R42.reuse, R146, PT ;  /* 0x000000922a00720c */ /* 0x040fe20003f64070 */
[C---:B------:R-:W-:Y:S01]  /*4270*/  IMAD R149, R42.reuse, R4, R149 ;  /* 0x000000042a957224 */ /* 0x040fe200078e0295 */
[----:B------:R-:W-:Y:S01]  /*4280*/  ISETP.GT.U32.AND P2, PT, R42, R142, PT ;  /* 0x0000008e2a00720c */ /* 0x000fe20003f44070 */
[----:B------:R-:W-:-:S02]  /*4290*/  @!P5 IMAD.IADD R144, R144, 0x1, -R42 ;  /* 0x000000019090d824 */ /* 0x000fc400078e0a2a */
[----:B------:R-:W-:Y:S01]  /*42a0*/  VIADD R9, R0, 0xae ;  /* 0x000000ae00097836 */ /* 0x000fe20000000000 */
[----:B------:R-:W-:Y:S01]  /*42b0*/  ISETP.GT.U32.AND P5, PT, R42, R149, PT ;  /* 0x000000952a00720c */ /* 0x000fe20003fa4070 */
[----:B------:R-:W-:-:S03]  /*42c0*/  IMAD.HI.U32 R3, R2, R147, RZ ;  /* 0x0000009302037227 */ /* 0x000fc600078e00ff */
[----:B------:R-:W-:Y:S01]  /*42d0*/  IABS R151, R9 ;  /* 0x0000000900977213 */ /* 0x000fe20000000000 */
[----:B------:R-:W-:Y:S02]  /*42e0*/  IMAD.MOV R3, RZ, RZ, -R3 ;  /* 0x000000ffff037224 */ /* 0x000fe400078e0a03 */
[----:B------:R-:W-:Y:S02]  /*42f0*/  VIADD R10, R0, 0xad ;  /* 0x000000ad000a7836 */ /* 0x000fe40000000000 */
[----:B------:R-:W-:Y:S02]  /*4300*/  IMAD R147, R42, R3, R147 ;  /* 0x000000032a937224 */ /* 0x000fe400078e0293 */
[----:B------:R-:W-:Y:S01]  /*4310*/  VIADD R11, R0, 0xac ;  /* 0x000000ac000b7836 */ /* 0x000fe20000000000 */
[----:B------:R-:W-:Y:S01]  /*4320*/  IABS R153, R10 ;  /* 0x0000000a00997213 */ /* 0x000fe20000000000 */
[----:B------:R-:W-:Y:S01]  /*4330*/  @!P3 IMAD.IADD R146, R146, 0x1, -R42 ;  /* 0x000000019292b824 */ /* 0x000fe200078e0a2a */
[----:B------:R-:W-:Y:S01]  /*4340*/  ISETP.GE.AND P3, PT, R7, RZ, PT ;  /* 0x000000ff0700720c */ /* 0x000fe20003f66270 */
[----:B------:R-:W-:Y:S01]  /*4350*/  IMAD.HI.U32 R3, R2, R151, RZ ;  /* 0x0000009702037227 */ /* 0x000fe200078e00ff */
[----:B------:R-:W-:-:S03]  /*4360*/  IABS R7, R11 ;  /* 0x0000000b00077213 */ /* 0x000fc60000000000 */
[----:B------:R-:W-:Y:S01]  /*4370*/  @!P2 IMAD.IADD R142, R142, 0x1, -R42 ;  /* 0x000000018e8ea824 */ /* 0x000fe200078e0a2a */
[C---:B------:R-:W-:Y:S01]  /*4380*/  ISETP.GT.U32.AND P2, PT, R42.reuse, R147, PT ;  /* 0x000000932a00720c */ /* 0x040fe20003f44070 */
[----:B------:R-:W-:Y:S01]  /*4390*/  @!P1 IMAD.MOV R140, RZ, RZ, -R140 ;  /* 0x000000ffff8c9224 */ /* 0x000fe200078e0a8c */
[C---:B------:R-:W-:Y:S01]  /*43a0*/  ISETP.GT.U32.AND P1, PT, R42.reuse, R146, PT ;  /* 0x000000922a00720c */ /* 0x040fe20003f24070 */
[----:B------:R-:W-:Y:S02]  /*43b0*/  @!P5 IMAD.IADD R149, R149, 0x1, -R42 ;  /* 0x000000019595d824 */ /* 0x000fe400078e0a2a */
[----:B------:R-:W-:Y:S02]  /*43c0*/  IMAD.MOV R3, RZ, RZ, -R3 ;  /* 0x000000ffff037224 */ /* 0x000fe400078e0a03 */
[----:B------:R-:W-:Y:S01]  /*43d0*/  @!P4 IMAD.MOV R142, RZ, RZ, -R142 ;  /* 0x000000ffff8ec224 */ /* 0x000fe200078e0a8e */
[C---:B------:R-:W-:Y:S01]  /*43e0*/  ISETP.GT.U32.AND P4, PT, R42.reuse, R149, PT ;  /* 0x000000952a00720c */ /* 0x040fe20003f84070 */
[----:B------:R-:W-:-:S02]  /*43f0*/  IMAD R151, R42, R3, R151 ;  /* 0x000000032a977224 */ /* 0x000fc400078e0297 */
[----:B------:R-:W-:-:S04]  /*4400*/  IMAD.HI.U32 R4, R2, R153, RZ ;  /* 0x0000009902047227 */ /* 0x000fc800078e00ff */
[----:B------:R-:W-:-:S04]  /*4410*/  IMAD.HI.U32 R3, R2, R7, RZ ;  /* 0x0000000702037227 */ /* 0x000fc800078e00ff */
[----:B------:R-:W-:Y:S02]  /*4420*/  IMAD.MOV R4, RZ, RZ, -R4 ;  /* 0x000000ffff047224 */ /* 0x000fe400078e0a04 */
[----:B------:R-:W-:Y:S02]  /*4430*/  IMAD.MOV R3, RZ, RZ, -R3 ;  /* 0x000000ffff037224 */ /* 0x000fe400078e0a03 */
[--C-:B------:R-:W-:Y:S01]  /*4440*/  @!P2 IMAD.IADD R147, R147, 0x1, -R42.reuse ;  /* 0x000000019393a824 */ /* 0x100fe200078e0a2a */
[----:B------:R-:W-:Y:S01]  /*4450*/  ISETP.GE.AND P2, PT, R8, RZ, PT ;  /* 0x000000ff0800720c */ /* 0x000fe20003f46270 */
[----:B------:R-:W-:Y:S02]  /*4460*/  IMAD R153, R42, R4, R153 ;  /* 0x000000042a997224 */ /* 0x000fe400078e0299 */
[----:B------:R-:W-:Y:S01]  /*4470*/  @!P1 IMAD.IADD R146, R146, 0x1, -R42 ;  /* 0x0000000192929824 */ /* 0x000fe200078e0a2a */
[C---:B------:R-:W-:Y:S01]  /*4480*/  ISETP.GT.U32.AND P1, PT, R42.reuse, R151, PT ;  /* 0x000000972a00720c */ /* 0x040fe20003f24070 */
[C---:B------:R-:W-:Y:S01]  /*4490*/  IMAD R154, R42.reuse, R3, R7 ;  /* 0x000000032a9a7224 */ /* 0x040fe200078e0207 */
[C---:B------:R-:W-:Y:S01]  /*44a0*/  ISETP.GT.U32.AND P5, PT, R42.reuse, R147, PT ;  /* 0x000000932a00720c */ /* 0x040fe20003fa4070 */
[----:B------:R-:W-:Y:S01]  /*44b0*/  @!P6 IMAD.MOV R146, RZ, RZ, -R146 ;  /* 0x000000ffff92e224 */ /* 0x000fe200078e0a92 */
[C---:B------:R-:W-:Y:S01]  /*44c0*/  ISETP.GT.U32.AND P6, PT, R42.reuse, R153, PT ;  /* 0x000000992a00720c */ /* 0x040fe20003fc4070 */
[----:B------:R-:W-:Y:S01]  /*44d0*/  @!P4 IMAD.IADD R149, R149, 0x1, -R42 ;  /* 0x000000019595c824 */ /* 0x000fe200078e0a2a */
[----:B------:R-:W-:Y:S01]  /*44e0*/  ISETP.GT.U32.AND P4, PT, R42, R154, PT ;  /* 0x0000009a2a00720c */ /* 0x000fe20003f84070 */
[----:B------:R-:W-:-:S02]  /*44f0*/  VIADD R4, R0, 0xab ;  /* 0x000000ab00047836 */ /* 0x000fc40000000000 */
[----:B------:R-:W-:Y:S02]  /*4500*/  VIADD R8, R0, 0xaa ;  /* 0x000000aa00087836 */ /* 0x000fe40000000000 */
[----:B------:R-:W-:Y:S01]  /*4510*/  @!P0 IMAD.MOV R144, RZ, RZ, -R144 ;  /* 0x000000ffff908224 */ /* 0x000fe200078e0a90 */
[----:B------:R-:W-:Y:S01]  /*4520*/  IABS R7, R4 ;  /* 0x0000000400077213 */ /* 0x000fe20000000000 */
[--C-:B------:R-:W-:Y:S01]  /*4530*/  @!P1 IMAD.IADD R151, R151, 0x1, -R42.reuse ;  /* 0x0000000197979824 */ /* 0x100fe200078e0a2a */
[----:B------:R-:W-:Y:S01]  /*4540*/  ISETP.GE.AND P0, PT, R9, RZ, PT ;  /* 0x000000ff0900720c */ /* 0x000fe20003f06270 */
[--C-:B------:R-:W-:Y:S01]  /*4550*/  @!P5 IMAD.IADD R147, R147, 0x1, -R42.reuse ;  /* 0x000000019393d824 */ /* 0x100fe200078e0a2a */
[----:B------:R-:W-:Y:S01]  /*4560*/  IABS R9, R8 ;  /* 0x0000000800097213 */ /* 0x000fe20000000000 */
[--C-:B------:R-:W-:Y:S01]  /*4570*/  @!P6 IMAD.IADD R153, R153, 0x1, -R42.reuse ;  /* 0x000000019999e824 */ /* 0x100fe200078e0a2a */
[----:B------:R-:W-:Y:S01]  /*4580*/  ISETP.GT.U32.AND P6, PT, R42, R151, PT ;  /* 0x000000972a00720c */ /* 0x000fe20003fc4070 */
[----:B------:R-:W-:Y:S01]  /*4590*/  @!P4 IMAD.IADD R154, R154, 0x1, -R42 ;  /* 0x000000019a9ac824 */ /* 0x000fe200078e0a2a */
[----:B------:R-:W-:Y:S01]  /*45a0*/  ISETP.GE.AND P1, PT, R11, RZ, PT ;  /* 0x000000ff0b00720c */ /* 0x000fe20003f26270 */
[----:B------:R-:W-:Y:S01]  /*45b0*/  IMAD.HI.U32 R3, R2, R7, RZ ;  /* 0x0000000702037227 */ /* 0x000fe200078e00ff */
[----:B------:R-:W-:-:S02]  /*45c0*/  ISETP.GT.U32.AND P4, PT, R42, R153, PT ;  /* 0x000000992a00720c */ /* 0x000fc40003f84070 */
[----:B------:R-:W-:Y:S01]  /*45d0*/  ISETP.GE.AND P5, PT, R10, RZ, PT ;  /* 0x000000ff0a00720c */ /* 0x000fe20003fa6270 */
[----:B------:R-:W-:Y:S01]  /*45e0*/  @!P3 IMAD.MOV R147, RZ, RZ, -R147 ;  /* 0x000000ffff93b224 */ /* 0x000fe200078e0a93 */
        /* <DEDUP_REMOVED lines=8> */
[----:B------:R-:W-:Y:S02]  /*4670*/  VIADD R11, R0, 0xa8 ;  /* 0x000000a8000b7836 */ /* 0x000fe40000000000 */
[--C-:B------:R-:W-:Y:S01]  /*4680*/  @!P3 IMAD.IADD R154, R154, 0x1, -R42.reuse ;  /* 0x000000019a9ab824 */ /* 0x100fe200078e0a2a */
        /* <DEDUP_REMOVED lines=10> */
[----:B------:R-:W-:Y:S01]  /*4730*/  ISETP.GE.AND P6, PT, R8, RZ, PT ;  /* 0x000000ff0800720c */ /* 0x000fe20003fc6270 */
[----:B------:R-:W-:-:S04]  /*4740*/  IMAD.HI.U32 R3, R2, R7, RZ ;  /* 0x0000000702037227 */ /* 0x000fc800078e00ff */
[----:B------:R-:W-:Y:S02]  /*4750*/  IMAD.MOV R4, RZ, RZ, -R4 ;  /* 0x000000ffff047224 */ /* 0x000fe400078e0a04 */
[----:B------:R-:W-:Y:S02]  /*4760*/  VIADD R8, R0, 0xa6 ;  /* 0x000000a600087836 */ /* 0x000fe40000000000 */
[----:B------:R-:W-:Y:S01]  /*4770*/  @!P3 IMAD.IADD R158, R158, 0x1, -R42 ;  /* 0x000000019e9eb824 */ /* 0x000fe200078e0a2a */
[C---:B------:R-:W-:Y:S01]  /*4780*/  ISETP.GT.U32.AND P3, PT, R42.reuse, R156, PT ;  /* 0x0000009c2a00720c */ /* 0x040fe20003f64070 */
[----:B------:R-:W-:Y:S01]  /*4790*/  IMAD.MOV R3, RZ, RZ, -R3 ;  /* 0x000000ffff037224 */ /* 0x000fe200078e0a03 */
[----:B------:R-:W-:Y:S01]  /*47a0*/  IABS R165, R8 ;  /* 0x0000000800a57213 */ /* 0x000fe20000000000 */
[C---:B------:R-:W-:Y:S02]  /*47b0*/  IMAD R161, R42.reuse, R4, R161 ;  /* 0x000000042aa17224 */ /* 0x040fe400078e02a1 */
[----:B------:R-:W-:Y:S01]  /*47c0*/  @!P0 IMAD.MOV R151, RZ, RZ, -R151 ;  /* 0x000000ffff978224 */ /* 0x000fe200078e0a97 */
[C---:B------:R-:W-:Y:S01]  /*47d0*/  ISETP.GT.U32.AND P0, PT, R42.reuse, R158, PT ;  /* 0x0000009e2a00720c */ /* 0x040fe20003f04070 */
[----:B------:R-:W-:-:S02]  /*47e0*/  IMAD R160, R42, R3, R7 ;  /* 0x000000032aa07224 */ /* 0x000fc400078e0207 */
[----:B------:R-:W-:-:S04]  /*47f0*/  IMAD.HI.U32 R3, R2, R163, RZ ;  /* 0x000000a302037227 */ /* 0x000fc800078e00ff */
[----:B------:R-:W-:Y:S01]  /*4800*/  @!P5 IMAD.MOV R153, RZ, RZ, -R153 ;  /* 0x000000ffff99d224 */ /* 0x000fe200078e0a99 */
[----:B------:R-:W-:Y:S01]  /*4810*/  ISETP.GT.U32.AND P5, PT, R42, R161, PT ;  /* 0x000000a12a00720c */ /* 0x000fe20003fa4070 */
[----:B------:R-:W-:-:S03]  /*4820*/  IMAD.HI.U32 R4, R2, R165, RZ ;  /* 0x000000a502047227 */ /* 0x000fc600078e00ff */
[----:B------:R-:W-:Y:S01]  /*4830*/  STL [R1+0xbb0], R153 ;  /* 0x000bb09901007387 */ /* 0x000fe20000100800 */
[----:B------:R-:W-:Y:S02]  /*4840*/  IMAD.MOV R3, RZ, RZ, -R3 ;  /* 0x000000ffff037224 */ /* 0x000fe400078e0a03 */
[----:B------:R-:W-:Y:S01]  /*4850*/  @!P3 IMAD.IADD R156, R156, 0x1, -R42 ;  /* 0x000000019c9cb824 */ /* 0x000fe200078e0a2a */
[----:B------:R-:W-:Y:S01]  /*4860*/  ISETP.GE.AND P3, PT, R11, RZ, PT ;  /* 0x000000ff0b00720c */ /* 0x000fe20003f66270 */
[----:B------:R-:W-:Y:S02]  /*4870*/  IMAD.MOV R4, RZ, RZ, -R4 ;  /* 0x000000ffff047224 */ /* 0x000fe400078e0a04 */
[C---:B------:R-:W-:Y:S02]  /*4880*/  IMAD R163, R42.reuse, R3, R163 ;  /* 0x000000032aa37224 */ /* 0x040fe400078e02a3 */
[----:B------:R-:W-:Y:S01]  /*4890*/  @!P2 IMAD.MOV R149, RZ, RZ, -R149 ;  /* 0x000000ffff95a224 */ /* 0x000fe200078e0a95 */
[----:B------:R-:W-:Y:S01]  /*48a0*/  ISETP.GT.U32.AND P2, PT, R42, R160, PT ;  /* 0x000000a02a00720c */ /* 0x000fe20003f44070 */
[----:B------:R-:W-:Y:S01]  /*48b0*/  @!P0 IMAD.IADD R158, R158, 0x1, -R42 ;  /* 0x000000019e9e8824 */ /* 0x000fe200078e0a2a */
[----:B------:R-:W-:Y:S01]  /*48c0*/  ISETP.GE.AND P0, PT, R9, RZ, PT ;  /* 0x000000ff0900720c */ /* 0x000fe20003f06270 */
[----:B------:R-:W-:-:S02]  /*48d0*/  IMAD R165, R42, R4, R165 ;  /* 0x000000042aa57224 */ /* 0x000fc400078e02a5 */
[----:B------:R-:W-:Y:S01]  /*48e0*/  @!P4 IMAD.MOV R156, RZ, RZ, -R156 ;  /* 0x000000ffff9cc224 */ /* 0x000fe200078e0a9c */
[C---:B------:R-:W-:Y:S01]  /*48f0*/  ISETP.GT.U32.AND P4, PT, R42.reuse, R163, PT ;  /* 0x000000a32a00720c */ /* 0x040fe20003f84070 */
[----:B------:R-:W-:Y:S02]  /*4900*/  @!P5 IMAD.IADD R161, R161, 0x1, -R42 ;  /* 0x00000001a1a1d824 */ /* 0x000fe400078e0a2a */
[----:B------:R-:W-:Y:S01]  /*4910*/  @!P6 IMAD.MOV R158, RZ, RZ, -R158 ;  /* 0x000000ffff9ee224 */ /* 0x000fe200078e0a9e */
[----:B------:R-:W-:Y:S01]  /*4920*/  ISETP.GT.U32.AND P6, PT, R42, R165, PT ;  /* 0x000000a52a00720c */ /* 0x000fe20003fc4070 */
[----:B------:R-:W-:Y:S01]  /*4930*/  VIADD R4, R0, 0xa5 ;  /* 0x000000a500047836 */ /* 0x000fe20000000000 */
[----:B------:R-:W-:Y:S01]  /*4940*/  ISETP.GT.U32.AND P5, PT, R42, R161, PT ;  /* 0x000000a12a00720c */ /* 0x000fe20003fa4070 */
[----:B------:R-:W-:Y:S01]  /*4950*/  @!P1 IMAD.MOV R154, RZ, RZ, -R154 ;  /* 0x000000ffff9a9224 */ /* 0x000fe200078e0a9a */
[----:B------:R-:W-:Y:S01]  /*4960*/  ISETP.GE.AND P1, PT, R10, RZ, PT ;  /* 0x000000ff0a00720c */ /* 0x000fe20003f26270 */
[--C-:B------:R-:W-:Y:S01]  /*4970*/  @!P2 IMAD.IADD R160, R160, 0x1, -R42.reuse ;  /* 0x00000001a0a0a824 */ /* 0x100fe200078e0a2a */
[----:B------:R-:W-:Y:S01]  /*4980*/  IABS R167, R4 ;  /* 0x0000000400a77213 */ /* 0x000fe20000000000 */
[----:B------:R-:W-:Y:S01]  /*4990*/  VIADD R10, R0, 0xa4 ;  /* 0x000000a4000a7836 */ /* 0x000fe20000000000 */
[----:B------:R-:W-:Y:S01]  /*49a0*/  STL [R1+0xbb4], R154 ;  /* 0x000bb49a01007387 */ /* 0x000fe20000100800 */
[--C-:B------:R-:W-:Y:S01]  /*49b0*/  @!P4 IMAD.IADD R163, R163, 0x1, -R42.reuse ;  /* 0x00000001a3a3c824 */ /* 0x100fe200078e0a2a */
[----:B------:R-:W-:Y:S01]  /*49c0*/  ISETP.GT.U32.AND P2, PT, R42, R160, PT ;  /* 0x000000a02a00720c */ /* 0x000fe20003f44070 */
[----:B------:R-:W-:Y:S01]  /*49d0*/  IMAD.HI.U32 R3, R2, R167, RZ ;  /* 0x000000a702037227 */ /* 0x000fe200078e00ff */
[----:B------:R-:W-:Y:S01]  /*49e0*/  IABS R7, R10 ;  /* 0x0000000a00077213 */ /* 0x000fe20000000000 */
[----:B------:R0:W-:Y:S01]  /*49f0*/  STL [R1+0xbb8], R156 ;  /* 0x000bb89c01007387 */ /* 0x0001e20000100800 */
[----:B------:R-:W-:Y:S01]  /*4a00*/  ISETP.GT.U32.AND P4, PT, R42, R163, PT ;  /* 0x000000a32a00720c */ /* 0x000fe20003f84070 */
[----:B------:R-:W-:-:S02]  /*4a10*/  @!P6 IMAD.IADD R165, R165, 0x1, -R42 ;  /* 0x00000001a5a5e824 */ /* 0x000fc400078e0a2a */
[----:B------:R-:W-:Y:S01]  /*4a20*/  @!P5 IMAD.IADD R161, R161, 0x1, -R42 ;  /* 0x00000001a1a1d824 */ /* 0x000fe200078e0a2a */
[----:B------:R-:W-:Y:S01]  /*4a30*/  ISETP.GE.AND P5, PT, R4, RZ, PT ;  /* 0x000000ff0400720c */ /* 0x000fe20003fa6270 */
[----:B------:R-:W-:Y:S01]  /*4a40*/  IMAD.HI.U32 R4, R2, R7, RZ ;  /* 0x0000000702047227 */ /* 0x000fe200078e00ff */
[C---:B------:R-:W-:Y:S01]  /*4a50*/  ISETP.GT.U32.AND P6, PT, R42.reuse, R165, PT ;  /* 0x000000a52a00720c */ /* 0x040fe20003fc4070 */
[----:B------:R-:W-:Y:S02]  /*4a60*/  STL [R1+0xbc0], R158 ;  /* 0x000bc09e01007387 */ /* 0x000fe40000100800 */
[----:B------:R-:W-:Y:S02]  /*4a70*/  IMAD.MOV R3, RZ, RZ, -R3 ;  /* 0x000000ffff037224 */ /* 0x000fe400078e0a03 */
[----:B------:R-:W-:Y:S01]  /*4a80*/  IMAD.MOV R4, RZ, RZ, -R4 ;  /* 0x000000ffff047224 */ /* 0x000fe200078e0a04 */
[----:B------:R1:W-:Y:S01]  /*4a90*/  STL [R1+0xb54], R0 ;  /* 0x000b540001007387 */ /* 0x0003e20000100800 */
[----:B------:R-:W-:-:S02]  /*4aa0*/  IMAD R167, R42, R3, R167 ;  /* 0x000000032aa77224 */ /* 0x000fc400078e02a7 */
[--C-:B------:R-:W-:Y:S01]  /*4ab0*/  @!P2 IMAD.IADD R160, R160, 0x1, -R42.reuse ;  /* 0x00000001a0a0a824 */ /* 0x100fe200078e0a2a */
[----:B------:R-:W-:Y:S01]  /*4ac0*/  ISETP.GE.AND P2, PT, R8, RZ, PT ;  /* 0x000000ff0800720c */ /* 0x000fe20003f46270 */
[C---:B------:R-:W-:Y:S02]  /*4ad0*/  IMAD R168, R42.reuse, R4, R7 ;  /* 0x000000042aa87224 */ /* 0x040fe400078e0207 */
[--C-:B------:R-:W-:Y:S01]  /*4ae0*/  @!P4 IMAD.IADD R163, R163, 0x1, -R42.reuse ;  /* 0x00000001a3a3c824 */ /* 0x100fe200078e0a2a */
[----:B------:R-:W-:Y:S01]  /*4af0*/  ISETP.GT.U32.AND P4, PT, R42, R167, PT ;  /* 0x000000a72a00720c */ /* 0x000fe20003f84070 */
[----:B------:R-:W-:Y:S02]  /*4b00*/  VIADD R8, R0, 0xa3 ;  /* 0x000000a300087836 */ /* 0x000fe40000000000 */
[----:B------:R-:W-:Y:S01]  /*4b10*/  @!P6 IMAD.IADD R165, R165, 0x1, -R42 ;  /* 0x00000001a5a5e824 */ /* 0x000fe200078e0a2a */
[----:B------:R-:W-:Y:S01]  /*4b20*/  ISETP.GT.U32.AND P6, PT, R42, R168, PT ;  /* 0x000000a82a00720c */ /* 0x000fe20003fc4070 */
[----:B------:R-:W-:Y:S01]  /*4b30*/  @!P1 IMAD.MOV R160, RZ, RZ, -R160 ;  /* 0x000000ffffa09224 */ /* 0x000fe200078e0aa0 */
[----:B------:R-:W-:Y:S01]  /*4b40*/  IABS R9, R8 ;  /* 0x0000000800097213 */ /* 0x000fe20000000000 */
[----:B------:R-:W-:Y:S01]  /*4b50*/  VIADD R12, R0, 0xa1 ;  /* 0x000000a1000c7836 */ /* 0x000fe20000000000 */
[----:B------:R-:W-:Y:S01]  /*4b60*/  ISETP.GE.AND P1, PT, R10, RZ, PT ;  /* 0x000000ff0a00720c */ /* 0x000fe20003f26270 */
[----:B------:R-:W-:-:S02]  /*4b70*/  VIADD R10, R0, 0xa2 ;  /* 0x000000a2000a7836 */ /* 0x000fc40000000000 */
[----:B------:R-:W-:Y:S01]  /*4b80*/  IMAD.HI.U32 R3, R2, R9, RZ ;  /* 0x0000000902037227 */ /* 0x000fe200078e00ff */
[----:B------:R-:W-:Y:S02]  /*4b90*/  IABS R11, R12 ;  /* 0x0000000c000b7213 */ /* 0x000fe40000000000 */
[----:B------:R-:W-:Y:S01]  /*4ba0*/  IABS R7, R10 ;  /* 0x0000000a00077213 */ /* 0x000fe20000000000 */
[--C-:B------:R-:W-:Y:S02]  /*4bb0*/  @!P4 IMAD.IADD R167, R167, 0x1, -R42.reuse ;  /* 0x00000001a7a7c824 */ /* 0x100fe400078e0a2a */
[----:B------:R-:W-:Y:S02]  /*4bc0*/  IMAD.MOV R3, RZ, RZ, -R3 ;  /* 0x000000ffff037224 */ /* 0x000fe400078e0a03 */
[----:B------:R-:W-:Y:S01]  /*4bd0*/  @!P6 IMAD.IADD R168, R168, 0x1, -R42 ;  /* 0x00000001a8a8e824 */ /* 0x000fe200078e0a2a */
[C---:B------:R-:W-:Y:S01]  /*4be0*/  ISETP.GT.U32.AND P6, PT, R42.reuse, R167, PT ;  /* 0x000000a72a00720c */ /* 0x040fe20003fc4070 */
[----:B------:R-:W-:-:S02]  /*4bf0*/  IMAD R170, R42, R3, R9 ;  /* 0x000000032aaa7224 */ /* 0x000fc400078e0209 */
[----:B------:R-:W-:-:S03]  /*4c00*/  IMAD.HI.U32 R3, R2, R7, RZ ;  /* 0x0000000702037227 */ /* 0x000fc600078e00ff */
[----:B------:R-:W-:Y:S01]  /*4c10*/  ISETP.GT.U32.AND P4, PT, R42, R170, PT ;  /* 0x000000aa2a00720c */ /* 0x000fe20003f84070 */
[----:B------:R-:W-:Y:S02]  /*4c20*/  VIADD R13, R0, 0xa0 ;  /* 0x000000a0000d7836 */ /* 0x000fe40000000000 */
[----:B------:R-:W-:Y:S02]  /*4c30*/  IMAD.MOV R3, RZ, RZ, -R3 ;  /* 0x000000ffff037224 */ /* 0x000fe400078e0a03 */
[----:B------:R-:W-:Y:S01]  /*4c40*/  IMAD.HI.U32 R4, R2, R11, RZ ;  /* 0x0000000b02047227 */ /* 0x000fe200078e00ff */
[----:B------:R-:W-:-:S03]  /*4c50*/  IABS R175, R13 ;  /* 0x0000000d00af7213 */ /* 0x000fc60000000000 */
[----:B------:R-:W-:Y:S02]  /*4c60*/  IMAD R172, R42, R3, R7 ;  /* 0x000000032aac7224 */ /* 0x000fe400078e0207 */
[----:B------:R-:W-:Y:S02]  /*4c70*/  @!P6 IMAD.IADD R167, R167, 0x1, -R42 ;  /* 0x00000001a7a7e824 */ /* 0x000fe400078e0a2a */
[----:B------:R-:W-:Y:S01]  /*4c80*/  IMAD.HI.U32 R3, R2, R175, RZ ;  /* 0x000000af02037227 */ /* 0x000fe200078e00ff */
[----:B------:R-:W-:-:S03]  /*4c90*/  ISETP.GT.U32.AND P6, PT, R42, R172, PT ;  /* 0x000000ac2a00720c */ /* 0x000fc60003fc4070 */
[----:B------:R-:W-:Y:S02]  /*4ca0*/  IMAD.MOV R4, RZ, RZ, -R4 ;  /* 0x000000ffff047224 */ /* 0x000fe400078e0a04 */
[----:B------:R-:W-:Y:S02]  /*4cb0*/  IMAD.MOV R3, RZ, RZ, -R3 ;  /* 0x000000ffff037224 */ /* 0x000fe400078e0a03 */
[C---:B------:R-:W-:Y:S02]  /*4cc0*/  IMAD R174, R42.reuse, R4, R11 ;  /* 0x000000042aae7224 */ /* 0x040fe400078e020b */
[C---:B------:R-:W-:Y:S02]  /*4cd0*/  IMAD R175, R42.reuse, R3, R175 ;  /* 0x000000032aaf7224 */ /* 0x040fe400078e02af */
[----:B------:R-:W-:Y:S01]  /*4ce0*/  @!P5 IMAD.MOV R167, RZ, RZ, -R167 ;  /* 0x000000ffffa7d224 */ /* 0x000fe200078e0aa7 */
[----:B------:R-:W-:Y:S01]  /*4cf0*/  ISETP.GT.U32.AND P5, PT, R42, R174, PT ;  /* 0x000000ae2a00720c */ /* 0x000fe20003fa4070 */
[----:B------:R-:W-:Y:S01]  /*4d00*/  @!P6 IMAD.IADD R172, R172, 0x1, -R42 ;  /* 0x00000001acace824 */ /* 0x000fe200078e0a2a */
[----:B------:R-:W-:Y:S01]  /*4d10*/  ISETP.GT.U32.AND P6, PT, R42, R175, PT ;  /* 0x000000af2a00720c */ /* 0x000fe20003fc4070 */
[----:B------:R-:W-:-:S02]  /*4d20*/  VIADD R14, R0, 0x9f ;  /* 0x0000009f000e7836 */ /* 0x000fc40000000000 */
[----:B------:R-:W-:Y:S01]  /*4d30*/  @!P3 IMAD.MOV R161, RZ, RZ, -R161 ;  /* 0x000000ffffa1b224 */ /* 0x000fe200078e0aa1 */
[----:B------:R-:W-:Y:S01]  /*4d40*/  ISETP.GE.AND P3, PT, R8, RZ, PT ;  /* 0x000000ff0800720c */ /* 0x000fe20003f66270 */
[----:B------:R-:W-:Y:S01]  /*4d50*/  VIADD R8, R0, 0x9e ;  /* 0x0000009e00087836 */ /* 0x000fe20000000000 */
[----:B------:R-:W-:Y:S01]  /*4d60*/  IABS R177, R14 ;  /* 0x0000000e00b17213 */ /* 0x000fe20000000000 */
[--C-:B------:R-:W-:Y:S02]  /*4d70*/  @!P4 IMAD.IADD R170, R170, 0x1, -R42.reuse ;  /* 0x00000001aaaac824 */ /* 0x100fe400078e0a2a */
[----:B------:R-:W-:Y:S01]  /*4d80*/  @!P0 IMAD.MOV R163, RZ, RZ, -R163 ;  /* 0x000000ffffa38224 */ /* 0x000fe200078e0aa3 */
[----:B------:R-:W-:Y:S01]  /*4d90*/  IABS R179, R8 ;  /* 0x0000000800b37213 */ /* 0x000fe20000000000 */
[--C-:B------:R-:W-:Y:S01]  /*4da0*/  @!P5 IMAD.IADD R174, R174, 0x1, -R42.reuse ;  /* 0x00000001aeaed824 */ /* 0x100fe200078e0a2a */
[C---:B------:R-:W-:Y:S01]  /*4db0*/  ISETP.GT.U32.AND P5, PT, R42.reuse, R172, PT ;  /* 0x000000ac2a00720c */ /* 0x040fe20003fa4070 */
[----:B------:R-:W-:Y:S01]  /*4dc0*/  @!P6 IMAD.IADD R175, R175, 0x1, -R42 ;  /* 0x00000001afafe824 */ /* 0x000fe200078e0a2a */
[----:B------:R-:W-:Y:S01]  /*4dd0*/  ISETP.GT.U32.AND P0, PT, R42, R168, PT ;  /* 0x000000a82a00720c */ /* 0x000fe20003f04070 */
[----:B------:R-:W-:Y:S01]  /*4de0*/  IMAD.HI.U32 R4, R2, R177, RZ ;  /* 0x000000b102047227 */ /* 0x000fe200078e00ff */
[----:B------:R-:W-:-:S02]  /*4df0*/  ISETP.GT.U32.AND P4, PT, R42, R170, PT ;  /* 0x000000aa2a00720c */ /* 0x000fc40003f84070 */
        /* <DEDUP_REMOVED lines=8> */
[--C-:B------:R-:W-:Y:S02]  /*4e80*/  @!P6 IMAD.IADD R175, R175, 0x1, -R42.reuse ;  /* 0x00000001afafe824 */ /* 0x100fe400078e0a2a */
[--C-:B------:R-:W-:Y:S01]  /*4e90*/  @!P0 IMAD.IADD R168, R168, 0x1, -R42.reuse ;  /* 0x00000001a8a88824 */ /* 0x100fe200078e0a2a */
[----:B------:R-:W-:Y:S01]  /*4ea0*/  ISETP.GT.U32.AND P6, PT, R42, R179, PT ;  /* 0x000000b32a00720c */ /* 0x000fe20003fc4070 */
[----:B------:R-:W-:Y:S01]  /*4eb0*/  @!P4 IMAD.IADD R170, R170, 0x1, -R42 ;  /* 0x00000001aaaac824 */ /* 0x000fe200078e0a2a */
[----:B------:R-:W-:Y:S01]  /*4ec0*/  ISETP.GE.AND P0, PT, R12, RZ, PT ;  /* 0x000000ff0c00720c */ /* 0x000fe20003f06270 */
[----:B------:R-:W-:Y:S01]  /*4ed0*/  @!P2 IMAD.MOV R165, RZ, RZ, -R165 ;  /* 0x000000ffffa5a224 */ /* 0x000fe200078e0aa5 */
[----:B------:R-:W-:Y:S01]  /*4ee0*/  ISETP.GE.AND P4, PT, R13, RZ, PT ;  /* 0x000000ff0d00720c */ /* 0x000fe20003f86270 */
[----:B------:R-:W-:Y:S01]  /*4ef0*/  VIADD R12, R0, 0x9c ;  /* 0x0000009c000c7836 */ /* 0x000fe20000000000 */
[----:B------:R-:W-:Y:S01]  /*4f00*/  ISETP.GE.AND P2, PT, R10, RZ, PT ;  /* 0x000000ff0a00720c */ /* 0x000fe20003f46270 */
[----:B------:R-:W-:-:S02]  /*4f10*/  VIADD R13, R0, 0x9b ;  /* 0x0000009b000d7836 */ /* 0x000fc40000000000 */
[----:B------:R-:W-:Y:S01]  /*4f20*/  VIADD R10, R0, 0x9d ;  /* 0x0000009d000a7836 */ /* 0x000fe20000000000 */
[----:B------:R-:W-:Y:S01]  /*4f30*/  IABS R9, R12 ;  /* 0x0000000c00097213 */ /* 0x000fe20000000000 */
[----:B------:R-:W-:Y:S01]  /*4f40*/  @!P1 IMAD.MOV R168, RZ, RZ, -R168 ;  /* 0x000000ffffa89224 */ /* 0x000fe200078e0aa8 */
[----:B------:R-:W-:Y:S01]  /*4f50*/  ISETP.GT.U32.AND P1, PT, R42, R174, PT ;  /* 0x000000ae2a00720c */ /* 0x000fe20003f24070 */
[--C-:B------:R-:W-:Y:S01]  /*4f60*/  @!P5 IMAD.IADD R177, R177, 0x1, -R42.reuse ;  /* 0x00000001b1b1d824 */ /* 0x100fe200078e0a2a */
[----:B------:R-:W-:Y:S01]  /*4f70*/  IABS R11, R13 ;  /* 0x0000000d000b7213 */ /* 0x000fe20000000000 */
[----:B------:R-:W-:Y:S01]  /*4f80*/  @!P6 IMAD.IADD R179, R179, 0x1, -R42 ;  /* 0x00000001b3b3e824 */ /* 0x000fe200078e0a2a */
[----:B------:R-:W-:Y:S01]  /*4f90*/  IABS R181, R10 ;  /* 0x0000000a00b57213 */ /* 0x000fe20000000000 */
[----:B------:R-:W-:Y:S01]  /*4fa0*/  IMAD.HI.U32 R4, R2, R9, RZ ;  /* 0x0000000902047227 */ /* 0x000fe200078e00ff */
[----:B------:R-:W-:Y:S02]  /*4fb0*/  ISETP.GT.U32.AND P6, PT, R42, R177, PT ;  /* 0x000000b12a00720c */ /* 0x000fe40003fc4070 */
[----:B------:R-:W-:Y:S01]  /*4fc0*/  ISETP.GE.AND P5, PT, R8, RZ, PT ;  /* 0x000000ff0800720c */ /* 0x000fe20003fa6270 */
[----:B------:R-:W-:-:S04]  /*4fd0*/  IMAD.HI.U32 R7, R2, R11, RZ ;  /* 0x0000000b02077227 */ /* 0x000fc800078e00ff */
[----:B------:R-:W-:-:S04]  /*4fe0*/  IMAD.HI.U32 R3, R2, R181, RZ ;  /* 0x000000b502037227 */ /* 0x000fc800078e00ff */
[----:B------:R-:W-:Y:S02]  /*4ff0*/  IMAD.MOV R4, RZ, RZ, -R4 ;  /* 0x000000ffff047224 */ /* 0x000fe400078e0a04 */
[----:B------:R-:W-:Y:S02]  /*5000*/  IMAD.MOV R7, RZ, RZ, -R7 ;  /* 0x000000ffff077224 */ /* 0x000fe400078e0a07 */
[----:B------:R-:W-:Y:S02]  /*5010*/  IMAD.MOV R3, RZ, RZ, -R3 ;  /* 0x000000ffff037224 */ /* 0x000fe400078e0a03 */
[----:B------:R-:W-:Y:S01]  /*5020*/  @!P1 IMAD.IADD R174, R174, 0x1, -R42 ;  /* 0x00000001aeae9824 */ /* 0x000fe200078e0a2a */
[----:B------:R-:W-:Y:S01]  /*5030*/  ISETP.GE.AND P1, PT, R14, RZ, PT ;  /* 0x000000ff0e00720c */ /* 0x000fe20003f26270 */
[C---:B------:R-:W-:Y:S02]  /*5040*/  IMAD R182, R42.reuse, R4, R9 ;  /* 0x000000042ab67224 */ /* 0x040fe400078e0209 */
[----:B------:R-:W-:-:S02]  /*5050*/  IMAD R184, R42, R7, R11 ;  /* 0x000000072ab87224 */ /* 0x000fc400078e020b */
[----:B------:R-:W-:Y:S02]  /*5060*/  IMAD R181, R42, R3, R181 ;  /* 0x000000032ab57224 */ /* 0x000fe400078e02b5 */
[----:B------:R-:W-:Y:S02]  /*5070*/  VIADD R4, R0, 0x9a ;  /* 0x0000009a00047836 */ /* 0x000fe40000000000 */
[----:B------:R-:W-:Y:S01]  /*5080*/  @!P0 IMAD.MOV R174, RZ, RZ, -R174 ;  /* 0x000000ffffae8224 */ /* 0x000fe200078e0aae */
[C---:B------:R-:W-:Y:S01]  /*5090*/  ISETP.GT.U32.AND P0, PT, R42.reuse, R182, PT ;  /* 0x000000b62a00720c */ /* 0x040fe20003f04070 */
[----:B------:R-:W-:Y:S01]  /*50a0*/  @!P6 IMAD.IADD R177, R177, 0x1, -R42 ;  /* 0x00000001b1b1e824 */ /* 0x000fe200078e0a2a */
[C---:B------:R-:W-:Y:S01]  /*50b0*/  ISETP.GT.U32.AND P6, PT, R42.reuse, R184, PT ;  /* 0x000000b82a00720c */ /* 0x040fe20003fc4070 */
[----:B------:R-:W-:Y:S01]  /*50c0*/  @!P3 IMAD.MOV R170, RZ, RZ, -R170 ;  /* 0x000000ffffaab224 */ /* 0x000fe200078e0aaa */
[----:B------:R-:W-:Y:S01]  /*50d0*/  IABS R7, R4 ;  /* 0x0000000400077213 */ /* 0x000fe20000000000 */
[----:B------:R-:W-:Y:S01]  /*50e0*/  @!P2 IMAD.MOV R172, RZ, RZ, -R172 ;  /* 0x000000ffffaca224 */ /* 0x000fe200078e0aac */
[----:B------:R-:W-:Y:S01]  /*50f0*/  ISETP.GT.U32.AND P3, PT, R42, R179, PT ;  /* 0x000000b32a00720c */ /* 0x000fe20003f64070 */
[----:B------:R-:W-:Y:S01]  /*5100*/  VIADD R8, R0, 0x99 ;  /* 0x0000009900087836 */ /* 0x000fe20000000000 */
[----:B------:R-:W-:Y:S01]  /*5110*/  ISETP.GT.U32.AND P2, PT, R42, R181, PT ;  /* 0x000000b52a00720c */ /* 0x000fe20003f44070 */
[----:B------:R-:W-:-:S03]  /*5120*/  IMAD.HI.U32 R3, R2, R7, RZ ;  /* 0x0000000702037227 */ /* 0x000fc600078e00ff */
[----:B------:R-:W-:Y:S01]  /*5130*/  IABS R9, R8 ;  /* 0x0000000800097213 */ /* 0x000fe20000000000 */
[----:B------:R-:W-:Y:S02]  /*5140*/  IMAD.MOV R186, RZ, RZ, -R3 ;  /* 0x000000ffffba7224 */ /* 0x000fe400078e0a03 */
[--C-:B------:R-:W-:Y:S02]  /*5150*/  @!P0 IMAD.IADD R182, R182, 0x1, -R42.reuse ;  /* 0x00000001b6b68824 */ /* 0x100fe400078e0a2a */
[--C-:B------:R-:W-:Y:S02]  /*5160*/  @!P6 IMAD.IADD R184, R184, 0x1, -R42.reuse ;  /* 0x00000001b8b8e824 */ /* 0x100fe400078e0a2a */
[--C-:B------:R-:W-:Y:S01]  /*5170*/  @!P3 IMAD.IADD R179, R179, 0x1, -R42.reuse ;  /* 0x00000001b3b3b824 */ /* 0x100fe200078e0a2a */
[----:B------:R-:W-:Y:S01]  /*5180*/  ISETP.GT.U32.AND P6, PT, R42, R182, PT ;  /* 0x000000b62a00720c */ /* 0x000fe20003fc4070 */
[----:B------:R-:W-:Y:S01]  /*5190*/  @!P2 IMAD.IADD R181, R181, 0x1, -R42 ;  /* 0x00000001b5b5a824 */ /* 0x000fe200078e0a2a */
[----:B------:R-:W-:Y:S01]  /*51a0*/  ISETP.GE.AND P3, PT, R12, RZ, PT ;  /* 0x000000ff0c00720c */ /* 0x000fe20003f66270 */
[C---:B------:R-:W-:Y:S01]  /*51b0*/  IMAD R186, R42.reuse, R186, R7 ;  /* 0x000000ba2aba7224 */ /* 0x040fe200078e0207 */
[----:B------:R-:W-:Y:S01]  /*51c0*/  ISETP.GE.AND P2, PT, R13, RZ, PT ;  /* 0x000000ff0d00720c */ /* 0x000fe20003f46270 */
[----:B------:R-:W-:Y:S01]  /*51d0*/  @!P1 IMAD.MOV R177, RZ, RZ, -R177 ;  /* 0x000000ffffb19224 */ /* 0x000fe200078e0ab1 */
[----:B------:R-:W-:Y:S01]  /*51e0*/  ISETP.GT.U32.AND P1, PT, R42, R184, PT ;  /* 0x000000b82a00720c */ /* 0x000fe20003f24070 */
[----:B------:R-:W-:Y:S01]  /*51f0*/  IMAD.HI.U32 R3, R2, R9, RZ ;  /* 0x0000000902037227 */ /* 0x000fe200078e00ff */
[----:B------:R-:W-:-:S03]  /*5200*/  ISETP.GT.U32.AND P0, PT, R42, R181, PT ;  /* 0x000000b52a00720c */ /* 0x000fc60003f04070 */
[----:B------:R-:W-:Y:S01]  /*5210*/  @!P5 IMAD.MOV R179, RZ, RZ, -R179 ;  /* 0x000000ffffb3d224 */ /* 0x000fe200078e0ab3 */
[----:B------:R-:W-:Y:S01]  /*5220*/  ISETP.GT.U32.AND P5, PT, R42, R186, PT ;  /* 0x000000ba2a00720c */ /* 0x000fe20003fa4070 */
[----:B------:R-:W-:Y:S01]  /*5230*/  @!P4 IMAD.MOV R175, RZ, RZ, -R175 ;  /* 0x000000ffffafc224 */ /* 0x000fe200078e0aaf */
[----:B------:R-:W-:Y:S01]  /*5240*/  ISETP.GE.AND P4, PT, R10, RZ, PT ;  /* 0x000000ff0a00720c */ /* 0x000fe20003f86270 */
[----:B------:R-:W-:Y:S02]  /*5250*/  IMAD.MOV R3, RZ, RZ, -R3 ;  /* 0x000000ffff037224 */ /* 0x000fe400078e0a03 */
[----:B------:R-:W-:Y:S02]  /*5260*/  VIADD R10, R0, 0x98 ;  /* 0x00000098000a7836 */ /* 0x000fe40000000000 */
[----:B------:R-:W-:Y:S02]  /*5270*/  IMAD R188, R42, R3, R9 ;  /* 0x000000032abc7224 */ /* 0x000fe400078e0209 */
[--C-:B------:R-:W-:Y:S01]  /*5280*/  @!P6 IMAD.IADD R182, R182, 0x1, -R42.reuse ;  /* 0x00000001b6b6e824 */ /* 0x100fe200078e0a2a */
[----:B------:R-:W-:Y:S01]  /*5290*/  IABS R7, R10 ;  /* 0x0000000a00077213 */ /* 0x000fe20000000000 */
[--C-:B------:R-:W-:Y:S01]  /*52a0*/  @!P1 IMAD.IADD R184, R184, 0x1, -R42.reuse ;  /* 0x00000001b8b89824 */ /* 0x100fe200078e0a2a */
[----:B------:R-:W-:Y:S01]  /*52b0*/  ISETP.GT.U32.AND P6, PT, R42, R188, PT ;  /* 0x000000bc2a00720c */ /* 0x000fe20003fc4070 */
[--C-:B------:R-:W-:Y:S01]  /*52c0*/  @!P0 IMAD.IADD R181, R181, 0x1, -R42.reuse ;  /* 0x00000001b5b58824 */ /* 0x100fe200078e0a2a */
[----:B------:R-:W-:Y:S01]  /*52d0*/  ISETP.GE.AND P1, PT, R8, RZ, PT ;  /* 0x000000ff0800720c */ /* 0x000fe20003f26270 */
[----:B------:R-:W-:Y:S01]  /*52e0*/  VIADD R8, R0, 0x96 ;  /* 0x0000009600087836 */ /* 0x000fe20000000000 */
[----:B------:R-:W-:Y:S01]  /*52f0*/  ISETP.GE.AND P0, PT, R4, RZ, PT ;  /* 0x000000ff0400720c */ /* 0x000fe20003f06270 */
[----:B------:R-:W-:Y:S01]  /*5300*/  @!P5 IMAD.IADD R186, R186, 0x1, -R42 ;  /* 0x00000001babad824 */ /* 0x000fe200078e0a2a */
[----:B------:R-:W-:Y:S01]  /*5310*/  ISETP.GE.AND P5, PT, R10, RZ, PT ;  /* 0x000000ff0a00720c */ /* 0x000fe20003fa6270 */
[----:B------:R-:W-:Y:S01]  /*5320*/  IMAD.HI.U32 R3, R2, R7, RZ ;  /* 0x0000000702037227 */ /* 0x000fe200078e00ff */
[----:B------:R-:W-:-:S03]  /*5330*/  IABS R11, R8 ;  /* 0x00000008000b7213 */ /* 0x000fc60000000000 */
[----:B------:R-:W-:Y:S01]  /*5340*/  @!P4 IMAD.MOV R181, RZ, RZ, -R181 ;  /* 0x000000ffffb5c224 */ /* 0x000fe200078e0ab5 */
[----:B------:R-:W-:Y:S01]  /*5350*/  ISETP.GT.U32.AND P4, PT, R42, R186, PT ;  /* 0x000000ba2a00720c */ /* 0x000fe20003f84070 */
[----:B------:R-:W-:Y:S02]  /*5360*/  IMAD.MOV R3, RZ, RZ, -R3 ;  /* 0x000000ffff037224 */ /* 0x000fe400078e0a03 */
[----:B------:R-:W-:Y:S02]  /*5370*/  @!P6 IMAD.IADD R188, R188, 0x1, -R42 ;  /* 0x00000001bcbce824 */ /* 0x000fe400078e0a2a */
[----:B------:R-:W-:Y:S02]  /*5380*/  IMAD R190, R42, R3, R7 ;  /* 0x000000032abe7224 */ /* 0x000fe400078e0207 */
[----:B------:R-:W-:Y:S01]  /*5390*/  IMAD.HI.U32 R3, R2, R11, RZ ;  /* 0x0000000b02037227 */ /* 0x000fe200078e00ff */
[----:B------:R-:W-:-:S03]  /*53a0*/  ISETP.GT.U32.AND P6, PT, R42, R188, PT ;  /* 0x000000bc2a00720c */ /* 0x000fc60003fc4070 */
[----:B------:R-:W-:Y:S02]  /*53b0*/  VIADD R12, R0, 0x97 ;  /* 0x00000097000c7836 */ /* 0x000fe40000000000 */
[----:B------:R-:W-:Y:S02]  /*53c0*/  IMAD.MOV R3, RZ, RZ, -R3 ;  /* 0x000000ffff037224 */ /* 0x000fe400078e0a03 */
[----:B------:R-:W-:Y:S01]  /*53d0*/  @!P4 IMAD.IADD R186, R186, 0x1, -R42 ;  /* 0x00000001babac824 */ /* 0x000fe200078e0a2a */
[----:B------:R-:W-:Y:S01]  /*53e0*/  IABS R9, R12 ;  /* 0x0000000c00097213 */ /* 0x000fe20000000000 */
[----:B------:R-:W-:Y:S02]  /*53f0*/  IMAD R194, R42, R3, R11 ;  /* 0x000000032ac27224 */ /* 0x000fe400078e020b */
[----:B------:R-:W-:Y:S02]  /*5400*/  @!P0 IMAD.MOV R186, RZ, RZ, -R186 ;  /* 0x000000ffffba8224 */ /* 0x000fe400078e0aba */
[----:B------:R-:W-:Y:S01]  /*5410*/  IMAD.HI.U32 R4, R2, R9, RZ ;  /* 0x0000000902047227 */ /* 0x000fe200078e00ff */
[----:B------:R-:W-:-:S03]  /*5420*/  ISETP.GT.U32.AND P0, PT, R42, R194, PT ;  /* 0x000000c22a00720c */ /* 0x000fc60003f04070 */
[----:B------:R-:W-:Y:S02]  /*5430*/  IMAD.MOV R4, RZ, RZ, -R4 ;  /* 0x000000ffff047224 */ /* 0x000fe400078e0a04 */
[----:B------:R-:W-:Y:S01]  /*5440*/  @!P6 IMAD.IADD R188, R188, 0x1, -R42 ;  /* 0x00000001bcbce824 */ /* 0x000fe200078e0a2a */
[----:B------:R-:W-:Y:S01]  /*5450*/  ISETP.GE.AND P6, PT, R8, RZ, PT ;  /* 0x000000ff0800720c */ /* 0x000fe20003fc6270 */
[C---:B------:R-:W-:Y:S02]  /*5460*/  IMAD R192, R42.reuse, R4, R9 ;  /* 0x000000042ac07224 */ /* 0x040fe400078e0209 */
[----:B------:R-:W-:Y:S01]  /*5470*/  @!P3 IMAD.MOV R182, RZ, RZ, -R182 ;  /* 0x000000ffffb6b224 */ /* 0x000fe200078e0ab6 */
[----:B------:R-:W-:Y:S01]  /*5480*/  ISETP.GT.U32.AND P3, PT, R42, R190, PT ;  /* 0x000000be2a00720c */ /* 0x000fe20003f64070 */
[----:B------:R-:W-:Y:S01]  /*5490*/  VIADD R8, R0, 0x94 ;  /* 0x0000009400087836 */ /* 0x000fe20000000000 */
[----:B------:R-:W-:Y:S01]  /*54a0*/  ISETP.GT.U32.AND P4, PT, R42, R192, PT ;  /* 0x000000c02a00720c */ /* 0x000fe20003f84070 */
[----:B------:R-:W-:-:S02]  /*54b0*/  VIADD R4, R0, 0x95 ;  /* 0x0000009500047836 */ /* 0x000fc40000000000 */
[----:B------:R-:W-:Y:S01]  /*54c0*/  @!P0 IMAD.IADD R194, R194, 0x1, -R42 ;  /* 0x00000001c2c28824 */ /* 0x000fe200078e0a2a */
[----:B------:R-:W-:Y:S01]  /*54d0*/  IABS R197, R8 ;  /* 0x0000000800c57213 */ /* 0x000fe20000000000 */
[----:B------:R-:W-:Y:S01]  /*54e0*/  @!P1 IMAD.MOV R188, RZ, RZ, -R188 ;  /* 0x000000ffffbc9224 */ /* 0x000fe200078e0abc */
[----:B------:R-:W-:Y:S01]  /*54f0*/  IABS R9, R4 ;  /* 0x0000000400097213 */ /* 0x000fe20000000000 */
[----:B------:R-:W-:Y:S01]  /*5500*/  VIADD R10, R0, 0x93 ;  /* 0x00000093000a7836 */ /* 0x000fe20000000000 */
[----:B------:R-:W-:Y:S01]  /*5510*/  ISETP.GE.AND P1, PT, R4, RZ, PT ;  /* 0x000000ff0400720c */ /* 0x000fe20003f26270 */
[----:B------:R-:W-:Y:S01]  /*5520*/  IMAD.HI.U32 R4, R2, R197, RZ ;  /* 0x000000c502047227 */ /* 0x000fe200078e00ff */
[----:B------:R-:W-:Y:S02]  /*5530*/  ISETP.GT.U32.AND P0, PT, R42, R194, PT ;  /* 0x000000c22a00720c */ /* 0x000fe40003f04070 */
[----:B------:R-:W-:Y:S01]  /*5540*/  IABS R199, R10 ;  /* 0x0000000a00c77213 */ /* 0x000fe20000000000 */
[----:B------:R-:W-:-:S02]  /*5550*/  @!P3 IMAD.IADD R190, R190, 0x1, -R42 ;  /* 0x00000001bebeb824 */ /* 0x000fc400078e0a2a */
[----:B------:R-:W-:Y:S02]  /*5560*/  IMAD.MOV R4, RZ, RZ, -R4 ;  /* 0x000000ffff047224 */ /* 0x000fe400078e0a04 */
[----:B------:R-:W-:Y:S01]  /*5570*/  @!P4 IMAD.IADD R192, R192, 0x1, -R42 ;  /* 0x00000001c0c0c824 */ /* 0x000fe200078e0a2a */
[C---:B------:R-:W-:Y:S01]  /*5580*/  ISETP.GT.U32.AND P3, PT, R42.reuse, R190, PT ;  /* 0x000000be2a00720c */ /* 0x040fe20003f64070 */
[----:B------:R-:W-:Y:S02]  /*5590*/  IMAD R197, R42, R4, R197 ;  /* 0x000000042ac57224 */ /* 0x000fe400078e02c5 */
[----:B------:R-:W-:Y:S01]  /*55a0*/  IMAD.HI.U32 R3, R2, R9, RZ ;  /* 0x0000000902037227 */ /* 0x000fe200078e00ff */
[----:B------:R-:W-:-:S03]  /*55b0*/  ISETP.GT.U32.AND P4, PT, R42, R192, PT ;  /* 0x000000c02a00720c */ /* 0x000fc60003f84070 */
[----:B------:R-:W-:Y:S01]  /*55c0*/  @!P0 IMAD.IADD R194, R194, 0x1, -R42 ;  /* 0x00000001c2c28824 */ /* 0x000fe200078e0a2a */
[----:B------:R-:W-:Y:S01]  /*55d0*/  ISETP.GT.U32.AND P0, PT, R42, R197, PT ;  /* 0x000000c52a00720c */ /* 0x000fe20003f04070 */
[----:B------:R-:W-:Y:S01]  /*55e0*/  @!P2 IMAD.MOV R184, RZ, RZ, -R184 ;  /* 0x000000ffffb8a224 */ /* 0x000fe200078e0ab8 */
[----:B------:R-:W-:Y:S01]  /*55f0*/  ISETP.GE.AND P2, PT, R12, RZ, PT ;  /* 0x000000ff0c00720c */ /* 0x000fe20003f46270 */
[----:B------:R-:W-:Y:S02]  /*5600*/  IMAD.MOV R3, RZ, RZ, -R3 ;  /* 0x000000ffff037224 */ /* 0x000fe400078e0a03 */
[----:B------:R-:W-:-:S04]  /*5610*/  IMAD.HI.U32 R7, R2, R199, RZ ;  /* 0x000000c702077227 */ /* 0x000fc800078e00ff */
[----:B------:R-:W-:Y:S02]  /*5620*/  IMAD R196, R42, R3, R9 ;  /* 0x000000032ac47224 */ /* 0x000fe400078e0209 */
[--C-:B------:R-:W-:Y:S01]  /*5630*/  @!P3 IMAD.IADD R190, R190, 0x1, -R42.reuse ;  /* 0x00000001bebeb824 */ /* 0x100fe200078e0a2a */
[----:B------:R-:W-:Y:S01]  /*5640*/  ISETP.GE.AND P3, PT, R8, RZ, PT ;  /* 0x000000ff0800720c */ /* 0x000fe20003f66270 */
[----:B------:R-:W-:Y:S02]  /*5650*/  VIADD R3, R0, 0x92 ;  /* 0x0000009200037836 */ /* 0x000fe40000000000 */
[----:B------:R-:W-:Y:S02]  /*5660*/  IMAD.MOV R7, RZ, RZ, -R7 ;  /* 0x000000ffff077224 */ /* 0x000fe400078e0a07 */
[----:B------:R-:W-:Y:S01]  /*5670*/  @!P4 IMAD.IADD R192, R192, 0x1, -R42 ;  /* 0x00000001c0c0c824 */ /* 0x000fe200078e0a2a */
[----:B------:R-:W-:Y:S01]  /*5680*/  IABS R201, R3 ;  /* 0x0000000300c97213 */ /* 0x000fe20000000000 */
[----:B------:R-:W-:Y:S01]  /*5690*/  VIADD R9, R0, 0x91 ;  /* 0x0000009100097836 */ /* 0x000fe20000000000 */
[----:B------:R-:W-:Y:S01]  /*56a0*/  ISETP.GE.AND P4, PT, R10, RZ, PT ;  /* 0x000000ff0a00720c */ /* 0x000fe20003f86270 */
[----:B------:R-:W-:Y:S01]  /*56b0*/  @!P5 IMAD.MOV R190, RZ, RZ, -R190 ;  /* 0x000000ffffbed224 */ /* 0x000fe200078e0abe */
[C---:B------:R-:W-:Y:S01]  /*56c0*/  ISETP.GT.U32.AND P5, PT, R42.reuse, R196, PT ;  /* 0x000000c42a00720c */ /* 0x040fe20003fa4070 */
[----:B------:R-:W-:Y:S01]  /*56d0*/  @!P0 IMAD.IADD R197, R197, 0x1, -R42 ;  /* 0x00000001c5c58824 */ /* 0x000fe200078e0a2a */
[----:B------:R-:W-:Y:S01]  /*56e0*/  IABS R203, R9 ;  /* 0x0000000900cb7213 */ /* 0x000fe20000000000 */
[----:B------:R-:W-:-:S02]  /*56f0*/  IMAD R199, R42, R7, R199 ;  /* 0x000000072ac77224 */ /* 0x000fc400078e02c7 */
[----:B------:R-:W-:Y:S01]  /*5700*/  @!P2 IMAD.MOV R192, RZ, RZ, -R192 ;  /* 0x000000ffffc0a224 */ /* 0x000fe200078e0ac0 */
[----:B------:R-:W-:Y:S01]  /*5710*/  ISETP.GE.AND P2, PT, R3, RZ, PT ;  /* 0x000000ff0300720c */ /* 0x000fe20003f46270 */
[----:B------:R-:W-:Y:S01]  /*5720*/  IMAD.HI.U32 R3, R2, R201, RZ ;  /* 0x000000c902037227 */ /* 0x000fe200078e00ff */
[----:B------:R-:W-:-:S03]  /*5730*/  ISETP.GT.U32.AND P0, PT, R42, R197, PT ;  /* 0x000000c52a00720c */ /* 0x000fc60003f04070 */
[----:B------:R-:W-:Y:S01]  /*5740*/  @!P6 IMAD.MOV R194, RZ, RZ, -R194 ;  /* 0x000000ffffc2e224 */ /* 0x000fe200078e0ac2 */
[----:B------:R-:W-:Y:S01]  /*5750*/  ISETP.GT.U32.AND P6, PT, R42, R199, PT ;  /* 0x000000c72a00720c */ /* 0x000fe20003fc4070 */
[----:B------:R-:W-:Y:S02]  /*5760*/  VIADD R12, R0, 0x8f ;  /* 0x0000008f000c7836 */ /* 0x000fe40000000000 */
[----:B------:R-:W-:-:S03]  /*5770*/  IMAD.HI.U32 R4, R2, R203, RZ ;  /* 0x000000cb02047227 */ /* 0x000fc600078e00ff */
[----:B------:R-:W-:Y:S01]  /*5780*/  IABS R207, R12 ;  /* 0x0000000c00cf7213 */ /* 0x000fe20000000000 */
[----:B------:R-:W-:Y:S02]  /*5790*/  IMAD.MOV R3, RZ, RZ, -R3 ;  /* 0x000000ffff037224 */ /* 0x000fe400078e0a03 */
[----:B------:R-:W-:Y:S02]  /*57a0*/  @!P5 IMAD.IADD R196, R196, 0x1, -R42 ;  /* 0x00000001c4c4d824 */ /* 0x000fe400078e0a2a */
[----:B------:R-:W-:Y:S02]  /*57b0*/  IMAD.MOV R4, RZ, RZ, -R4 ;  /* 0x000000ffff047224 */ /* 0x000fe400078e0a04 */
[C---:B------:R-:W-:Y:S01]  /*57c0*/  IMAD R201, R42.reuse, R3, R201 ;  /* 0x000000032ac97224 */ /* 0x040fe200078e02c9 */
[C---:B------:R-:W-:Y:S01]  /*57d0*/  ISETP.GT.U32.AND P5, PT, R42.reuse, R196, PT ;  /* 0x000000c42a00720c */ /* 0x040fe20003fa4070 */
[C---:B------:R-:W-:Y:S02]  /*57e0*/  IMAD R203, R42.reuse, R4, R203 ;  /* 0x000000042acb7224 */ /* 0x040fe400078e02cb */
[----:B------:R-:W-:Y:S01]  /*57f0*/  @!P0 IMAD.IADD R197, R197, 0x1, -R42 ;  /* 0x00000001c5c58824 */ /* 0x000fe200078e0a2a */
[----:B------:R-:W-:Y:S01]  /*5800*/  ISETP.GT.U32.AND P0, PT, R42, R201, PT ;  /* 0x000000c92a00720c */ /* 0x000fe20003f04070 */
[----:B------:R-:W-:-:S04]  /*5810*/  IMAD.HI.U32 R8, R2, R207, RZ ;  /* 0x000000cf02087227 */ /* 0x000fc800078e00ff */
[----:B------:R-:W-:Y:S01]  /*5820*/  @!P6 IMAD.IADD R199, R199, 0x1, -R42 ;  /* 0x00000001c7c7e824 */ /* 0x000fe200078e0a2a */
[----:B------:R-:W-:Y:S01]  /*5830*/  ISETP.GT.U32.AND P6, PT, R42, R203, PT ;  /* 0x000000cb2a00720c */ /* 0x000fe20003fc4070 */
[----:B------:R-:W-:Y:S02]  /*5840*/  IMAD.MOV R8, RZ, RZ, -R8 ;  /* 0x000000ffff087224 */ /* 0x000fe400078e0a08 */
[----:B------:R-:W-:Y:S02]  /*5850*/  VIADD R10, R0, 0x90 ;  /* 0x00000090000a7836 */ /* 0x000fe40000000000 */
[----:B------:R-:W-:Y:S02]  /*5860*/  IMAD R207, R42, R8, R207 ;  /* 0x000000082acf7224 */ /* 0x000fe400078e02cf */
[----:B------:R-:W-:Y:S01]  /*5870*/  VIADD R8, R0, 0x8e ;  /* 0x0000008e00087836 */ /* 0x000fe20000000000 */
[----:B------:R-:W-:Y:S01]  /*5880*/  IABS R205, R10 ;  /* 0x0000000a00cd7213 */ /* 0x000fe20000000000 */
[--C-:B------:R-:W-:Y:S01]  /*5890*/  @!P5 IMAD.IADD R196, R196, 0x1, -R42.reuse ;  /* 0x00000001c4c4d824 */ /* 0x100fe200078e0a2a */
[----:B------:R-:W-:Y:S01]  /*58a0*/  ISETP.GE.AND P5, PT, R9, RZ, PT ;  /* 0x000000ff0900720c */ /* 0x000fe20003fa6270 */
[----:B------:R-:W-:Y:S01]  /*58b0*/  VIADD R13, R0, 0x8d ;  /* 0x0000008d000d7836 */ /* 0x000fe20000000000 */
[----:B------:R-:W-:Y:S01]  /*58c0*/  IABS R209, R8 ;  /* 0x0000000800d17213 */ /* 0x000fe20000000000 */
[----:B------:R-:W-:Y:S01]  /*58d0*/  @!P0 IMAD.IADD R201, R201, 0x1, -R42 ;  /* 0x00000001c9c98824 */ /* 0x000fe200078e0a2a */
[----:B------:R-:W-:Y:S01]  /*58e0*/  ISETP.GT.U32.AND P0, PT, R42, R199, PT ;  /* 0x000000c72a00720c */ /* 0x000fe20003f04070 */
[----:B------:R-:W-:Y:S01]  /*58f0*/  IMAD.HI.U32 R7, R2, R205, RZ ;  /* 0x000000cd02077227 */ /* 0x000fe200078e00ff */
[----:B------:R-:W-:-:S03]  /*5900*/  IABS R211, R13 ;  /* 0x0000000d00d37213 */ /* 0x000fc60000000000 */
[----:B------:R-:W-:Y:S02]  /*5910*/  @!P6 IMAD.IADD R203, R203, 0x1, -R42 ;  /* 0x00000001cbcbe824 */ /* 0x000fe400078e0a2a */
[----:B------:R-:W-:Y:S01]  /*5920*/  @!P1 IMAD.MOV R196, RZ, RZ, -R196 ;  /* 0x000000ffffc49224 */ /* 0x000fe200078e0ac4 */
[C---:B------:R-:W-:Y:S01]  /*5930*/  ISETP.GT.U32.AND P1, PT, R42.reuse, R201, PT ;  /* 0x000000c92a00720c */ /* 0x040fe20003f24070 */
[----:B------:R-:W-:Y:S01]  /*5940*/  IMAD.MOV R7, RZ, RZ, -R7 ;  /* 0x000000ffff077224 */ /* 0x000fe200078e0a07 */
[----:B------:R-:W-:Y:S01]  /*5950*/  ISETP.GT.U32.AND P6, PT, R42, R203, PT ;  /* 0x000000cb2a00720c */ /* 0x000fe20003fc4070 */
[----:B------:R-:W-:-:S04]  /*5960*/  IMAD.HI.U32 R3, R2, R209, RZ ;  /* 0x000000d102037227 */ /* 0x000fc800078e00ff */
[----:B------:R-:W-:Y:S02]  /*5970*/  IMAD R205, R42, R7, R205 ;  /* 0x000000072acd7224 */ /* 0x000fe400078e02cd */
[----:B------:R-:W-:-:S04]  /*5980*/  IMAD.HI.U32 R4, R2, R211, RZ ;  /* 0x000000d302047227 */ /* 0x000fc800078e00ff */
[----:B------:R-:W-:Y:S02]  /*5990*/  IMAD.MOV R3, RZ, RZ, -R3 ;  /* 0x000000ffff037224 */ /* 0x000fe400078e0a03 */
[----:B------:R-:W-:Y:S02]  /*59a0*/  IMAD.MOV R7, RZ, RZ, -R4 ;  /* 0x000000ffff077224 */ /* 0x000fe400078e0a04 */
[----:B------:R-:W-:Y:S01]  /*59b0*/  @!P3 IMAD.MOV R197, RZ, RZ, -R197 ;  /* 0x000000ffffc5b224 */ /* 0x000fe200078e0ac5 */
[C---:B------:R-:W-:Y:S01]  /*59c0*/  ISETP.GT.U32.AND P3, PT, R42.reuse, R205, PT ;  /* 0x000000cd2a00720c */ /* 0x040fe20003f64070 */
[----:B------:R-:W-:Y:S01]  /*59d0*/  @!P0 IMAD.IADD R199, R199, 0x1, -R42 ;  /* 0x00000001c7c78824 */ /* 0x000fe200078e0a2a */
[C---:B------:R-:W-:Y:S01]  /*59e0*/  ISETP.GT.U32.AND P0, PT, R42.reuse, R207, PT ;  /* 0x000000cf2a00720c */ /* 0x040fe20003f04070 */
[C---:B------:R-:W-:Y:S02]  /*59f0*/  IMAD R209, R42.reuse, R3, R209 ;  /* 0x000000032ad17224 */ /* 0x040fe400078e02d1 */
[----:B------:R-:W-:-:S02]  /*5a00*/  IMAD R211, R42, R7, R211 ;  /* 0x000000072ad37224 */ /* 0x000fc400078e02d3 */
[--C-:B------:R-:W-:Y:S01]  /*5a10*/  @!P1 IMAD.IADD R201, R201, 0x1, -R42.reuse ;  /* 0x00000001c9c99824 */ /* 0x100fe200078e0a2a */
[C---:B------:R-:W-:Y:S01]  /*5a20*/  ISETP.GT.U32.AND P1, PT, R42.reuse, R209, PT ;  /* 0x000000d12a00720c */ /* 0x040fe20003f24070 */
[--C-:B------:R-:W-:Y:S01]  /*5a30*/  @!P6 IMAD.IADD R203, R203, 0x1, -R42.reuse ;  /* 0x00000001cbcbe824 */ /* 0x100fe200078e0a2a */
[----:B------:R-:W-:Y:S01]  /*5a40*/  ISETP.GT.U32.AND P6, PT, R42, R211, PT ;  /* 0x000000d32a00720c */ /* 0x000fe20003fc4070 */
[C---:B------:R-:W-:Y:S02]  /*5a50*/  VIADD R15, R0.reuse, 0x8b ;  /* 0x0000008b000f7836 */ /* 0x040fe40000000000 */
[----:B------:R-:W-:Y:S02]  /*5a60*/  VIADD R14, R0, 0x8c ;  /* 0x0000008c000e7836 */ /* 0x000fe40000000000 */
[--C-:B------:R-:W-:Y:S01]  /*5a70*/  @!P3 IMAD.IADD R205, R205, 0x1, -R42.reuse ;  /* 0x00000001cdcdb824 */ /* 0x100fe200078e0a2a */
[----:B------:R-:W-:Y:S01]  /*5a80*/  IABS R11, R15 ;  /* 0x0000000f000b7213 */ /* 0x000fe20000000000 */
[--C-:B------:R-:W-:Y:S01]  /*5a90*/  @!P0 IMAD.IADD R207, R207, 0x1, -R42.reuse ;  /* 0x00000001cfcf8824 */ /* 0x100fe200078e0a2a */
[----:B------:R-:W-:Y:S01]  /*5aa0*/  IABS R9, R14 ;  /* 0x0000000e00097213 */ /* 0x000fe20000000000 */
[----:B------:R-:W-:Y:S01]  /*5ab0*/  @!P4 IMAD.MOV R199, RZ, RZ, -R199 ;  /* 0x000000ffffc7c224 */ /* 0x000fe200078e0ac7 */
[----:B------:R-:W-:Y:S01]  /*5ac0*/  ISETP.GE.AND P3, PT, R10, RZ, PT ;  /* 0x000000ff0a00720c */ /* 0x000fe20003f66270 */
[----:B------:R-:W-:Y:S01]  /*5ad0*/  @!P1 IMAD.IADD R209, R209, 0x1, -R42 ;  /* 0x00000001d1d19824 */ /* 0x000fe200078e0a2a */
[----:B------:R-:W-:Y:S01]  /*5ae0*/  ISETP.GT.U32.AND P1, PT, R42, R205, PT ;  /* 0x000000cd2a00720c */ /* 0x000fe20003f24070 */
[----:B------:R-:W-:Y:S01]  /*5af0*/  IMAD.HI.U32 R4, R2, R11, RZ ;  /* 0x0000000b02047227 */ /* 0x000fe200078e00ff */
[----:B------:R-:W-:-:S02]  /*5b00*/  ISETP.GT.U32.AND P4, PT, R42, R207, PT ;  /* 0x000000cf2a00720c */ /* 0x000fc40003f84070 */
[----:B------:R-:W-:Y:S01]  /*5b10*/  ISETP.GE.AND P0, PT, R12, RZ, PT ;  /* 0x000000ff0c00720c */ /* 0x000fe20003f06270 */
[----:B------:R-:W-:Y:S01]  /*5b20*/  @!P6 IMAD.IADD R211, R211, 0x1, -R42 ;  /* 0x00000001d3d3e824 */ /* 0x000fe200078e0a2a */
[----:B------:R-:W-:Y:S01]  /*5b30*/  ISETP.GT.U32.AND P6, PT, R42, R209, PT ;  /* 0x000000d12a00720c */ /* 0x000fe20003fc4070 */
[----:B------:R-:W-:Y:S02]  /*5b40*/  IMAD.MOV R4, RZ, RZ, -R4 ;  /* 0x000000ffff047224 */ /* 0x000fe400078e0a04 */
[----:B------:R-:W-:-:S04]  /*5b50*/  IMAD.HI.U32 R3, R2, R9, RZ ;  /* 0x0000000902037227 */ /* 0x000fc800078e00ff */
[----:B------:R-:W-:Y:S02]  /*5b60*/  VIADD R10, R0, 0x8a ;  /* 0x0000008a000a7836 */ /* 0x000fe40000000000 */
[----:B------:R-:W-:Y:S02]  /*5b70*/  IMAD R214, R42, R4, R11 ;  /* 0x000000042ad67224 */ /* 0x000fe400078e020b */
[----:B------:R-:W-:Y:S01]  /*5b80*/  IMAD.MOV R3, RZ, RZ, -R3 ;  /* 0x000000ffff037224 */ /* 0x000fe200078e0a03 */
[----:B------:R-:W-:Y:S01]  /*5b90*/  IABS R7, R10 ;  /* 0x0000000a00077213 */ /* 0x000fe20000000000 */
[----:B------:R-:W-:Y:S02]  /*5ba0*/  VIADD R11, R0, 0x89 ;  /* 0x00000089000b7836 */ /* 0x000fe40000000000 */
[C---:B------:R-:W-:Y:S02]  /*5bb0*/  IMAD R212, R42.reuse, R3, R9 ;  /* 0x000000032ad47224 */ /* 0x040fe400078e0209 */
[----:B------:R-:W-:Y:S01]  /*5bc0*/  @!P2 IMAD.MOV R201, RZ, RZ, -R201 ;  /* 0x000000ffffc9a224 */ /* 0x000fe200078e0ac9 */
[----:B------:R-:W-:Y:S01]  /*5bd0*/  ISETP.GT.U32.AND P2, PT, R42, R211, PT ;  /* 0x000000d32a00720c */ /* 0x000fe20003f44070 */
[--C-:B------:R-:W-:Y:S01]  /*5be0*/  @!P1 IMAD.IADD R205, R205, 0x1, -R42.reuse ;  /* 0x00000001cdcd9824 */ /* 0x100fe200078e0a2a */
[----:B------:R-:W-:Y:S01]  /*5bf0*/  IABS R9, R11 ;  /* 0x0000000b00097213 */ /* 0x000fe20000000000 */
[----:B------:R-:W-:Y:S01]  /*5c00*/  @!P4 IMAD.IADD R207, R207, 0x1, -R42 ;  /* 0x00000001cfcfc824 */ /* 0x000fe200078e0a2a */
[----:B------:R-:W-:Y:S01]  /*5c10*/  ISETP.GE.AND P1, PT, R8, RZ, PT ;  /* 0x000000ff0800720c */ /* 0x000fe20003f26270 */
[----:B------:R-:W-:Y:S01]  /*5c20*/  IMAD.HI.U32 R3, R2, R7, RZ ;  /* 0x0000000702037227 */ /* 0x000fe200078e00ff */
[----:B------:R-:W-:-:S03]  /*5c30*/  ISETP.GT.U32.AND P4, PT, R42, R214, PT ;  /* 0x000000d62a00720c */ /* 0x000fc60003f84070 */
[----:B------:R-:W-:Y:S01]  /*5c40*/  @!P6 IMAD.IADD R209, R209, 0x1, -R42 ;  /* 0x00000001d1d1e824 */ /* 0x000fe200078e0a2a */
[----:B------:R-:W-:Y:S01]  /*5c50*/  ISETP.GE.AND P6, PT, R13, RZ, PT ;  /* 0x000000ff0d00720c */ /* 0x000fe20003fc6270 */
[----:B------:R-:W-:-:S04]  /*5c60*/  IMAD.HI.U32 R4, R2, R9, RZ ;  /* 0x0000000902047227 */ /* 0x000fc800078e00ff */
[----:B------:R-:W-:Y:S02]  /*5c70*/  IMAD.MOV R3, RZ, RZ, -R3 ;  /* 0x000000ffff037224 */ /* 0x000fe400078e0a03 */
[----:B------:R-:W-:Y:S01]  /*5c80*/  @!P5 IMAD.MOV R203, RZ, RZ, -R203 ;  /* 0x000000ffffcbd224 */ /* 0x000fe200078e0acb */
[C---:B------:R-:W-:Y:S01]  /*5c90*/  ISETP.GT.U32.AND P5, PT, R42.reuse, R212, PT ;  /* 0x000000d42a00720c */ /* 0x040fe20003fa4070 */
[----:B------:R-:W-:Y:S02]  /*5ca0*/  IMAD.MOV R4, RZ, RZ, -R4 ;  /* 0x000000ffff047224 */ /* 0x000fe400078e0a04 */
[----:B------:R-:W-:Y:S02]  /*5cb0*/  IMAD R216, R42, R3, R7 ;  /* 0x000000032ad87224 */ /* 0x000fe400078e0207 */
[--C-:B------:R-:W-:Y:S01]  /*5cc0*/  @!P2 IMAD.IADD R211, R211, 0x1, -R42.reuse ;  /* 0x00000001d3d3a824 */ /* 0x100fe200078e0a2a */
[----:B------:R-:W-:Y:S01]  /*5cd0*/  ISETP.GE.AND P2, PT, R14, RZ, PT ;  /* 0x000000ff0e00720c */ /* 0x000fe20003f46270 */
[----:B------:R-:W-:Y:S01]  /*5ce0*/  @!P4 IMAD.IADD R214, R214, 0x1, -R42 ;  /* 0x00000001d6d6c824 */ /* 0x000fe200078e0a2a */
[----:B------:R-:W-:Y:S01]  /*5cf0*/  ISETP.GE.AND P4, PT, R10, RZ, PT ;  /* 0x000000ff0a00720c */ /* 0x000fe20003f86270 */
[----:B------:R-:W-:-:S02]  /*5d00*/  IMAD R218, R42, R4, R9 ;  /* 0x000000042ada7224 */ /* 0x000fc400078e0209 */
[----:B------:R-:W-:Y:S01]  /*5d10*/  @!P1 IMAD.MOV R209, RZ, RZ, -R209 ;  /* 0x000000ffffd19224 */ /* 0x000fe200078e0ad1 */
[C---:B------:R-:W-:Y:S01]  /*5d20*/  ISETP.GT.U32.AND P1, PT, R42.reuse, R216, PT ;  /* 0x000000d82a00720c */ /* 0x040fe20003f24070 */
[----:B------:R-:W-:Y:S01]  /*5d30*/  @!P0 IMAD.MOV R207, RZ, RZ, -R207 ;  /* 0x000000ffffcf8224 */ /* 0x000fe200078e0acf */
[C---:B------:R-:W-:Y:S01]  /*5d40*/  ISETP.GT.U32.AND P0, PT, R42.reuse, R214, PT ;  /* 0x000000d62a00720c */ /* 0x040fe20003f04070 */
[----:B------:R-:W-:Y:S01]  /*5d50*/  @!P6 IMAD.MOV R211, RZ, RZ, -R211 ;  /* 0x000000ffffd3e224 */ /* 0x000fe200078e0ad3 */
[----:B------:R-:W-:Y:S01]  /*5d60*/  ISETP.GT.U32.AND P6, PT, R42, R218, PT ;  /* 0x000000da2a00720c */ /* 0x000fe20003fc4070 */
[--C-:B------:R-:W-:Y:S01]  /*5d70*/  @!P5 IMAD.IADD R212, R212, 0x1, -R42.reuse ;  /* 0x00000001d4d4d824 */ /* 0x100fe200078e0a2a */
[----:B------:R-:W-:Y:S01]  /*5d80*/  ISETP.GE.AND P5, PT, R15, RZ, PT ;  /* 0x000000ff0f00720c */ /* 0x000fe20003fa6270 */
[----:B------:R-:W-:Y:S02]  /*5d90*/  VIADD R3, R0, 0x88 ;  /* 0x0000008800037836 */ /* 0x000fe40000000000 */
[----:B------:R-:W-:Y:S01]  /*5da0*/  @!P3 IMAD.MOV R205, RZ, RZ, -R205 ;  /* 0x000000ffffcdb224 */ /* 0x000fe200078e0acd */
[----:B------:R-:W-:Y:S01]  /*5db0*/  ISETP.GT.U32.AND P3, PT, R42, R212, PT ;  /* 0x000000d42a00720c */ /* 0x000fe20003f64070 */
[----:B------:R-:W-:Y:S01]  /*5dc0*/  VIADD R4, R0, 0x87 ;  /* 0x0000008700047836 */ /* 0x000fe20000000000 */
[----:B------:R-:W-:Y:S01]  /*5dd0*/  IABS R219, R3 ;  /* 0x0000000300db7213 */ /* 0x000fe20000000000 */
[----:B------:R-:W-:-:S02]  /*5de0*/  @!P1 IMAD.IADD R216, R216, 0x1, -R42 ;  /* 0x00000001d8d89824 */ /* 0x000fc400078e0a2a */
[--C-:B------:R-:W-:Y:S01]  /*5df0*/  @!P0 IMAD.IADD R214, R214, 0x1, -R42.reuse ;  /* 0x00000001d6d68824 */ /* 0x100fe200078e0a2a */
[----:B------:R-:W-:Y:S01]  /*5e00*/  ISETP.GE.AND P0, PT, R3, RZ, PT ;  /* 0x000000ff0300720c */ /* 0x000fe20003f06270 */
[--C-:B------:R-:W-:Y:S01]  /*5e10*/  @!P6 IMAD.IADD R218, R218, 0x1, -R42.reuse ;  /* 0x00000001dadae824 */ /* 0x100fe200078e0a2a */
[----:B------:R-:W-:Y:S01]  /*5e20*/  ISETP.GT.U32.AND P6, PT, R42, R216, PT ;  /* 0x000000d82a00720c */ /* 0x000fe20003fc4070 */
[----:B------:R-:W-:Y:S01]  /*5e30*/  IMAD.HI.U32 R3, R2, R219, RZ ;  /* 0x000000db02037227 */ /* 0x000fe200078e00ff */
[----:B------:R-:W-:Y:S02]  /*5e40*/  IABS R221, R4 ;  /* 0x0000000400dd7213 */ /* 0x000fe40000000000 */
[----:B------:R-:W-:Y:S01]  /*5e50*/  ISETP.GE.AND P1, PT, R4, RZ, PT ;  /* 0x000000ff0400720c */ /* 0x000fe20003f26270 */
[----:B------:R-:W-:Y:S02]  /*5e60*/  IMAD.MOV R3, RZ, RZ, -R3 ;  /* 0x000000ffff037224 */ /* 0x000fe400078e0a03 */
[----:B------:R-:W-:Y:S01]  /*5e70*/  @!P3 IMAD.IADD R212, R212, 0x1, -R42 ;  /* 0x00000001d4d4b824 */ /* 0x000fe200078e0a2a */
[----:B------:R-:W-:Y:S01]  /*5e80*/  ISETP.GE.AND P3, PT, R11, RZ, PT ;  /* 0x000000ff0b00720c */ /* 0x000fe20003f66270 */
[----:B------:R-:W-:-:S02]  /*5e90*/  IMAD R219, R42, R3, R219 ;  /* 0x000000032adb7224 */ /* 0x000fc400078e02db */
[----:B------:R-:W-:-:S04]  /*5ea0*/  IMAD.HI.U32 R4, R2, R221, RZ ;  /* 0x000000dd02047227 */ /* 0x000fc800078e00ff */
[----:B------:R-:W-:Y:S01]  /*5eb0*/  @!P2 IMAD.MOV R212, RZ, RZ, -R212 ;  /* 0x000000ffffd4a224 */ /* 0x000fe200078e0ad4 */
[----:B------:R-:W-:Y:S01]  /*5ec0*/  ISETP.GT.U32.AND P2, PT, R42, R218, PT ;  /* 0x000000da2a00720c */ /* 0x000fe20003f44070 */
[----:B------:R-:W-:Y:S01]  /*5ed0*/  @!P6 IMAD.IADD R216, R216, 0x1, -R42 ;  /* 0x00000001d8d8e824 */ /* 0x000fe200078e0a2a */
[----:B------:R-:W-:Y:S01]  /*5ee0*/  ISETP.GT.U32.AND P6, PT, R42, R219, PT ;  /* 0x000000db2a00720c */ /* 0x000fe20003fc4070 */
[----:B------:R-:W-:Y:S02]  /*5ef0*/  IMAD.MOV R4, RZ, RZ, -R4 ;  /* 0x000000ffff047224 */ /* 0x000fe400078e0a04 */
[----:B------:R-:W-:Y:S02]  /*5f00*/  VIADD R7, R0, 0x86 ;  /* 0x0000008600077836 */ /* 0x000fe40000000000 */
[----:B------:R-:W-:Y:S02]  /*5f10*/  IMAD R221, R42, R4, R221 ;  /* 0x000000042add7224 */ /* 0x000fe400078e02dd */
[----:B------:R-:W-:Y:S01]  /*5f20*/  VIADD R3, R0, 0x85 ;  /* 0x0000008500037836 */ /* 0x000fe20000000000 */
[----:B------:R-:W-:Y:S01]  /*5f30*/  IABS R223, R7 ;  /* 0x0000000700df7213 */ /* 0x000fe20000000000 */
[----:B------:R-:W-:Y:S01]  /*5f40*/  @!P4 IMAD.MOV R216, RZ, RZ, -R216 ;  /* 0x000000ffffd8c224 */ /* 0x000fe200078e0ad8 */
[----:B------:R-:W-:Y:S01]  /*5f50*/  ISETP.GT.U32.AND P4, PT, R42, R221, PT ;  /* 0x000000dd2a00720c */ /* 0x000fe20003f84070 */
[--C-:B------:R-:W-:Y:S01]  /*5f60*/  @!P2 IMAD.IADD R218, R218, 0x1, -R42.reuse ;  /* 0x00000001dadaa824 */ /* 0x100fe200078e0a2a */
[----:B------:R-:W-:Y:S01]  /*5f70*/  ISETP.GE.AND P2, PT, R3, RZ, PT ;  /* 0x000000ff0300720c */ /* 0x000fe20003f46270 */
[----:B------:R-:W-:Y:S01]  /*5f80*/  @!P6 IMAD.IADD R219, R219, 0x1, -R42 ;  /* 0x00000001dbdbe824 */ /* 0x000fe200078e0a2a */
[----:B------:R-:W-:Y:S01]  /*5f90*/  IABS R225, R3 ;  /* 0x0000000300e17213 */ /* 0x000fe20000000000 */
[----:B------:R-:W-:-:S02]  /*5fa0*/  VIADD R4, R0, 0x84 ;  /* 0x0000008400047836 */ /* 0x000fc40000000000 */
[----:B------:R-:W-:Y:S01]  /*5fb0*/  IMAD.HI.U32 R3, R2, R223, RZ ;  /* 0x000000df02037227 */ /* 0x000fe200078e00ff */
[----:B------:R-:W-:-:S03]  /*5fc0*/  ISETP.GT.U32.AND P6, PT, R42, R219, PT ;  /* 0x000000db2a00720c */ /* 0x000fc60003fc4070 */
[----:B------:R-:W-:Y:S01]  /*5fd0*/  @!P5 IMAD.MOV R214, RZ, RZ, -R214 ;  /* 0x000000ffffd6d224 */ /* 0x000fe200078e0ad6 */
[----:B------:R-:W-:Y:S01]  /*5fe0*/  ISETP.GE.AND P5, PT, R7, RZ, PT ;  /* 0x000000ff0700720c */ /* 0x000fe20003fa6270 */
[----:B------:R-:W-:Y:S01]  /*5ff0*/  @!P3 IMAD.MOV R218, RZ, RZ, -R218 ;  /* 0x000000ffffdab224 */ /* 0x000fe200078e0ada */
[----:B------:R-:W-:Y:S01]  /*6000*/  ISETP.GE.AND P3, PT, R4, RZ, PT ;  /* 0x000000ff0400720c */ /* 0x000fe20003f66270 */
[----:B------:R-:W-:Y:S01]  /*6010*/  IMAD.MOV R7, RZ, RZ, -R3 ;  /* 0x000000ffff077224 */ /* 0x000fe200078e0a03 */
[----:B------:R-:W-:Y:S01]  /*6020*/  IABS R4, R4 ;  /* 0x0000000400047213 */ /* 0x000fe20000000000 */
[----:B------:R-:W-:-:S04]  /*6030*/  IMAD.HI.U32 R3, R2, R225, RZ ;  /* 0x000000e102037227 */ /* 0x000fc800078e00ff */
[----:B------:R-:W-:Y:S02]  /*6040*/  VIADD R8, R0, 0x83 ;  /* 0x0000008300087836 */ /* 0x000fe40000000000 */
[----:B------:R-:W-:Y:S02]  /*6050*/  @!P4 IMAD.IADD R221, R221, 0x1, -R42 ;  /* 0x00000001ddddc824 */ /* 0x000fe400078e0a2a */
[C---:B------:R-:W-:Y:S01]  /*6060*/  IMAD R223, R42.reuse, R7, R223 ;  /* 0x000000072adf7224 */ /* 0x040fe200078e02df */
[----:B------:R-:W-:Y:S01]  /*6070*/  IABS R9, R8 ;  /* 0x0000000800097213 */ /* 0x000fe20000000000 */
[----:B------:R-:W-:Y:S01]  /*6080*/  IMAD.MOV R3, RZ, RZ, -R3 ;  /* 0x000000ffff037224 */ /* 0x000fe200078e0a03 */
[C---:B------:R-:W-:Y:S01]  /*6090*/  ISETP.GT.U32.AND P4, PT, R42.reuse, R221, PT ;  /* 0x000000dd2a00720c */ /* 0x040fe20003f84070 */
[----:B------:R-:W-:Y:S02]  /*60a0*/  IMAD.MOV.U32 R7, RZ, RZ, R4 ;  /* 0x000000ffff077224 */ /* 0x000fe400078e0004 */
[----:B------:R-:W-:-:S02]  /*60b0*/  IMAD R225, R42, R3, R225 ;  /* 0x000000032ae17224 */ /* 0x000fc400078e02e1 */
[----:B------:R-:W-:-:S04]  /*60c0*/  IMAD.HI.U32 R3, R2, R7, RZ ;  /* 0x0000000702037227 */ /* 0x000fc800078e00ff */
[----:B------:R-:W-:Y:S01]  /*60d0*/  @!P6 IMAD.IADD R219, R219, 0x1, -R42 ;  /* 0x00000001dbdbe824 */ /* 0x000fe200078e0a2a */
[----:B------:R-:W-:Y:S01]  /*60e0*/  ISETP.GT.U32.AND P6, PT, R42, R223, PT ;  /* 0x000000df2a00720c */ /* 0x000fe20003fc4070 */
[----:B------:R-:W-:-:S04]  /*60f0*/  IMAD.HI.U32 R4, R2, R9, RZ ;  /* 0x0000000902047227 */ /* 0x000fc800078e00ff */
[----:B------:R-:W-:Y:S02]  /*6100*/  IMAD.MOV R3, RZ, RZ, -R3 ;  /* 0x000000ffff037224 */ /* 0x000fe400078e0a03 */
[----:B------:R-:W-:Y:S02]  /*6110*/  IMAD.MOV R4, RZ, RZ, -R4 ;  /* 0x000000ffff047224 */ /* 0x000fe400078e0a04 */
[C---:B------:R-:W-:Y:S02]  /*6120*/  IMAD R226, R42.reuse, R3, R7 ;  /* 0x000000032ae27224 */ /* 0x040fe400078e0207 */
[C---:B------:R-:W-:Y:S02]  /*6130*/  IMAD R228, R42.reuse, R4, R9 ;  /* 0x000000042ae47224 */ /* 0x040fe400078e0209 */
[----:B------:R-:W-:Y:S01]  /*6140*/  @!P4 IMAD.IADD R221, R221, 0x1, -R42 ;  /* 0x00000001ddddc824 */ /* 0x000fe200078e0a2a */
[----:B------:R-:W-:Y:S01]  /*6150*/  ISETP.GT.U32.AND P4, PT, R42, R226, PT ;  /* 0x000000e22a00720c */ /* 0x000fe20003f84070 */
[----:B------:R-:W-:-:S02]  /*6160*/  VIADD R10, R0, 0x82 ;  /* 0x00000082000a7836 */ /* 0x000fc40000000000 */
[----:B------:R-:W-:Y:S01]  /*6170*/  @!P6 IMAD.IADD R223, R223, 0x1, -R42 ;  /* 0x00000001dfdfe824 */ /* 0x000fe200078e0a2a */
[----:B------:R-:W-:Y:S01]  /*6180*/  ISETP.GT.U32.AND P6, PT, R42, R228, PT ;  /* 0x000000e42a00720c */ /* 0x000fe20003fc4070 */
[----:B------:R-:W-:Y:S01]  /*6190*/  VIADD R9, R0, 0x81 ;  /* 0x0000008100097836 */ /* 0x000fe20000000000 */
[----:B------:R-:W-:Y:S01]  /*61a0*/  IABS R11, R10 ;  /* 0x0000000a000b7213 */ /* 0x000fe20000000000 */
[----:B------:R-:W-:Y:S01]  /*61b0*/  @!P0 IMAD.MOV R219, RZ, RZ, -R219 ;  /* 0x000000ffffdb8224 */ /* 0x000fe200078e0adb */
[----:B------:R-:W-:Y:S01]  /*61c0*/  ISETP.GT.U32.AND P0, PT, R42, R225, PT ;  /* 0x000000e12a00720c */ /* 0x000fe20003f04070 */
[----:B------:R-:W-:Y:S01]  /*61d0*/  VIADD R12, R0, 0x80 ;  /* 0x00000080000c7836 */ /* 0x000fe20000000000 */
[----:B------:R-:W-:Y:S01]  /*61e0*/  IABS R7, R9 ;  /* 0x0000000900077213 */ /* 0x000fe20000000000 */
[----:B------:R-:W-:-:S03]  /*61f0*/  IMAD.HI.U32 R3, R2, R11, RZ ;  /* 0x0000000b02037227 */ /* 0x000fc600078e00ff */
[----:B------:R-:W-:Y:S01]  /*6200*/  IABS R233, R12 ;  /* 0x0000000c00e97213 */ /* 0x000fe20000000000 */
[--C-:B------:R-:W-:Y:S02]  /*6210*/  @!P4 IMAD.IADD R226, R226, 0x1, -R42.reuse ;  /* 0x00000001e2e2c824 */ /* 0x100fe400078e0a2a */
[----:B------:R-:W-:Y:S02]  /*6220*/  IMAD.MOV R3, RZ, RZ, -R3 ;  /* 0x000000ffff037224 */ /* 0x000fe400078e0a03 */
[----:B------:R-:W-:Y:S01]  /*6230*/  @!P6 IMAD.IADD R228, R228, 0x1, -R42 ;  /* 0x00000001e4e4e824 */ /* 0x000fe200078e0a2a */
[C---:B------:R-:W-:Y:S01]  /*6240*/  ISETP.GT.U32.AND P6, PT, R42.reuse, R226, PT ;  /* 0x000000e22a00720c */ /* 0x040fe20003fc4070 */
[----:B------:R-:W-:Y:S02]  /*6250*/  IMAD R230, R42, R3, R11 ;  /* 0x000000032ae67224 */ /* 0x000fe400078e020b */
[----:B------:R-:W-:-:S04]  /*6260*/  IMAD.HI.U32 R3, R2, R7, RZ ;  /* 0x0000000702037227 */ /* 0x000fc800078e00ff */
[----:B------:R-:W-:Y:S02]  /*6270*/  IMAD.MOV R3, RZ, RZ, -R3 ;  /* 0x000000ffff037224 */ /* 0x000fe400078e0a03 */
[--C-:B------:R-:W-:Y:S01]  /*6280*/  @!P0 IMAD.IADD R225, R225, 0x1, -R42.reuse ;  /* 0x00000001e1e18824 */ /* 0x100fe200078e0a2a */
[C---:B------:R-:W-:Y:S01]  /*6290*/  ISETP.GT.U32.AND P0, PT, R42.reuse, R223, PT ;  /* 0x000000df2a00720c */ /* 0x040fe20003f04070 */
[----:B------:R-:W-:Y:S02]  /*62a0*/  IMAD R232, R42, R3, R7 ;  /* 0x000000032ae87224 */ /* 0x000fe400078e0207 */
[----:B------:R-:W-:Y:S01]  /*62b0*/  @!P6 IMAD.IADD R226, R226, 0x1, -R42 ;  /* 0x00000001e2e2e824 */ /* 0x000fe200078e0a2a */
[----:B------:R-:W-:Y:S01]  /*62c0*/  ISETP.GT.U32.AND P4, PT, R42, R225, PT ;  /* 0x000000e12a00720c */ /* 0x000fe20003f84070 */
[----:B------:R-:W-:Y:S01]  /*62d0*/  VIADD R7, R0, 0x7e ;  /* 0x0000007e00077836 */ /* 0x000fe20000000000 */
[----:B------:R-:W-:Y:S01]  /*62e0*/  ISETP.GT.U32.AND P6, PT, R42, R232, PT ;  /* 0x000000e82a00720c */ /* 0x000fe20003fc4070 */
[----:B------:R-:W-:-:S03]  /*62f0*/  IMAD.HI.U32 R3, R2, R233, RZ ;  /* 0x000000e902037227 */ /* 0x000fc600078e00ff */
[----:B------:R-:W-:Y:S01]  /*6300*/  IABS R237, R7 ;  /* 0x0000000700ed7213 */ /* 0x000fe20000000000 */
[----:B------:R-:W-:Y:S02]  /*6310*/  IMAD.MOV R3, RZ, RZ, -R3 ;  /* 0x000000ffff037224 */ /* 0x000fe400078e0a03 */
[----:B------:R-:W-:Y:S02]  /*6320*/  VIADD R11, R0, 0x7f ;  /* 0x0000007f000b7836 */ /* 0x000fe40000000000 */
[----:B------:R-:W-:Y:S02]  /*6330*/  IMAD R233, R42, R3, R233 ;  /* 0x000000032ae97224 */ /* 0x000fe400078e02e9 */
[----:B------:R-:W-:Y:S01]  /*6340*/  IMAD.HI.U32 R3, R2, R237, RZ ;  /* 0x000000ed02037227 */ /* 0x000fe200078e00ff */
[----:B------:R-:W-:-:S03]  /*6350*/  IABS R235, R11 ;  /* 0x0000000b00eb7213 */ /* 0x000fc60000000000 */
[--C-:B------:R-:W-:Y:S02]  /*6360*/  @!P6 IMAD.IADD R232, R232, 0x1, -R42.reuse ;  /* 0x00000001e8e8e824 */ /* 0x100fe400078e0a2a */
[----:B------:R-:W-:Y:S01]  /*6370*/  @!P1 IMAD.MOV R221, RZ, RZ, -R221 ;  /* 0x000000ffffdd9224 */ /* 0x000fe200078e0add */
[C---:B------:R-:W-:Y:S01]  /*6380*/  ISETP.GT.U32.AND P1, PT, R42.reuse, R228, PT ;  /* 0x000000e42a00720c */ /* 0x040fe20003f24070 */
[--C-:B------:R-:W-:Y:S01]  /*6390*/  @!P0 IMAD.IADD R223, R223, 0x1, -R42.reuse ;  /* 0x00000001dfdf8824 */ /* 0x100fe200078e0a2a */
[C---:B------:R-:W-:Y:S01]  /*63a0*/  ISETP.GT.U32.AND P6, PT, R42.reuse, R232, PT ;  /* 0x000000e82a00720c */ /* 0x040fe20003fc4070 */
[----:B------:R-:W-:Y:S01]  /*63b0*/  IMAD.MOV R3, RZ, RZ, -R3 ;  /* 0x000000ffff037224 */ /* 0x000fe200078e0a03 */
[----:B------:R-:W-:Y:S01]  /*63c0*/  ISETP.GT.U32.AND P0, PT, R42, R230, PT ;  /* 0x000000e62a00720c */ /* 0x000fe20003f04070 */
[----:B------:R-:W-:Y:S01]  /*63d0*/  @!P4 IMAD.IADD R225, R225, 0x1, -R42 ;  /* 0x00000001e1e1c824 */ /* 0x000fe200078e0a2a */
[----:B------:R-:W-:Y:S01]  /*63e0*/  ISETP.GE.AND P4, PT, R8, RZ, PT ;  /* 0x000000ff0800720c */ /* 0x000fe20003f86270 */
[----:B------:R-:W-:-:S04]  /*63f0*/  IMAD.HI.U32 R4, R2, R235, RZ ;  /* 0x000000eb02047227 */ /* 0x000fc800078e00ff */
[C---:B------:R-:W-:Y:S02]  /*6400*/  IMAD R237, R42.reuse, R3, R237 ;  /* 0x000000032aed7224 */ /* 0x040fe400078e02ed */
[----:B------:R-:W-:Y:S01]  /*6410*/  @!P2 IMAD.MOV R225, RZ, RZ, -R225 ;  /* 0x000000ffffe1a224 */ /* 0x000fe200078e0ae1 */
[----:B------:R-:W-:Y:S01]  /*6420*/  ISETP.GT.U32.AND P2, PT, R42, R233, PT ;  /* 0x000000e92a00720c */ /* 0x000fe20003f44070 */
[----:B------:R-:W-:Y:S02]  /*6430*/  IMAD.MOV R4, RZ, RZ, -R4 ;  /* 0x000000ffff047224 */ /* 0x000fe400078e0a04 */
[--C-:B------:R-:W-:Y:S01]  /*6440*/  @!P6 IMAD.IADD R232, R232, 0x1, -R42.reuse ;  /* 0x00000001e8e8e824 */ /* 0x100fe200078e0a2a */
[----:B------:R-:W-:Y:S01]  /*6450*/  ISETP.GT.U32.AND P6, PT, R42, R237, PT ;  /* 0x000000ed2a00720c */ /* 0x000fe20003fc4070 */
[--C-:B------:R-:W-:Y:S01]  /*6460*/  @!P1 IMAD.IADD R228, R228, 0x1, -R42.reuse ;  /* 0x00000001e4e49824 */ /* 0x100fe200078e0a2a */
[----:B------:R-:W-:Y:S01]  /*6470*/  ISETP.GE.AND P1, PT, R10, RZ, PT ;  /* 0x000000ff0a00720c */ /* 0x000fe20003f26270 */
[----:B------:R-:W-:Y:S01]  /*6480*/  @!P0 IMAD.IADD R230, R230, 0x1, -R42 ;  /* 0x00000001e6e68824 */ /* 0x000fe200078e0a2a */
[----:B------:R-:W-:Y:S01]  /*6490*/  ISETP.GE.AND P0, PT, R9, RZ, PT ;  /* 0x000000ff0900720c */ /* 0x000fe20003f06270 */
[----:B------:R-:W-:-:S02]  /*64a0*/  IMAD R235, R42, R4, R235 ;  /* 0x000000042aeb7224 */ /* 0x000fc400078e02eb */
[----:B------:R-:W-:Y:S02]  /*64b0*/  VIADD R8, R0, 0x7d ;  /* 0x0000007d00087836 */ /* 0x000fe40000000000 */
[----:B------:R-:W-:Y:S01]  /*64c0*/  @!P5 IMAD.MOV R223, RZ, RZ, -R223 ;  /* 0x000000ffffdfd224 */ /* 0x000fe200078e0adf */
[C---:B------:R-:W-:Y:S01]  /*64d0*/  ISETP.GT.U32.AND P5, PT, R42.reuse, R230, PT ;  /* 0x000000e62a00720c */ /* 0x040fe20003fa4070 */
[----:B------:R-:W-:Y:S01]  /*64e0*/  @!P4 IMAD.MOV R228, RZ, RZ, -R228 ;  /* 0x000000ffffe4c224 */ /* 0x000fe200078e0ae4 */
[----:B------:R-:W-:Y:S01]  /*64f0*/  ISETP.GT.U32.AND P4, PT, R42, R235, PT ;  /* 0x000000eb2a00720c */ /* 0x000fe20003f84070 */
[----:B------:R-:W-:Y:S01]  /*6500*/  VIADD R10, R0, 0x7c ;  /* 0x0000007c000a7836 */ /* 0x000fe20000000000 */
[----:B------:R-:W-:Y:S01]  /*6510*/  IABS R239, R8 ;  /* 0x0000000800ef7213 */ /* 0x000fe20000000000 */
[--C-:B------:R-:W-:Y:S01]  /*6520*/  @!P2 IMAD.IADD R233, R233, 0x1, -R42.reuse ;  /* 0x00000001e9e9a824 */ /* 0x100fe200078e0a2a */
[----:B------:R-:W-:Y:S01]  /*6530*/  ISETP.GE.AND P2, PT, R7, RZ, PT ;  /* 0x000000ff0700720c */ /* 0x000fe20003f46270 */
[----:B------:R-:W-:Y:S01]  /*6540*/  @!P6 IMAD.IADD R237, R237, 0x1, -R42 ;  /* 0x00000001edede824 */ /* 0x000fe200078e0a2a */
[----:B------:R-:W-:Y:S01]  /*6550*/  IABS R7, R10 ;  /* 0x0000000a00077213 */ /* 0x000fe20000000000 */
[----:B------:R-:W-:-:S03]  /*6560*/  IMAD.HI.U32 R3, R2, R239, RZ ;  /* 0x000000ef02037227 */ /* 0x000fc600078e00ff */
[----:B------:R-:W-:Y:S01]  /*6570*/  ISETP.GT.U32.AND P6, PT, R42, R237, PT ;  /* 0x000000ed2a00720c */ /* 0x000fe20003fc4070 */
[----:B------:R-:W-:Y:S02]  /*6580*/  IMAD.MOV R4, RZ, RZ, -R3 ;  /* 0x000000ffff047224 */ /* 0x000fe400078e0a03 */
[----:B------:R-:W-:-:S04]  /*6590*/  IMAD.HI.U32 R3, R2, R7, RZ ;  /* 0x0000000702037227 */ /* 0x000fc800078e00ff */
[--C-:B------:R-:W-:Y:S01]  /*65a0*/  @!P5 IMAD.IADD R230, R230, 0x1, -R42.reuse ;  /* 0x00000001e6e6d824 */ /* 0x100fe200078e0a2a */
[----:B------:R-:W-:Y:S01]  /*65b0*/  ISETP.GE.AND P5, PT, R11, RZ, PT ;  /* 0x000000ff0b00720c */ /* 0x000fe20003fa6270 */
[----:B------:R-:W-:Y:S01]  /*65c0*/  @!P4 IMAD.IADD R235, R235, 0x1, -R42 ;  /* 0x00000001ebebc824 */ /* 0x000fe200078e0a2a */
[C---:B------:R-:W-:Y:S01]  /*65d0*/  ISETP.GT.U32.AND P4, PT, R42.reuse, R233, PT ;  /* 0x000000e92a00720c */ /* 0x040fe20003f84070 */
[----:B------:R-:W-:Y:S02]  /*65e0*/  IMAD.MOV R3, RZ, RZ, -R3 ;  /* 0x000000ffff037224 */ /* 0x000fe400078e0a03 */
[----:B------:R-:W-:Y:S01]  /*65f0*/  @!P1 IMAD.MOV R230, RZ, RZ, -R230 ;  /* 0x000000ffffe69224 */ /* 0x000fe200078e0ae6 */
[C---:B------:R-:W-:Y:S01]  /*6600*/  ISETP.GT.U32.AND P1, PT, R42.reuse, R235, PT ;  /* 0x000000eb2a00720c */ /* 0x040fe20003f24070 */
[----:B------:R-:W-:Y:S02]  /*6610*/  IMAD R240, R42, R3, R7 ;  /* 0x000000032af07224 */ /* 0x000fe400078e0207 */
[----:B------:R-:W-:Y:S01]  /*6620*/  @!P3 IMAD.MOV R226, RZ, RZ, -R226 ;  /* 0x000000ffffe2b224 */ /* 0x000fe200078e0ae2 */
[----:B------:R-:W-:Y:S01]  /*6630*/  ISETP.GE.AND P3, PT, R12, RZ, PT ;  /* 0x000000ff0c00720c */ /* 0x000fe20003f66270 */
[----:B------:R-:W-:Y:S01]  /*6640*/  @!P6 IMAD.IADD R237, R237, 0x1, -R42 ;  /* 0x00000001edede824 */ /* 0x000fe200078e0a2a */
[----:B------:R-:W-:Y:S01]  /*6650*/  ISETP.GT.U32.AND P6, PT, R42, R240, PT ;  /* 0x000000f02a00720c */ /* 0x000fe20003fc4070 */
[----:B------:R-:W-:-:S02]  /*6660*/  VIADD R12, R0, 0x7b ;  /* 0x0000007b000c7836 */ /* 0x000fc40000000000 */
[----:B------:R-:W-:Y:S02]  /*6670*/  IMAD R239, R42, R4, R239 ;  /* 0x000000042aef7224 */ /* 0x000fe400078e02ef */
[--C-:B------:R-:W-:Y:S01]  /*6680*/  @!P4 IMAD.IADD R233, R233, 0x1, -R42.reuse ;  /* 0x00000001e9e9c824 */ /* 0x100fe200078e0a2a */
[----:B------:R-:W-:Y:S01]  /*6690*/  IABS R9, R12 ;  /* 0x0000000c00097213 */ /* 0x000fe20000000000 */
[----:B------:R-:W-:Y:S01]  /*66a0*/  @!P1 IMAD.IADD R235, R235, 0x1, -R42 ;  /* 0x00000001ebeb9824 */ /* 0x000fe200078e0a2a */
[----:B------:R-:W-:Y:S01]  /*66b0*/  ISETP.GE.AND P1, PT, R8, RZ, PT ;  /* 0x000000ff0800720c */ /* 0x000fe20003f26270 */
[----:B------:R-:W-:Y:S01]  /*66c0*/  VIADD R8, R0, 0x79 ;  /* 0x0000007900087836 */ /* 0x000fe20000000000 */
[----:B------:R-:W-:Y:S01]  /*66d0*/  ISETP.GT.U32.AND P4, PT, R42, R239, PT ;  /* 0x000000ef2a00720c */ /* 0x000fe20003f84070 */
[----:B------:R-:W-:-:S03]  /*66e0*/  IMAD.HI.U32 R3, R2, R9, RZ ;  /* 0x0000000902037227 */ /* 0x000fc600078e00ff */
[----:B------:R-:W-:Y:S01]  /*66f0*/  IABS R7, R8 ;  /* 0x0000000800077213 */ /* 0x000fe20000000000 */
[----:B------:R-:W-:Y:S02]  /*6700*/  @!P6 IMAD.IADD R240, R240, 0x1, -R42 ;  /* 0x00000001f0f0e824 */ /* 0x000fe400078e0a2a */
[----:B------:R-:W-:Y:S02]  /*6710*/  VIADD R13, R0, 0x7a ;  /* 0x0000007a000d7836 */ /* 0x000fe40000000000 */
[----:B------:R-:W-:Y:S02]  /*6720*/  IMAD.MOV R3, RZ, RZ, -R3 ;  /* 0x000000ffff037224 */ /* 0x000fe400078e0a03 */
[----:B------:R-:W-:Y:S01]  /*6730*/  @!P3 IMAD.MOV R233, RZ, RZ, -R233 ;  /* 0x000000ffffe9b224 */ /* 0x000fe200078e0ae9 */
[C---:B------:R-:W-:Y:S01]  /*6740*/  ISETP.GT.U32.AND P3, PT, R42.reuse, R240, PT ;  /* 0x000000f02a00720c */ /* 0x040fe20003f64070 */
[----:B------:R-:W-:Y:S01]  /*6750*/  IMAD R242, R42, R3, R9 ;  /* 0x000000032af27224 */ /* 0x000fe200078e0209 */
[----:B------:R-:W-:Y:S01]  /*6760*/  IABS R11, R13 ;  /* 0x0000000d000b7213 */ /* 0x000fe20000000000 */
[----:B------:R-:W-:-:S03]  /*6770*/  IMAD.HI.U32 R3, R2, R7, RZ ;  /* 0x0000000702037227 */ /* 0x000fc600078e00ff */
[----:B------:R-:W-:Y:S01]  /*6780*/  ISETP.GT.U32.AND P6, PT, R42, R242, PT ;  /* 0x000000f22a00720c */ /* 0x000fe20003fc4070 */
[----:B------:R-:W-:Y:S02]  /*6790*/  IMAD.MOV R3, RZ, RZ, -R3 ;  /* 0x000000ffff037224 */ /* 0x000fe400078e0a03 */
[----:B------:R-:W-:-:S04]  /*67a0*/  IMAD.HI.U32 R4, R2, R11, RZ ;  /* 0x0000000b02047227 */ /* 0x000fc800078e00ff */
[----:B------:R-:W-:Y:S01]  /*67b0*/  @!P4 IMAD.IADD R239, R239, 0x1, -R42 ;  /* 0x00000001efefc824 */ /* 0x000fe200078e0a2a */
[----:B------:R-:W-:Y:S01]  /*67c0*/  ISETP.GE.AND P4, PT, R10, RZ, PT ;  /* 0x000000ff0a00720c */ /* 0x000fe20003f86270 */
[----:B------:R-:W-:Y:S02]  /*67d0*/  IMAD R246, R42, R3, R7 ;  /* 0x000000032af67224 */ /* 0x000fe400078e0207 */
[----:B------:R-:W-:Y:S02]  /*67e0*/  IMAD.MOV R4, RZ, RZ, -R4 ;  /* 0x000000ffff047224 */ /* 0x000fe400078e0a04 */
[----:B------:R-:W-:Y:S02]  /*67f0*/  VIADD R10, R0, 0x78 ;  /* 0x00000078000a7836 */ /* 0x000fe40000000000 */
[----:B------:R-:W-:Y:S01]  /*6800*/  @!P3 IMAD.IADD R240, R240, 0x1, -R42 ;  /* 0x00000001f0f0b824 */ /* 0x000fe200078e0a2a */
[C---:B------:R-:W-:Y:S01]  /*6810*/  ISETP.GT.U32.AND P3, PT, R42.reuse, R246, PT ;  /* 0x000000f62a00720c */ /* 0x040fe20003f64070 */
[----:B------:R-:W-:Y:S01]  /*6820*/  IMAD R244, R42, R4, R11 ;  /* 0x000000042af47224 */ /* 0x000fe200078e020b */
[----:B------:R-:W-:Y:S01]  /*6830*/  IABS R4, R10 ;  /* 0x0000000a00047213 */ /* 0x000fe20000000000 */
[----:B------:R-:W-:-:S02]  /*6840*/  @!P2 IMAD.MOV R237, RZ, RZ, -R237 ;  /* 0x000000ffffeda224 */ /* 0x000fc400078e0aed */
[----:B------:R-:W-:Y:S01]  /*6850*/  @!P0 IMAD.MOV R232, RZ, RZ, -R232 ;  /* 0x000000ffffe88224 */ /* 0x000fe200078e0ae8 */
[C---:B------:R-:W-:Y:S01]  /*6860*/  ISETP.GT.U32.AND P2, PT, R42.reuse, R244, PT ;  /* 0x000000f42a00720c */ /* 0x040fe20003f44070 */
[----:B------:R-:W-:Y:S01]  /*6870*/  IMAD.MOV.U32 R7, RZ, RZ, R4 ;  /* 0x000000ffff077224 */ /* 0x000fe200078e0004 */
[----:B------:R-:W-:Y:S01]  /*6880*/  ISETP.GT.U32.AND P0, PT, R42, R239, PT ;  /* 0x000000ef2a00720c */ /* 0x000fe20003f04070 */
[----:B------:R-:W-:Y:S02]  /*6890*/  VIADD R4, R0, 0x77 ;  /* 0x0000007700047836 */ /* 0x000fe40000000000 */
[----:B------:R-:W-:-:S03]  /*68a0*/  IMAD.HI.U32 R3, R2, R7, RZ ;  /* 0x0000000702037227 */ /* 0x000fc600078e00ff */
[----:B------:R-:W-:Y:S01]  /*68b0*/  IABS R9, R4 ;  /* 0x0000000400097213 */ /* 0x000fe20000000000 */
[--C-:B------:R-:W-:Y:S02]  /*68c0*/  @!P3 IMAD.IADD R246, R246, 0x1, -R42.reuse ;  /* 0x00000001f6f6b824 */ /* 0x100fe400078e0a2a */
[----:B------:R-:W-:Y:S02]  /*68d0*/  IMAD.MOV R3, RZ, RZ, -R3 ;  /* 0x000000ffff037224 */ /* 0x000fe400078e0a03 */
[--C-:B------:R-:W-:Y:S01]  /*68e0*/  @!P6 IMAD.IADD R242, R242, 0x1, -R42.reuse ;  /* 0x00000001f2f2e824 */ /* 0x100fe200078e0a2a */
[C---:B------:R-:W-:Y:S01]  /*68f0*/  ISETP.GT.U32.AND P3, PT, R42.reuse, R246, PT ;  /* 0x000000f62a00720c */ /* 0x040fe20003f64070 */
[----:B------:R-:W-:Y:S01]  /*6900*/  IMAD R248, R42, R3, R7 ;  /* 0x000000032af87224 */ /* 0x000fe200078e0207 */
[----:B------:R-:W-:Y:S01]  /*6910*/  ISETP.GE.AND P6, PT, R8, RZ, PT ;  /* 0x000000ff0800720c */ /* 0x000fe20003fc6270 */
[----:B------:R-:W-:Y:S01]  /*6920*/  @!P2 IMAD.IADD R244, R244, 0x1, -R42 ;  /* 0x00000001f4f4a824 */ /* 0x000fe200078e0a2a */
[----:B------:R-:W-:Y:S01]  /*6930*/  ISETP.GT.U32.AND P2, PT, R42, R242, PT ;  /* 0x000000f22a00720c */ /* 0x000fe20003f44070 */
[----:B------:R-:W-:-:S04]  /*6940*/  IMAD.HI.U32 R3, R2, R9, RZ ;  /* 0x0000000902037227 */ /* 0x000fc800078e00ff */
[----:B------:R-:W-:Y:S02]  /*6950*/  IMAD.MOV R3, RZ, RZ, -R3 ;  /* 0x000000ffff037224 */ /* 0x000fe400078e0a03 */
[--C-:B------:R-:W-:Y:S01]  /*6960*/  @!P0 IMAD.IADD R239, R239, 0x1, -R42.reuse ;  /* 0x00000001efef8824 */ /* 0x100fe200078e0a2a */
[----:B------:R-:W-:Y:S01]  /*6970*/  ISETP.GE.AND P0, PT, R13, RZ, PT ;  /* 0x000000ff0d00720c */ /* 0x000fe20003f06270 */
[----:B------:R-:W-:Y:S02]  /*6980*/  IMAD R250, R42, R3, R9 ;  /* 0x000000032afa7224 */ /* 0x000fe400078e0209 */
[--C-:B------:R-:W-:Y:S02]  /*6990*/  @!P3 IMAD.IADD R246, R246, 0x1, -R42.reuse ;  /* 0x00000001f6f6b824 */ /* 0x100fe400078e0a2a */
[----:B------:R-:W-:Y:S01]  /*69a0*/  VIADD R8, R0, 0x76 ;  /* 0x0000007600087836 */ /* 0x000fe20000000000 */
[C---:B------:R-:W-:Y:S01]  /*69b0*/  ISETP.GT.U32.AND P3, PT, R42.reuse, R250, PT ;  /* 0x000000fa2a00720c */ /* 0x040fe20003f64070 */
[----:B------:R-:W-:Y:S01]  /*69c0*/  @!P1 IMAD.MOV R239, RZ, RZ, -R239 ;  /* 0x000000ffffef9224 */ /* 0x000fe200078e0aef */
[----:B------:R-:W-:Y:S01]  /*69d0*/  ISETP.GT.U32.AND P1, PT, R42, R244, PT ;  /* 0x000000f42a00720c */ /* 0x000fe20003f24070 */
[----:B------:R-:W-:Y:S01]  /*69e0*/  @!P2 IMAD.IADD R242, R242, 0x1, -R42 ;  /* 0x00000001f2f2a824 */ /* 0x000fe200078e0a2a */
[----:B------:R-:W-:Y:S01]  /*69f0*/  ISETP.GT.U32.AND P2, PT, R42, R248, PT ;  /* 0x000000f82a00720c */ /* 0x000fe20003f44070 */
[----:B------:R-:W-:Y:S01]  /*6a00*/  @!P5 IMAD.MOV R235, RZ, RZ, -R235 ;  /* 0x000000ffffebd224 */ /* 0x000fe200078e0aeb */
[----:B------:R-:W-:Y:S01]  /*6a10*/  IABS R7, R8 ;  /* 0x0000000800077213 */ /* 0x000fe20000000000 */
[----:B------:R-:W-:Y:S01]  /*6a20*/  @!P4 IMAD.MOV R240, RZ, RZ, -R240 ;  /* 0x000000fffff0c224 */ /* 0x000fe200078e0af0 */
[----:B------:R-:W-:Y:S01]  /*6a30*/  ISETP.GE.AND P5, PT, R12, RZ, PT ;  /* 0x000000ff0c00720c */ /* 0x000fe20003fa6270 */
[----:B------:R-:W-:Y:S01]  /*6a40*/  VIADD R11, R0, 0x74 ;  /* 0x00000074000b7836 */ /* 0x000fe20000000000 */
[----:B------:R-:W-:Y:S01]  /*6a50*/  ISETP.GE.AND P4, PT, R10, RZ, PT ;  /* 0x000000ff0a00720c */ /* 0x000fe20003f86270 */
[----:B------:R-:W-:-:S02]  /*6a60*/  VIADD R10, R0, 0x75 ;  /* 0x00000075000a7836 */ /* 0x000fc40000000000 */
[----:B------:R-:W-:-:S03]  /*6a70*/  IMAD.HI.U32 R3, R2, R7, RZ ;  /* 0x0000000702037227 */ /* 0x000fc600078e00ff */
[----:B------:R-:W-:Y:S01]  /*6a80*/  IABS R9, R10 ;  /* 0x0000000a00097213 */ /* 0x000fe20000000000 */
[--C-:B------:R-:W-:Y:S02]  /*6a90*/  @!P3 IMAD.IADD R250, R250, 0x1, -R42.reuse ;  /* 0x00000001fafab824 */ /* 0x100fe400078e0a2a */
[--C-:B------:R-:W-:Y:S01]  /*6aa0*/  @!P1 IMAD.IADD R244, R244, 0x1, -R42.reuse ;  /* 0x00000001f4f49824 */ /* 0x100fe200078e0a2a */
[----:B------:R-:W-:Y:S01]  /*6ab0*/  ISETP.GE.AND P1, PT, R4, RZ, PT ;  /* 0x000000ff0400720c */ /* 0x000fe20003f26270 */
[----:B------:R-:W-:Y:S01]  /*6ac0*/  IMAD.MOV R3, RZ, RZ, -R3 ;  /* 0x000000ffff037224 */ /* 0x000fe200078e0a03 */
[----:B------:R-:W-:Y:S01]  /*6ad0*/  IABS R4, R11 ;  /* 0x0000000b00047213 */ /* 0x000fe20000000000 */
[----:B------:R-:W-:Y:S01]  /*6ae0*/  @!P2 IMAD.IADD R248, R248, 0x1, -R42 ;  /* 0x00000001f8f8a824 */ /* 0x000fe200078e0a2a */
[C---:B------:R-:W-:Y:S01]  /*6af0*/  ISETP.GT.U32.AND P3, PT, R42.reuse, R250, PT ;  /* 0x000000fa2a00720c */ /* 0x040fe20003f64070 */
[----:B------:R-:W-:Y:S01]  /*6b00*/  IMAD R50, R42, R3, R7 ;  /* 0x000000032a327224 */ /* 0x000fe200078e0207 */
[----:B------:R-:W-:Y:S01]  /*6b10*/  ISETP.GE.AND P2, PT, R8, RZ, PT ;  /* 0x000000ff0800720c */ /* 0x000fe20003f46270 */
[----:B------:R-:W-:Y:S01]  /*6b20*/  @!P5 IMAD.MOV R242, RZ, RZ, -R242 ;  /* 0x000000fffff2d224 */ /* 0x000fe200078e0af2 */
[----:B------:R-:W-:Y:S01]  /*6b30*/  ISETP.GT.U32.AND P5, PT, R42, R248, PT ;  /* 0x000000f82a00720c */ /* 0x000fe20003fa4070 */
[----:B------:R-:W-:-:S04]  /*6b40*/  IMAD.HI.U32 R3, R2, R9, RZ ;  /* 0x0000000902037227 */ /* 0x000fc800078e00ff */
[----:B------:R-:W-:Y:S02]  /*6b50*/  IMAD.MOV.U32 R7, RZ, RZ, R4 ;  /* 0x000000ffff077224 */ /* 0x000fe400078e0004 */
[----:B------:R-:W-:Y:S02]  /*6b60*/  IMAD.MOV R3, RZ, RZ, -R3 ;  /* 0x000000ffff037224 */ /* 0x000fe400078e0a03 */
[----:B------:R-:W-:-:S04]  /*6b70*/  IMAD.HI.U32 R4, R2, R7, RZ ;  /* 0x0000000702047227 */ /* 0x000fc800078e00ff */
[----:B------:R-:W-:Y:S01]  /*6b80*/  @!P0 IMAD.MOV R244, RZ, RZ, -R244 ;  /* 0x000000fffff48224 */ /* 0x000fe200078e0af4 */
[C---:B------:R-:W-:Y:S01]  /*6b90*/  ISETP.GT.U32.AND P0, PT, R42.reuse, R50, PT ;  /* 0x000000322a00720c */ /* 0x040fe20003f04070 */
[----:B------:R-:W-:Y:S02]  /*6ba0*/  IMAD R124, R42, R3, R9 ;  /* 0x000000032a7c7224 */ /* 0x000fe400078e0209 */
[----:B------:R-:W-:Y:S02]  /*6bb0*/  IMAD.MOV R4, RZ, RZ, -R4 ;  /* 0x000000ffff047224 */ /* 0x000fe400078e0a04 */
[--C-:B------:R-:W-:Y:S01]  /*6bc0*/  @!P3 IMAD.IADD R250, R250, 0x1, -R42.reuse ;  /* 0x00000001fafab824 */ /* 0x100fe200078e0a2a */
[----:B------:R-:W-:Y:S01]  /*6bd0*/  ISETP.GT.U32.AND P3, PT, R42, R124, PT ;  /* 0x0000007c2a00720c */ /* 0x000fe20003f64070 */
[----:B------:R-:W-:Y:S01]  /*6be0*/  @!P5 IMAD.IADD R248, R248, 0x1, -R42 ;  /* 0x00000001f8f8d824 */ /* 0x000fe200078e0a2a */
[----:B------:R-:W-:Y:S01]  /*6bf0*/  ISETP.GE.AND P5, PT, R11, RZ, PT ;  /* 0x000000ff0b00720c */ /* 0x000fe20003fa6270 */
[----:B------:R-:W-:-:S02]  /*6c00*/  IMAD R204, R42, R4, R7 ;  /* 0x000000042acc7224 */ /* 0x000fc400078e0207 */
[----:B------:R-:W-:Y:S02]  /*6c10*/  @!P4 IMAD.MOV R248, RZ, RZ, -R248 ;  /* 0x000000fffff8c224 */ /* 0x000fe400078e0af8 */
[----:B------:R-:W-:Y:S01]  /*6c20*/  VIADD R8, R0, 0x73 ;  /* 0x0000007300087836 */ /* 0x000fe20000000000 */
[----:B------:R-:W-:Y:S01]  /*6c30*/  ISETP.GT.U32.AND P4, PT, R42, R204, PT ;  /* 0x000000cc2a00720c */ /* 0x000fe20003f84070 */
[----:B------:R-:W-:Y:S02]  /*6c40*/  @!P0 IMAD.IADD R50, R50, 0x1, -R42 ;  /* 0x0000000132328824 */ /* 0x000fe400078e0a2a */
[----:B------:R-:W-:Y:S01]  /*6c50*/  @!P6 IMAD.MOV R246, RZ, RZ, -R246 ;  /* 0x000000fffff6e224 */ /* 0x000fe200078e0af6 */
[----:B------:R-:W-:Y:S01]  /*6c60*/  IABS R7, R8 ;  /* 0x0000000800077213 */ /* 0x000fe20000000000 */
[----:B------:R-:W-:Y:S01]  /*6c70*/  @!P3 IMAD.IADD R124, R124, 0x1, -R42 ;  /* 0x000000017c7cb824 */ /* 0x000fe200078e0a2a */
[----:B------:R-:W-:Y:S01]  /*6c80*/  ISETP.GT.U32.AND P0, PT, R42, R50, PT ;  /* 0x000000322a00720c */ /* 0x000fe20003f04070 */
[----:B------:R-:W-:Y:S01]  /*6c90*/  @!P1 IMAD.MOV R250, RZ, RZ, -R250 ;  /* 0x000000fffffa9224 */ /* 0x000fe200078e0afa */
[----:B------:R-:W-:Y:S01]  /*6ca0*/  ISETP.GE.AND P6, PT, R10, RZ, PT ;  /* 0x000000ff0a00720c */ /* 0x000fe20003fc6270 */
[----:B------:R-:W-:Y:S01]  /*6cb0*/  VIADD R10, R0, 0x71 ;  /* 0x00000071000a7836 */ /* 0x000fe20000000000 */
[----:B------:R-:W-:Y:S01]  /*6cc0*/  ISETP.GT.U32.AND P3, PT, R42, R124, PT ;  /* 0x0000007c2a00720c */ /* 0x000fe20003f64070 */
[----:B------:R-:W-:Y:S01]  /*6cd0*/  IMAD.HI.U32 R3, R2, R7, RZ ;  /* 0x0000000702037227 */ /* 0x000fe200078e00ff */
[----:B------:R-:W-:-:S02]  /*6ce0*/  ISETP.GE.AND P1, PT, R8, RZ, PT ;  /* 0x000000ff0800720c */ /* 0x000fc40003f26270 */
[----:B------:R-:W-:Y:S01]  /*6cf0*/  IABS R11, R10 ;  /* 0x0000000a000b7213 */ /* 0x000fe20000000000 */
[--C-:B------:R-:W-:Y:S02]  /*6d00*/  @!P4 IMAD.IADD R204, R204, 0x1, -R42.reuse ;  /* 0x00000001ccccc824 */ /* 0x100fe400078e0a2a */
[----:B------:R-:W-:Y:S02]  /*6d10*/  VIADD R4, R0, 0x72 ;  /* 0x0000007200047836 */ /* 0x000fe40000000000 */
[----:B------:R-:W-:Y:S01]  /*6d20*/  IMAD.MOV R8, RZ, RZ, -R3 ;  /* 0x000000ffff087224 */ /* 0x000fe200078e0a03 */
[----:B------:R-:W-:Y:S01]  /*6d30*/  ISETP.GT.U32.AND P4, PT, R42, R204, PT ;  /* 0x000000cc2a00720c */ /* 0x000fe20003f84070 */
[----:B------:R-:W-:Y:S01]  /*6d40*/  @!P0 IMAD.IADD R50, R50, 0x1, -R42 ;  /* 0x0000000132328824 */ /* 0x000fe200078e0a2a */
[----:B------:R-:W-:Y:S01]  /*6d50*/  IABS R9, R4 ;  /* 0x0000000400097213 */ /* 0x000fe20000000000 */
[----:B------:R-:W-:Y:S01]  /*6d60*/  IMAD R7, R42, R8, R7 ;  /* 0x000000082a077224 */ /* 0x000fe200078e0207 */
[----:B------:R-:W-:Y:S01]  /*6d70*/  ISETP.GE.AND P0, PT, R4, RZ, PT ;  /* 0x000000ff0400720c */ /* 0x000fe20003f06270 */
[----:B------:R-:W-:-:S04]  /*6d80*/  IMAD.HI.U32 R4, R2, R11, RZ ;  /* 0x0000000b02047227 */ /* 0x000fc800078e00ff */
[----:B------:R-:W-:Y:S01]  /*6d90*/  @!P3 IMAD.IADD R124, R124, 0x1, -R42 ;  /* 0x000000017c7cb824 */ /* 0x000fe200078e0a2a */
[----:B------:R-:W-:Y:S01]  /*6da0*/  ISETP.GT.U32.AND P3, PT, R42, R7, PT ;  /* 0x000000072a00720c */ /* 0x000fe20003f64070 */
[----:B------:R-:W-:Y:S02]  /*6db0*/  IMAD.MOV R4, RZ, RZ, -R4 ;  /* 0x000000ffff047224 */ /* 0x000fe400078e0a04 */
[----:B------:R-:W-:-:S04]  /*6dc0*/  IMAD.HI.U32 R3, R2, R9, RZ ;  /* 0x0000000902037227 */ /* 0x000fc800078e00ff */
[----:B------:R-:W-:Y:S02]  /*6dd0*/  IMAD R11, R42, R4, R11 ;  /* 0x000000042a0b7224 */ /* 0x000fe400078e020b */
[----:B------:R-:W-:Y:S02]  /*6de0*/  @!P4 IMAD.IADD R204, R204, 0x1, -R42 ;  /* 0x00000001ccccc824 */ /* 0x000fe400078e0a2a */
[----:B------:R-:W-:Y:S02]  /*6df0*/  IMAD.MOV R3, RZ, RZ, -R3 ;  /* 0x000000ffff037224 */ /* 0x000fe400078e0a03 */
[----:B------:R-:W-:Y:S01]  /*6e00*/  @!P5 IMAD.MOV R204, RZ, RZ, -R204 ;  /* 0x000000ffffccd224 */ /* 0x000fe200078e0acc */
[C---:B------:R-:W-:Y:S01]  /*6e10*/  ISETP.GT.U32.AND P5, PT, R42.reuse, R11, PT ;  /* 0x0000000b2a00720c */ /* 0x040fe20003fa4070 */
[----:B------:R-:W-:Y:S02]  /*6e20*/  IMAD R9, R42, R3, R9 ;  /* 0x000000032a097224 */ /* 0x000fe400078e0209 */
[----:B------:R-:W-:-:S02]  /*6e30*/  VIADD R8, R0, 0x6f ;  /* 0x0000006f00087836 */ /* 0x000fc40000000000 */
[----:B------:R-:W-:Y:S02]  /*6e40*/  @!P3 IMAD.IADD R7, R7, 0x1, -R42 ;  /* 0x000000010707b824 */ /* 0x000fe400078e0a2a */
[----:B------:R-:W-:Y:S01]  /*6e50*/  @!P6 IMAD.MOV R124, RZ, RZ, -R124 ;  /* 0x000000ffff7ce224 */ /* 0x000fe200078e0a7c */
[----:B------:R-:W-:Y:S01]  /*6e60*/  ISETP.GT.U32.AND P6, PT, R42, R9, PT ;  /* 0x000000092a00720c */ /* 0x000fe20003fc4070 */
[----:B------:R-:W-:Y:S01]  /*6e70*/  @!P2 IMAD.MOV R50, RZ, RZ, -R50 ;  /* 0x000000ffff32a224 */ /* 0x000fe200078e0a32 */
[----:B------:R-:W-:Y:S01]  /*6e80*/  IABS R15, R8 ;  /* 0x00000008000f7213 */ /* 0x000fe20000000000 */
[----:B------:R-:W-:Y:S01]  /*6e90*/  VIADD R3, R0, 0x70 ;  /* 0x0000007000037836 */ /* 0x000fe20000000000 */
[----:B------:R-:W-:Y:S01]  /*6ea0*/  ISETP.GT.U32.AND P3, PT, R42, R7, PT ;  /* 0x000000072a00720c */ /* 0x000fe20003f64070 */
[----:B------:R-:W-:Y:S01]  /*6eb0*/  @!P5 IMAD.IADD R11, R11, 0x1, -R42 ;  /* 0x000000010b0bd824 */ /* 0x000fe200078e0a2a */
[----:B------:R-:W-:Y:S01]  /*6ec0*/  ISETP.GE.AND P2, PT, R10, RZ, PT ;  /* 0x000000ff0a00720c */ /* 0x000fe20003f46270 */
[----:B------:R-:W-:Y:S01]  /*6ed0*/  IMAD.HI.U32 R4, R2, R15, RZ ;  /* 0x0000000f02047227 */ /* 0x000fe200078e00ff */
[----:B------:R-:W-:-:S02]  /*6ee0*/  IABS R13, R3 ;  /* 0x00000003000d7213 */ /* 0x000fc40000000000 */
[C---:B------:R-:W-:Y:S01]  /*6ef0*/  ISETP.GT.U32.AND P5, PT, R42.reuse, R11, PT ;  /* 0x0000000b2a00720c */ /* 0x040fe20003fa4070 */
[----:B------:R-:W-:Y:S01]  /*6f00*/  IMAD.MOV R4, RZ, RZ, -R4 ;  /* 0x000000ffff047224 */ /* 0x000fe200078e0a04 */
[----:B------:R-:W-:Y:S01]  /*6f10*/  ISETP.GE.AND P4, PT, R3, RZ, PT ;  /* 0x000000ff0300720c */ /* 0x000fe20003f86270 */
[--C-:B------:R-:W-:Y:S02]  /*6f20*/  @!P6 IMAD.IADD R9, R9, 0x1, -R42.reuse ;  /* 0x000000010909e824 */ /* 0x100fe400078e0a2a */
[C---:B------:R-:W-:Y:S02]  /*6f30*/  IMAD R14, R42.reuse, R4, R15 ;  /* 0x000000042a0e7224 */ /* 0x040fe400078e020f */
[----:B------:R-:W-:Y:S01]  /*6f40*/  @!P3 IMAD.IADD R7, R7, 0x1, -R42 ;  /* 0x000000010707b824 */ /* 0x000fe200078e0a2a */
[----:B------:R-:W-:Y:S01]  /*6f50*/  ISETP.GT.U32.AND P6, PT, R42, R9, PT ;  /* 0x000000092a00720c */ /* 0x000fe20003fc4070 */
[----:B------:R-:W-:Y:S01]  /*6f60*/  IMAD.HI.U32 R4, R2, R21, RZ ;  /* 0x0000001502047227 */ /* 0x000fe200078e00ff */
[----:B------:R-:W-:-:S03]  /*6f70*/  ISETP.GE.AND P3, PT, R8, RZ, PT ;  /* 0x000000ff0800720c */ /* 0x000fc60003f66270 */
[----:B------:R-:W-:Y:S01]  /*6f80*/  @!P1 IMAD.MOV R7, RZ, RZ, -R7 ;  /* 0x000000ffff079224 */ /* 0x000fe200078e0a07 */
[----:B------:R-:W-:Y:S01]  /*6f90*/  ISETP.GT.U32.AND P1, PT, R42, R14, PT ;  /* 0x0000000e2a00720c */ /* 0x000fe20003f24070 */
[----:B------:R-:W-:Y:S02]  /*6fa0*/  VIADD R10, R0, 0x6e ;  /* 0x0000006e000a7836 */ /* 0x000fe40000000000 */
[----:B------:R-:W-:Y:S02]  /*6fb0*/  IMAD.MOV R4, RZ, RZ, -R4 ;  /* 0x000000ffff047224 */ /* 0x000fe400078e0a04 */
[----:B------:R-:W-:Y:S01]  /*6fc0*/  IMAD.HI.U32 R3, R2, R13, RZ ;  /* 0x0000000d02037227 */ /* 0x000fe200078e00ff */
[----:B------:R-:W-:-:S03]  /*6fd0*/  IABS R17, R10 ;  /* 0x0000000a00117213 */ /* 0x000fc60000000000 */
[----:B------:R-:W-:Y:S02]  /*6fe0*/  IMAD R18, R42, R4, R21 ;  /* 0x000000042a127224 */ /* 0x000fe400078e0215 */
[----:B------:R-:W-:Y:S02]  /*6ff0*/  @!P5 IMAD.IADD R11, R11, 0x1, -R42 ;  /* 0x000000010b0bd824 */ /* 0x000fe400078e0a2a */
[----:B------:R-:W-:Y:S02]  /*7000*/  IMAD.MOV R12, RZ, RZ, -R3 ;  /* 0x000000ffff0c7224 */ /* 0x000fe400078e0a03 */
[----:B------:R-:W-:Y:S02]  /*7010*/  VIADD R8, R0, 0x6c ;  /* 0x0000006c00087836 */ /* 0x000fe40000000000 */
[----:B------:R-:W-:Y:S01]  /*7020*/  @!P2 IMAD.MOV R11, RZ, RZ, -R11 ;  /* 0x000000ffff0ba224 */ /* 0x000fe200078e0a0b */
[----:B------:R-:W-:Y:S01]  /*7030*/  ISETP.GT.U32.AND P2, PT, R42, R18, PT ;  /* 0x000000122a00720c */ /* 0x000fe20003f44070 */
[----:B------:R-:W-:Y:S01]  /*7040*/  IMAD.HI.U32 R3, R2, R17, RZ ;  /* 0x0000001102037227 */ /* 0x000fe200078e00ff */
[----:B------:R-:W-:-:S03]  /*7050*/  IABS R21, R8 ;  /* 0x0000000800157213 */ /* 0x000fc60000000000 */
[--C-:B------:R-:W-:Y:S02]  /*7060*/  @!P6 IMAD.IADD R9, R9, 0x1, -R42.reuse ;  /* 0x000000010909e824 */ /* 0x100fe400078e0a2a */
[----:B------:R-:W-:Y:S02]  /*7070*/  @!P1 IMAD.IADD R14, R14, 0x1, -R42 ;  /* 0x000000010e0e9824 */ /* 0x000fe400078e0a2a */
[----:B------:R-:W-:Y:S02]  /*7080*/  IMAD.MOV R3, RZ, RZ, -R3 ;  /* 0x000000ffff037224 */ /* 0x000fe400078e0a03 */
[----:B------:R-:W-:Y:S01]  /*7090*/  @!P0 IMAD.MOV R9, RZ, RZ, -R9 ;  /* 0x000000ffff098224 */ /* 0x000fe200078e0a09 */
[----:B------:R-:W-:Y:S01]  /*70a0*/  ISETP.GE.AND P0, PT, R10, RZ, PT ;  /* 0x000000ff0a00720c */ /* 0x000fe20003f06270 */
[C---:B------:R-:W-:Y:S01]  /*70b0*/  IMAD R16, R42.reuse, R3, R17 ;  /* 0x000000032a107224 */ /* 0x040fe200078e0211 */
[----:B------:R-:W-:Y:S01]  /*70c0*/  ISETP.GT.U32.AND P1, PT, R42, R14, PT ;  /* 0x0000000e2a00720c */ /* 0x000fe20003f24070 */
[----:B------:R-:W-:-:S02]  /*70d0*/  VIADD R10, R0, 0x6b ;  /* 0x0000006b000a7836 */ /* 0x000fc40000000000 */
[----:B------:R-:W-:Y:S01]  /*70e0*/  IMAD.HI.U32 R3, R2, R21, RZ ;  /* 0x0000001502037227 */ /* 0x000fe200078e00ff */
[C---:B------:R-:W-:Y:S02]  /*70f0*/  ISETP.GT.U32.AND P5, PT, R42.reuse, R16, PT ;  /* 0x000000102a00720c */ /* 0x040fe40003fa4070 */
[----:B------:R-:W-:Y:S01]  /*7100*/  IABS R25, R10 ;  /* 0x0000000a00197213 */ /* 0x000fe20000000000 */
[----:B------:R-:W-:Y:S02]  /*7110*/  IMAD R12, R42, R12, R13 ;  /* 0x0000000c2a0c7224 */ /* 0x000fe400078e020d */
[----:B------:R-:W-:Y:S02]  /*7120*/  IMAD.MOV R3, RZ, RZ, -R3 ;  /* 0x000000ffff037224 */ /* 0x000fe400078e0a03 */
[----:B------:R-:W-:Y:S01]  /*7130*/  @!P2 IMAD.IADD R18, R18, 0x1, -R42 ;  /* 0x000000011212a824 */ /* 0x000fe200078e0a2a */
[C---:B------:R-:W-:Y:S01]  /*7140*/  ISETP.GT.U32.AND P6, PT, R42.reuse, R12, PT ;  /* 0x0000000c2a00720c */ /* 0x040fe20003fc4070 */
[----:B------:R-:W-:-:S02]  /*7150*/  IMAD R21, R42, R3, R21 ;  /* 0x000000032a157224 */ /* 0x000fc400078e0215 */
[----:B------:R-:W-:Y:S01]  /*7160*/  IMAD.HI.U32 R3, R2, R25, RZ ;  /* 0x0000001902037227 */ /* 0x000fe200078e00ff */
[----:B------:R-:W-:-:S03]  /*7170*/  ISETP.GT.U32.AND P2, PT, R42, R18, PT ;  /* 0x000000122a00720c */ /* 0x000fc60003f44070 */
[--C-:B------:R-:W-:Y:S01]  /*7180*/  @!P1 IMAD.IADD R14, R14, 0x1, -R42.reuse ;  /* 0x000000010e0e9824 */ /* 0x100fe200078e0a2a */
[----:B------:R-:W-:Y:S01]  /*7190*/  ISETP.GT.U32.AND P1, PT, R42, R21, PT ;  /* 0x000000152a00720c */ /* 0x000fe20003f24070 */
[----:B------:R-:W-:Y:S02]  /*71a0*/  IMAD.MOV R3, RZ, RZ, -R3 ;  /* 0x000000ffff037224 */ /* 0x000fe400078e0a03 */
[--C-:B------:R-:W-:Y:S02]  /*71b0*/  @!P5 IMAD.IADD R16, R16, 0x1, -R42.reuse ;  /* 0x000000011010d824 */ /* 0x100fe400078e0a2a */
[----:B------:R-:W-:Y:S02]  /*71c0*/  IMAD R25, R42, R3, R25 ;  /* 0x000000032a197224 */ /* 0x000fe400078e0219 */
[----:B------:R-:W-:Y:S01]  /*71d0*/  @!P6 IMAD.IADD R12, R12, 0x1, -R42 ;  /* 0x000000010c0ce824 */ /* 0x000fe200078e0a2a */
[----:B------:R-:W-:Y:S01]  /*71e0*/  ISETP.GT.U32.AND P5, PT, R42, R16, PT ;  /* 0x000000102a00720c */ /* 0x000fe20003fa4070 */
[----:B------:R-:W-:-:S02]  /*71f0*/  VIADD R13, R0, 0x6a ;  /* 0x0000006a000d7836 */ /* 0x000fc40000000000 */
[--C-:B------:R-:W-:Y:S01]  /*7200*/  @!P2 IMAD.IADD R18, R18, 0x1, -R42.reuse ;  /* 0x000000011212a824 */ /* 0x100fe200078e0a2a */
[C---:B------:R-:W-:Y:S01]  /*7210*/  ISETP.GT.U32.AND P2, PT, R42.reuse, R25, PT ;  /* 0x000000192a00720c */ /* 0x040fe20003f44070 */
[----:B------:R-:W-:Y:S01]  /*7220*/  @!P1 IMAD.IADD R21, R21, 0x1, -R42 ;  /* 0x0000000115159824 */ /* 0x000fe200078e0a2a */
[----:B------:R-:W-:Y:S01]  /*7230*/  ISETP.GT.U32.AND P6, PT, R42, R12, PT ;  /* 0x0000000c2a00720c */ /* 0x000fe20003fc4070 */
[----:B------:R-:W-:Y:S01]  /*7240*/  VIADD R3, R0, 0x69 ;  /* 0x0000006900037836 */ /* 0x000fe20000000000 */
[----:B------:R-:W-:Y:S01]  /*7250*/  IABS R29, R13 ;  /* 0x0000000d001d7213 */ /* 0x000fe20000000000 */
[----:B------:R-:W-:Y:S01]  /*7260*/  @!P3 IMAD.MOV R14, RZ, RZ, -R14 ;  /* 0x000000ffff0eb224 */ /* 0x000fe200078e0a0e */
[----:B------:R-:W-:Y:S01]  /*7270*/  ISETP.GT.U32.AND P1, PT, R42, R21, PT ;  /* 0x000000152a00720c */ /* 0x000fe20003f24070 */
[----:B0-----:R-:W-:Y:S01]  /*7280*/  VIADD R156, R0, 0x6 ;  /* 0x00000006009c7836 */ /* 0x001fe20000000000 */
[----:B------:R-:W-:Y:S01]  /*7290*/  IABS R33, R3 ;  /* 0x0000000300217213 */ /* 0x000fe20000000000 */
[----:B------:R-:W-:Y:S01]  /*72a0*/  IMAD.HI.U32 R4, R2, R29, RZ ;  /* 0x0000001d02047227 */ /* 0x000fe200078e00ff */
[----:B------:R-:W-:-:S02]  /*72b0*/  ISETP.GE.AND P3, PT, R10, RZ, PT ;  /* 0x000000ff0a00720c */ /* 0x000fc40003f66270 */
[----:B------:R-:W-:Y:S01]  /*72c0*/  IABS R252, R156 ;  /* 0x0000009c00fc7213 */ /* 0x000fe20000000000 */
[----:B------:R-:W-:Y:S02]  /*72d0*/  IMAD.MOV R4, RZ, RZ, -R4 ;  /* 0x000000ffff047224 */ /* 0x000fe400078e0a04 */
[--C-:B------:R-:W-:Y:S01]  /*72e0*/  @!P5 IMAD.IADD R16, R16, 0x1, -R42.reuse ;  /* 0x000000011010d824 */ /* 0x100fe200078e0a2a */
[----:B------:R-:W-:Y:S01]  /*72f0*/  ISETP.GE.AND P5, PT, R13, RZ, PT ;  /* 0x000000ff0d00720c */ /* 0x000fe20003fa6270 */
[--C-:B------:R-:W-:Y:S02]  /*7300*/  @!P2 IMAD.IADD R25, R25, 0x1, -R42.reuse ;  /* 0x000000011919a824 */ /* 0x100fe400078e0a2a */
[----:B------:R-:W-:Y:S01]  /*7310*/  @!P6 IMAD.IADD R12, R12, 0x1, -R42 ;  /* 0x000000010c0ce824 */ /* 0x000fe200078e0a2a */
[----:B------:R-:W-:Y:S01]  /*7320*/  ISETP.GE.AND P6, PT, R23, RZ, PT ;  /* 0x000000ff1700720c */ /* 0x000fe20003fc6270 */
[C---:B------:R-:W-:Y:S01]  /*7330*/  IMAD R29, R42.reuse, R4, R29 ;  /* 0x000000042a1d7224 */ /* 0x040fe200078e021d */
[----:B------:R-:W-:Y:S01]  /*7340*/  ISETP.GT.U32.AND P2, PT, R42, R25, PT ;  /* 0x000000192a00720c */ /* 0x000fe20003f44070 */
[----:B------:R-:W-:Y:S01]  /*7350*/  @!P0 IMAD.MOV R16, RZ, RZ, -R16 ;  /* 0x000000ffff108224 */ /* 0x000fe200078e0a10 */
[----:B------:R-:W-:Y:S01]  /*7360*/  ISETP.GE.AND P0, PT, R3, RZ, PT ;  /* 0x000000ff0300720c */ /* 0x000fe20003f06270 */
[----:B------:R-:W-:Y:S01]  /*7370*/  IMAD.HI.U32 R3, R2, R33, RZ ;  /* 0x0000002102037227 */ /* 0x000fe200078e00ff */
[----:B------:R-:W-:-:S03]  /*7380*/  IABS R23, R46 ;  /* 0x0000002e00177213 */ /* 0x000fc60000000000 */
[----:B------:R-:W-:Y:S01]  /*7390*/  @!P1 IMAD.IADD R21, R21, 0x1, -R42 ;  /* 0x0000000115159824 */ /* 0x000fe200078e0a2a */
[----:B------:R-:W-:Y:S01]  /*73a0*/  ISETP.GT.U32.AND P1, PT, R42, R29, PT ;  /* 0x0000001d2a00720c */ /* 0x000fe20003f24070 */
[----:B------:R-:W-:Y:S02]  /*73b0*/  VIADD R4, R0, 0x68 ;  /* 0x0000006800047836 */ /* 0x000fe40000000000 */
[----:B------:R-:W-:Y:S02]  /*73c0*/  IMAD.MOV R3, RZ, RZ, -R3 ;  /* 0x000000ffff037224 */ /* 0x000fe400078e0a03 */
[----:B------:R-:W-:Y:S01]  /*73d0*/  @!P4 IMAD.MOV R12, RZ, RZ, -R12 ;  /* 0x000000ffff0cc224 */ /* 0x000fe200078e0a0c */
[----:B------:R-:W-:Y:S01]  /*73e0*/  IABS R13, R4 ;  /* 0x00000004000d7213 */ /* 0x000fe20000000000 */
[----:B------:R-:W-:Y:S01]  /*73f0*/  IMAD R33, R42, R3, R33 ;  /* 0x000000032a217224 */ /* 0x000fe200078e0221 */
[----:B------:R-:W-:Y:S01]  /*7400*/  ISETP.GE.AND P4, PT, R8, RZ, PT ;  /* 0x000000ff0800720c */ /* 0x000fe20003f86270 */
[----:B------:R-:W-:Y:S01]  /*7410*/  @!P6 IMAD.MOV R18, RZ, RZ, -R18 ;  /* 0x000000ffff12e224 */ /* 0x000fe200078e0a12 */
[----:B------:R-:W-:Y:S01]  /*7420*/  ISETP.GE.AND P6, PT, R4, RZ, PT ;  /* 0x000000ff0400720c */ /* 0x000fe20003fc6270 */
[----:B------:R-:W-:Y:S01]  /*7430*/  @!P2 IMAD.IADD R25, R25, 0x1, -R42 ;  /* 0x000000011919a824 */ /* 0x000fe200078e0a2a */
[----:B------:R-:W-:Y:S01]  /*7440*/  ISETP.GT.U32.AND P2, PT, R42, R33, PT ;  /* 0x000000212a00720c */ /* 0x000fe20003f44070 */
[----:B------:R-:W-:-:S04]  /*7450*/  IMAD.HI.U32 R4, R2, R13, RZ ;  /* 0x0000000d02047227 */ /* 0x000fc800078e00ff */
[----:B------:R-:W-:Y:S02]  /*7460*/  @!P1 IMAD.IADD R29, R29, 0x1, -R42 ;  /* 0x000000011d1d9824 */ /* 0x000fe400078e0a2a */
[----:B------:R-:W-:Y:S02]  /*7470*/  IMAD.MOV R4, RZ, RZ, -R4 ;  /* 0x000000ffff047224 */ /* 0x000fe400078e0a04 */
[----:B------:R-:W-:Y:S01]  /*7480*/  VIADD R8, R0, 0x67 ;  /* 0x0000006700087836 */ /* 0x000fe20000000000 */
[C---:B------:R-:W-:Y:S01]  /*7490*/  ISETP.GT.U32.AND P1, PT, R42.reuse, R29, PT ;  /* 0x0000001d2a00720c */ /* 0x040fe20003f24070 */
[C---:B------:R-:W-:Y:S02]  /*74a0*/  IMAD R36, R42.reuse, R4, R13 ;  /* 0x000000042a247224 */ /* 0x040fe400078e020d */
[----:B------:R-:W-:Y:S01]  /*74b0*/  @!P4 IMAD.MOV R21, RZ, RZ, -R21 ;  /* 0x000000ffff15c224 */ /* 0x000fe200078e0a15 */
[----:B------:R-:W-:Y:S01]  /*74c0*/  IABS R15, R8 ;  /* 0x00000008000f7213 */ /* 0x000fe20000000000 */
[----:B------:R-:W-:Y:S01]  /*74d0*/  @!P2 IMAD.IADD R33, R33, 0x1, -R42 ;  /* 0x000000012121a824 */ /* 0x000fe200078e0a2a */
[----:B------:R-:W-:Y:S01]  /*74e0*/  ISETP.GT.U32.AND P4, PT, R42, R36, PT ;  /* 0x000000242a00720c */ /* 0x000fe20003f84070 */
[----:B------:R-:W-:-:S02]  /*74f0*/  VIADD R10, R0, 0x66 ;  /* 0x00000066000a7836 */ /* 0x000fc40000000000 */
[----:B------:R-:W-:Y:S01]  /*7500*/  IMAD.HI.U32 R3, R2, R15, RZ ;  /* 0x0000000f02037227 */ /* 0x000fe200078e00ff */
[----:B------:R-:W-:Y:S02]  /*7510*/  ISETP.GT.U32.AND P2, PT, R42, R33, PT ;  /* 0x000000212a00720c */ /* 0x000fe40003f44070 */
[----:B------:R-:W-:Y:S01]  /*7520*/  IABS R17, R10 ;  /* 0x0000000a00117213 */ /* 0x000fe20000000000 */
[--C-:B------:R-:W-:Y:S01]  /*7530*/  @!P1 IMAD.IADD R29, R29, 0x1, -R42.reuse ;  /* 0x000000011d1d9824 */ /* 0x100fe200078e0a2a */
[----:B------:R-:W-:Y:S01]  /*7540*/  ISETP.GE.AND P1, PT, R10, RZ, PT ;  /* 0x000000ff0a00720c */ /* 0x000fe20003f26270 */
[----:B------:R-:W-:Y:S02]  /*7550*/  IMAD.MOV R3, RZ, RZ, -R3 ;  /* 0x000000ffff037224 */ /* 0x000fe400078e0a03 */
[----:B------:R-:W-:Y:S02]  /*7560*/  VIADD R10, R0, 0x65 ;  /* 0x00000065000a7836 */ /* 0x000fe40000000000 */
[----:B------:R-:W-:Y:S01]  /*7570*/  IMAD R40, R42, R3, R15 ;  /* 0x000000032a287224 */ /* 0x000fe200078e020f */
[----:B------:R-:W-:Y:S01]  /*7580*/  IABS R15, R31 ;  /* 0x0000001f000f7213 */ /* 0x000fe20000000000 */
[--C-:B------:R-:W-:Y:S01]  /*7590*/  @!P4 IMAD.IADD R36, R36, 0x1, -R42.reuse ;  /* 0x000000012424c824 */ /* 0x100fe200078e0a2a */
[----:B------:R-:W-:Y:S01]  /*75a0*/  IABS R13, R10 ;  /* 0x0000000a000d7213 */ /* 0x000fe20000000000 */
[----:B------:R-:W-:Y:S01]  /*75b0*/  @!P2 IMAD.IADD R33, R33, 0x1, -R42 ;  /* 0x000000012121a824 */ /* 0x000fe200078e0a2a */
[----:B------:R-:W-:Y:S01]  /*75c0*/  ISETP.GT.U32.AND P2, PT, R42, R40, PT ;  /* 0x000000282a00720c */ /* 0x000fe20003f44070 */
[----:B------:R-:W-:Y:S01]  /*75d0*/  IMAD.HI.U32 R4, R2, R17, RZ ;  /* 0x0000001102047227 */ /* 0x000fe200078e00ff */
[----:B------:R-:W-:-:S03]  /*75e0*/  ISETP.GT.U32.AND P4, PT, R42, R36, PT ;  /* 0x000000242a00720c */ /* 0x000fc60003f84070 */
[----:B------:R-:W-:-:S04]  /*75f0*/  IMAD.HI.U32 R3, R2, R13, RZ ;  /* 0x0000000d02037227 */ /* 0x000fc800078e00ff */
[----:B------:R-:W-:Y:S02]  /*7600*/  IMAD.MOV R4, RZ, RZ, -R4 ;  /* 0x000000ffff047224 */ /* 0x000fe400078e0a04 */
[----:B------:R-:W-:Y:S02]  /*7610*/  IMAD.MOV R48, RZ, RZ, -R3 ;  /* 0x000000ffff307224 */ /* 0x000fe400078e0a03 */
[C---:B------:R-:W-:Y:S01]  /*7620*/  IMAD R44, R42.reuse, R4, R17 ;  /* 0x000000042a2c7224 */ /* 0x040fe200078e0211 */
[----:B------:R-:W-:Y:S01]  /*7630*/  IABS R17, R38 ;  /* 0x0000002600117213 */ /* 0x000fe20000000000 */
[----:B------:R-:W-:Y:S02]  /*7640*/  IMAD R48, R42, R48, R13 ;  /* 0x000000302a307224 */ /* 0x000fe400078e020d */
[--C-:B------:R-:W-:Y:S01]  /*7650*/  @!P4 IMAD.IADD R36, R36, 0x1, -R42.reuse ;  /* 0x000000012424c824 */ /* 0x100fe200078e0a2a */
[----:B------:R-:W-:Y:S01]  /*7660*/  ISETP.GT.U32.AND P4, PT, R42, R44, PT ;  /* 0x0000002c2a00720c */ /* 0x000fe20003f84070 */
[----:B------:R-:W-:Y:S01]  /*7670*/  @!P2 IMAD.IADD R40, R40, 0x1, -R42 ;  /* 0x000000012828a824 */ /* 0x000fe200078e0a2a */
[----:B------:R-:W-:Y:S01]  /*7680*/  ISETP.GT.U32.AND P2, PT, R42, R48, PT ;  /* 0x000000302a00720c */ /* 0x000fe20003f44070 */
[----:B------:R-:W-:-:S04]  /*7690*/  IMAD.HI.U32 R3, R2, R15, RZ ;  /* 0x0000000f02037227 */ /* 0x000fc800078e00ff */
[----:B------:R-:W-:Y:S02]  /*76a0*/  IMAD.MOV R52, RZ, RZ, -R3 ;  /* 0x000000ffff347224 */ /* 0x000fe400078e0a03 */
[----:B------:R-:W-:-:S04]  /*76b0*/  IMAD.HI.U32 R4, R2, R17, RZ ;  /* 0x0000001102047227 */ /* 0x000fc800078e00ff */
[----:B------:R-:W-:Y:S02]  /*76c0*/  IMAD R52, R42, R52, R15 ;  /* 0x000000342a347224 */ /* 0x000fe400078e020f */
[--C-:B------:R-:W-:Y:S02]  /*76d0*/  @!P4 IMAD.IADD R44, R44, 0x1, -R42.reuse ;  /* 0x000000012c2cc824 */ /* 0x100fe400078e0a2a */
[----:B------:R-:W-:Y:S01]  /*76e0*/  @!P2 IMAD.IADD R48, R48, 0x1, -R42 ;  /* 0x000000013030a824 */ /* 0x000fe200078e0a2a */
[C---:B------:R-:W-:Y:S01]  /*76f0*/  ISETP.GT.U32.AND P4, PT, R42.reuse, R52, PT ;  /* 0x000000342a00720c */ /* 0x040fe20003f84070 */
[----:B------:R-:W-:Y:S01]  /*7700*/  @!P0 IMAD.MOV R33, RZ, RZ, -R33 ;  /* 0x000000ffff218224 */ /* 0x000fe200078e0a21 */
[----:B------:R-:W-:Y:S01]  /*7710*/  ISETP.GT.U32.AND P2, PT, R42, R40, PT ;  /* 0x000000282a00720c */ /* 0x000fe20003f44070 */
[----:B------:R-:W-:Y:S01]  /*7720*/  IMAD.HI.U32 R3, R2, R27, RZ ;  /* 0x0000001b02037227 */ /* 0x000fe200078e00ff */
[----:B------:R-:W-:-:S03]  /*7730*/  ISETP.GT.U32.AND P0, PT, R42, R48, PT ;  /* 0x000000302a00720c */ /* 0x000fc60003f04070 */
[----:B------:R-:W-:Y:S02]  /*7740*/  IMAD.MOV R4, RZ, RZ, -R4 ;  /* 0x000000ffff047224 */ /* 0x000fe400078e0a04 */
[----:B------:R-:W-:Y:S01]  /*7750*/  @!P3 IMAD.MOV R25, RZ, RZ, -R25 ;  /* 0x000000ffff19b224 */ /* 0x000fe200078e0a19 */
[----:B------:R-:W-:Y:S01]  /*7760*/  ISETP.GE.AND P3, PT, R8, RZ, PT ;  /* 0x000000ff0800720c */ /* 0x000fe20003f66270 */
[----:B------:R-:W-:Y:S02]  /*7770*/  IMAD R56, R42, R4, R17 ;  /* 0x000000042a387224 */ /* 0x000fe400078e0211 */
[----:B------:R-:W-:Y:S02]  /*7780*/  IMAD.MOV R3, RZ, RZ, -R3 ;  /* 0x000000ffff037224 */ /* 0x000fe400078e0a03 */
[----:B------:R-:W-:-:S04]  /*7790*/  IMAD.HI.U32 R8, R2, R23, RZ ;  /* 0x0000001702087227 */ /* 0x000fc800078e00ff */
[C---:B------:R-:W-:Y:S02]  /*77a0*/  IMAD R64, R42.reuse, R3, R27 ;  /* 0x000000032a407224 */ /* 0x040fe400078e021b */
[----:B------:R-:W-:Y:S01]  /*77b0*/  @!P5 IMAD.MOV R29, RZ, RZ, -R29 ;  /* 0x000000ffff1dd224 */ /* 0x000fe200078e0a1d */
[----:B------:R-:W-:Y:S01]  /*77c0*/  ISETP.GT.U32.AND P5, PT, R42, R44, PT ;  /* 0x0000002c2a00720c */ /* 0x000fe20003fa4070 */
[----:B------:R-:W-:Y:S02]  /*77d0*/  @!P4 IMAD.IADD R52, R52, 0x1, -R42 ;  /* 0x000000013434c824 */ /* 0x000fe400078e0a2a */
[----:B------:R-:W-:Y:S01]  /*77e0*/  @!P6 IMAD.MOV R36, RZ, RZ, -R36 ;  /* 0x000000ffff24e224 */ /* 0x000fe200078e0a24 */
[C---:B------:R-:W-:Y:S01]  /*77f0*/  ISETP.GT.U32.AND P6, PT, R42.reuse, R56, PT ;  /* 0x000000382a00720c */ /* 0x040fe20003fc4070 */
[----:B------:R-:W-:Y:S01]  /*7800*/  IMAD.MOV R8, RZ, RZ, -R8 ;  /* 0x000000ffff087224 */ /* 0x000fe200078e0a08 */
[----:B------:R-:W-:Y:S01]  /*7810*/  ISETP.GT.U32.AND P4, PT, R42, R52, PT ;  /* 0x000000342a00720c */ /* 0x000fe20003f84070 */
[----:B------:R-:W-:Y:S01]  /*7820*/  @!P0 IMAD.IADD R48, R48, 0x1, -R42 ;  /* 0x0000000130308824 */ /* 0x000fe200078e0a2a */
[C---:B------:R-:W-:Y:S01]  /*7830*/  ISETP.GT.U32.AND P0, PT, R42.reuse, R64, PT ;  /* 0x000000402a00720c */ /* 0x040fe20003f04070 */
[----:B------:R-:W-:-:S02]  /*7840*/  IMAD R60, R42, R8, R23 ;  /* 0x000000082a3c7224 */ /* 0x000fc400078e0217 */
[C---:B------:R-:W-:Y:S02]  /*7850*/  VIADD R13, R0.reuse, 0x5f ;  /* 0x0000005f000d7836 */ /* 0x040fe40000000000 */
[----:B------:R-:W-:Y:S02]  /*7860*/  VIADD R8, R0, 0x60 ;  /* 0x0000006000087836 */ /* 0x000fe40000000000 */
[--C-:B------:R-:W-:Y:S01]  /*7870*/  @!P5 IMAD.IADD R44, R44, 0x1, -R42.reuse ;  /* 0x000000012c2cd824 */ /* 0x100fe200078e0a2a */
[----:B------:R-:W-:Y:S01]  /*7880*/  IABS R71, R13 ;  /* 0x0000000d00477213 */ /* 0x000fe20000000000 */
[--C-:B------:R-:W-:Y:S01]  /*7890*/  @!P6 IMAD.IADD R56, R56, 0x1, -R42.reuse ;  /* 0x000000013838e824 */ /* 0x100fe200078e0a2a */
[----:B------:R-:W-:Y:S01]  /*78a0*/  IABS R67, R8 ;  /* 0x0000000800437213 */ /* 0x000fe20000000000 */
[----:B------:R-:W-:Y:S01]  /*78b0*/  @!P2 IMAD.IADD R40, R40, 0x1, -R42 ;  /* 0x000000012828a824 */ /* 0x000fe200078e0a2a */
[----:B------:R-:W-:Y:S01]  /*78c0*/  ISETP.GE.AND P5, PT, R10, RZ, PT ;  /* 0x000000ff0a00720c */ /* 0x000fe20003fa6270 */
[----:B------:R-:W-:Y:S01]  /*78d0*/  IMAD.HI.U32 R4, R2, R71, RZ ;  /* 0x0000004702047227 */ /* 0x000fe200078e00ff */
[----:B------:R-:W-:-:S02]  /*78e0*/  ISETP.GT.U32.AND P2, PT, R42, R60, PT ;  /* 0x0000003c2a00720c */ /* 0x000fc40003f44070 */
[----:B------:R-:W-:Y:S01]  /*78f0*/  ISETP.GE.AND P6, PT, R38, RZ, PT ;  /* 0x000000ff2600720c */ /* 0x000fe20003fc6270 */
[----:B------:R-:W-:-:S04]  /*7900*/  IMAD.HI.U32 R3, R2, R67, RZ ;  /* 0x0000004302037227 */ /* 0x000fc800078e00ff */
[--C-:B------:R-:W-:Y:S01]  /*7910*/  @!P4 IMAD.IADD R52, R52, 0x1, -R42.reuse ;  /* 0x000000013434c824 */ /* 0x100fe200078e0a2a */
[----:B------:R-:W-:Y:S01]  /*7920*/  ISETP.GE.AND P4, PT, R31, RZ, PT ;  /* 0x000000ff1f00720c */ /* 0x000fe20003f86270 */
[----:B------:R-:W-:Y:S01]  /*7930*/  @!P0 IMAD.IADD R64, R64, 0x1, -R42 ;  /* 0x0000000140408824 */ /* 0x000fe200078e0a2a */
[C---:B------:R-:W-:Y:S01]  /*7940*/  ISETP.GT.U32.AND P0, PT, R42.reuse, R56, PT ;  /* 0x000000382a00720c */ /* 0x040fe20003f04070 */
[----:B------:R-:W-:Y:S02]  /*7950*/  IMAD.MOV R4, RZ, RZ, -R4 ;  /* 0x000000ffff047224 */ /* 0x000fe400078e0a04 */
[----:B------:R-:W-:Y:S02]  /*7960*/  IMAD.MOV R3, RZ, RZ, -R3 ;  /* 0x000000ffff037224 */ /* 0x000fe400078e0a03 */
[C---:B------:R-:W-:Y:S02]  /*7970*/  IMAD R71, R42.reuse, R4, R71 ;  /* 0x000000042a477224 */ /* 0x040fe400078e0247 */
[----:B------:R-:W-:-:S02]  /*7980*/  IMAD R67, R42, R3, R67 ;  /* 0x000000032a437224 */ /* 0x000fc400078e0243 */
[----:B------:R-:W-:Y:S02]  /*7990*/  VIADD R4, R0, 0x5e ;  /* 0x0000005e00047836 */ /* 0x000fe40000000000 */
[----:B------:R-:W-:Y:S01]  /*79a0*/  @!P1 IMAD.MOV R44, RZ, RZ, -R44 ;  /* 0x000000ffff2c9224 */ /* 0x000fe200078e0a2c */
[C---:B------:R-:W-:Y:S01]  /*79b0*/  ISETP.GT.U32.AND P1, PT, R42.reuse, R64, PT ;  /* 0x000000402a00720c */ /* 0x040fe20003f24070 */
[----:B------:R-:W-:Y:S01]  /*79c0*/  @!P5 IMAD.MOV R48, RZ, RZ, -R48 ;  /* 0x000000ffff30d224 */ /* 0x000fe200078e0a30 */
[----:B------:R-:W-:Y:S01]  /*79d0*/  ISETP.GT.U32.AND P5, PT, R42, R67, PT ;  /* 0x000000432a00720c */ /* 0x000fe20003fa4070 */
[----:B------:R-:W-:Y:S01]  /*79e0*/  @!P2 IMAD.IADD R60, R60, 0x1, -R42 ;  /* 0x000000013c3ca824 */ /* 0x000fe200078e0a2a */
[----:B------:R-:W-:Y:S01]  /*79f0*/  IABS R75, R4 ;  /* 0x00000004004b7213 */ /* 0x000fe20000000000 */
[----:B------:R-:W-:Y:S01]  /*7a00*/  @!P4 IMAD.MOV R52, RZ, RZ, -R52 ;  /* 0x000000ffff34c224 */ /* 0x000fe200078e0a34 */
[----:B------:R-:W-:Y:S01]  /*7a10*/  ISETP.GE.AND P4, PT, R54, RZ, PT ;  /* 0x000000ff3600720c */ /* 0x000fe20003f86270 */
[----:B------:R-:W-:Y:S01]  /*7a20*/  @!P0 IMAD.IADD R56, R56, 0x1, -R42 ;  /* 0x0000000138388824 */ /* 0x000fe200078e0a2a */
[----:B------:R-:W-:Y:S01]  /*7a30*/  ISETP.GT.U32.AND P0, PT, R42, R71, PT ;  /* 0x000000472a00720c */ /* 0x000fe20003f04070 */
[----:B------:R-:W-:Y:S01]  /*7a40*/  IMAD.HI.U32 R3, R2, R75, RZ ;  /* 0x0000004b02037227 */ /* 0x000fe200078e00ff */
[----:B------:R-:W-:-:S03]  /*7a50*/  ISETP.GE.AND P2, PT, R46, RZ, PT ;  /* 0x000000ff2e00720c */ /* 0x000fc60003f46270 */
[----:B------:R-:W-:Y:S01]  /*7a60*/  @!P3 IMAD.MOV R40, RZ, RZ, -R40 ;  /* 0x000000ffff28b224 */ /* 0x000fe200078e0a28 */
[----:B------:R-:W-:Y:S01]  /*7a70*/  ISETP.GT.U32.AND P3, PT, R42, R60, PT ;  /* 0x0000003c2a00720c */ /* 0x000fe20003f64070 */
[----:B------:R-:W-:Y:S02]  /*7a80*/  IMAD.MOV R3, RZ, RZ, -R3 ;  /* 0x000000ffff037224 */ /* 0x000fe400078e0a03 */
[--C-:B------:R-:W-:Y:S01]  /*7a90*/  @!P1 IMAD.IADD R64, R64, 0x1, -R42.reuse ;  /* 0x0000000140409824 */ /* 0x100fe200078e0a2a */
[----:B------:R-:W-:Y:S01]  /*7aa0*/  ISETP.GE.AND P1, PT, R13, RZ, PT ;  /* 0x000000ff0d00720c */ /* 0x000fe20003f26270 */
[--C-:B------:R-:W-:Y:S01]  /*7ab0*/  @!P5 IMAD.IADD R67, R67, 0x1, -R42.reuse ;  /* 0x000000014343d824 */ /* 0x100fe200078e0a2a */
[----:B------:R-:W-:Y:S01]  /*7ac0*/  ISETP.GE.AND P5, PT, R4, RZ, PT ;  /* 0x000000ff0400720c */ /* 0x000fe20003fa6270 */
[C---:B------:R-:W-:Y:S02]  /*7ad0*/  IMAD R75, R42.reuse, R3, R75 ;  /* 0x000000032a4b7224 */ /* 0x040fe400078e024b */
[----:B------:R-:W-:Y:S01]  /*7ae0*/  @!P0 IMAD.IADD R71, R71, 0x1, -R42 ;  /* 0x0000000147478824 */ /* 0x000fe200078e0a2a */
[C---:B------:R-:W-:Y:S01]  /*7af0*/  ISETP.GT.U32.AND P0, PT, R42.reuse, R67, PT ;  /* 0x000000432a00720c */ /* 0x040fe20003f04070 */
[----:B------:R-:W-:Y:S01]  /*7b00*/  @!P4 IMAD.MOV R64, RZ, RZ, -R64 ;  /* 0x000000ffff40c224 */ /* 0x000fe200078e0a40 */
[----:B------:R-:W-:Y:S01]  /*7b10*/  ISETP.GT.U32.AND P4, PT, R42, R75, PT ;  /* 0x0000004b2a00720c */ /* 0x000fe20003f84070 */
[----:B------:R-:W-:Y:S01]  /*7b20*/  @!P3 IMAD.IADD R60, R60, 0x1, -R42 ;  /* 0x000000013c3cb824 */ /* 0x000fe200078e0a2a */
[----:B------:R-:W-:Y:S01]  /*7b30*/  ISETP.GE.AND P3, PT, R8, RZ, PT ;  /* 0x000000ff0800720c */ /* 0x000fe20003f66270 */
[----:B------:R-:W-:-:S02]  /*7b40*/  VIADD R3, R0, 0x5c ;  /* 0x0000005c00037836 */ /* 0x000fc40000000000 */
[----:B------:R-:W-:Y:S02]  /*7b50*/  VIADD R10, R0, 0x5d ;  /* 0x0000005d000a7836 */ /* 0x000fe40000000000 */
[----:B------:R-:W-:Y:S01]  /*7b60*/  @!P2 IMAD.MOV R60, RZ, RZ, -R60 ;  /* 0x000000ffff3ca224 */ /* 0x000fe200078e0a3c */
[----:B------:R-:W-:Y:S01]  /*7b70*/  IABS R83, R3 ;  /* 0x0000000300537213 */ /* 0x000fe20000000000 */
[----:B------:R-:W-:Y:S01]  /*7b80*/  @!P6 IMAD.MOV R56, RZ, RZ, -R56 ;  /* 0x000000ffff38e224 */ /* 0x000fe200078e0a38 */
[----:B------:R-:W-:Y:S01]  /*7b90*/  ISETP.GT.U32.AND P2, PT, R42, R71, PT ;  /* 0x000000472a00720c */ /* 0x000fe20003f44070 */
[--C-:B------:R-:W-:Y:S01]  /*7ba0*/  @!P0 IMAD.IADD R67, R67, 0x1, -R42.reuse ;  /* 0x0000000143438824 */ /* 0x100fe200078e0a2a */
[----:B------:R-:W-:Y:S01]  /*7bb0*/  ISETP.GE.AND P0, PT, R3, RZ, PT ;  /* 0x000000ff0300720c */ /* 0x000fe20003f06270 */
[----:B------:R-:W-:Y:S01]  /*7bc0*/  @!P4 IMAD.IADD R75, R75, 0x1, -R42 ;  /* 0x000000014b4bc824 */ /* 0x000fe200078e0a2a */
[----:B------:R-:W-:Y:S01]  /*7bd0*/  IABS R79, R10 ;  /* 0x0000000a004f7213 */ /* 0x000fe20000000000 */
[----:B------:R-:W-:Y:S01]  /*7be0*/  @!P3 IMAD.MOV R67, RZ, RZ, -R67 ;  /* 0x000000ffff43b224 */ /* 0x000fe200078e0a43 */
[----:B------:R-:W-:Y:S01]  /*7bf0*/  ISETP.GE.AND P6, PT, R10, RZ, PT ;  /* 0x000000ff0a00720c */ /* 0x000fe20003fc6270 */
[----:B------:R-:W-:Y:S01]  /*7c00*/  IMAD.HI.U32 R3, R2, R83, RZ ;  /* 0x0000005302037227 */ /* 0x000fe200078e00ff */
[----:B------:R-:W-:-:S03]  /*7c10*/  ISETP.GT.U32.AND P3, PT, R42, R75, PT ;  /* 0x0000004b2a00720c */ /* 0x000fc60003f64070 */
[----:B------:R-:W-:Y:S02]  /*7c20*/  IMAD.MOV R3, RZ, RZ, -R3 ;  /* 0x000000ffff037224 */ /* 0x000fe400078e0a03 */
[----:B------:R-:W-:Y:S02]  /*7c30*/  VIADD R10, R0, 0x5a ;  /* 0x0000005a000a7836 */ /* 0x000fe40000000000 */
[----:B------:R-:W-:Y:S02]  /*7c40*/  IMAD R83, R42, R3, R83 ;  /* 0x000000032a537224 */ /* 0x000fe400078e0253 */
[----:B------:R-:W-:Y:S01]  /*7c50*/  IMAD.HI.U32 R4, R2, R79, RZ ;  /* 0x0000004f02047227 */ /* 0x000fe200078e00ff */
[----:B------:R-:W-:-:S03]  /*7c60*/  IABS R13, R10 ;  /* 0x0000000a000d7213 */ /* 0x000fc60000000000 */
[--C-:B------:R-:W-:Y:S01]  /*7c70*/  @!P3 IMAD.IADD R75, R75, 0x1, -R42.reuse ;  /* 0x000000014b4bb824 */ /* 0x100fe200078e0a2a */
[----:B------:R-:W-:Y:S01]  /*7c80*/  ISETP.GT.U32.AND P3, PT, R42, R83, PT ;  /* 0x000000532a00720c */ /* 0x000fe20003f64070 */
[----:B------:R-:W-:Y:S02]  /*7c90*/  @!P2 IMAD.IADD R71, R71, 0x1, -R42 ;  /* 0x000000014747a824 */ /* 0x000fe400078e0a2a */
[----:B------:R-:W-:Y:S02]  /*7ca0*/  IMAD.MOV R4, RZ, RZ, -R4 ;  /* 0x000000ffff047224 */ /* 0x000fe400078e0a04 */
[----:B------:R-:W-:-:S04]  /*7cb0*/  IMAD.HI.U32 R8, R2, R13, RZ ;  /* 0x0000000d02087227 */ /* 0x000fc800078e00ff */
[----:B------:R-:W-:Y:S01]  /*7cc0*/  @!P1 IMAD.MOV R71, RZ, RZ, -R71 ;  /* 0x000000ffff479224 */ /* 0x000fe200078e0a47 */
[----:B------:R-:W-:Y:S01]  /*7cd0*/  ISETP.GE.AND P1, PT, R10, RZ, PT ;  /* 0x000000ff0a00720c */ /* 0x000fe20003f26270 */
[----:B------:R-:W-:Y:S02]  /*7ce0*/  IMAD R79, R42, R4, R79 ;  /* 0x000000042a4f7224 */ /* 0x000fe400078e024f */
[----:B------:R-:W-:Y:S02]  /*7cf0*/  IMAD.MOV R8, RZ, RZ, -R8 ;  /* 0x000000ffff087224 */ /* 0x000fe400078e0a08 */
[----:B------:R-:W-:Y:S01]  /*7d00*/  VIADD R10, R0, 0x59 ;  /* 0x00000059000a7836 */ /* 0x000fe20000000000 */
[----:B------:R-:W-:Y:S01]  /*7d10*/  ISETP.GT.U32.AND P2, PT, R42, R79, PT ;  /* 0x0000004f2a00720c */ /* 0x000fe20003f44070 */
[----:B------:R-:W-:Y:S02]  /*7d20*/  VIADD R4, R0, 0x5b ;  /* 0x0000005b00047836 */ /* 0x000fe40000000000 */
[C---:B------:R-:W-:Y:S01]  /*7d30*/  IMAD R90, R42.reuse, R8, R13 ;  /* 0x000000082a5a7224 */ /* 0x040fe200078e020d */
[----:B------:R-:W-:Y:S01]  /*7d40*/  IABS R13, R10 ;  /* 0x0000000a000d7213 */ /* 0x000fe20000000000 */
[----:B------:R-:W-:Y:S01]  /*7d50*/  @!P3 IMAD.IADD R83, R83, 0x1, -R42 ;  /* 0x000000015353b824 */ /* 0x000fe200078e0a2a */
[----:B------:R-:W-:Y:S01]  /*7d60*/  IABS R87, R4 ;  /* 0x0000000400577213 */ /* 0x000fe20000000000 */
[----:B------:R-:W-:Y:S01]  /*7d70*/  @!P5 IMAD.MOV R75, RZ, RZ, -R75 ;  /* 0x000000ffff4bd224 */ /* 0x000fe200078e0a4b */
[----:B------:R-:W-:Y:S01]  /*7d80*/  ISETP.GT.U32.AND P3, PT, R42, R90, PT ;  /* 0x0000005a2a00720c */ /* 0x000fe20003f64070 */
[----:B------:R-:W-:Y:S01]  /*7d90*/  IMAD.HI.U32 R3, R2, R13, RZ ;  /* 0x0000000d02037227 */ /* 0x000fe200078e00ff */
[----:B------:R-:W-:-:S02]  /*7da0*/  ISETP.GT.U32.AND P5, PT, R42, R83, PT ;  /* 0x000000532a00720c */ /* 0x000fc40003fa4070 */
[----:B------:R-:W-:Y:S01]  /*7db0*/  ISETP.GE.AND P4, PT, R4, RZ, PT ;  /* 0x000000ff0400720c */ /* 0x000fe20003f86270 */
[----:B------:R-:W-:-:S04]  /*7dc0*/  IMAD.HI.U32 R4, R2, R87, RZ ;  /* 0x0000005702047227 */ /* 0x000fc800078e00ff */
[----:B------:R-:W-:Y:S02]  /*7dd0*/  IMAD.MOV R3, RZ, RZ, -R3 ;  /* 0x000000ffff037224 */ /* 0x000fe400078e0a03 */
[----:B------:R-:W-:Y:S02]  /*7de0*/  IMAD.MOV R4, RZ, RZ, -R4 ;  /* 0x000000ffff047224 */ /* 0x000fe400078e0a04 */
[C---:B------:R-:W-:Y:S02]  /*7df0*/  VIADD R23, R0.reuse, 0x56 ;  /* 0x0000005600177836 */ /* 0x040fe40000000000 */
[--C-:B------:R-:W-:Y:S02]  /*7e00*/  @!P2 IMAD.IADD R79, R79, 0x1, -R42.reuse ;  /* 0x000000014f4fa824 */ /* 0x100fe400078e0a2a */
[----:B------:R-:W-:Y:S02]  /*7e10*/  VIADD R17, R0, 0x57 ;  /* 0x0000005700117836 */ /* 0x000fe40000000000 */
[C---:B------:R-:W-:Y:S01]  /*7e20*/  IMAD R94, R42.reuse, R3, R13 ;  /* 0x000000032a5e7224 */ /* 0x040fe200078e020d */
[C---:B------:R-:W-:Y:S01]  /*7e30*/  ISETP.GT.U32.AND P2, PT, R42.reuse, R79, PT ;  /* 0x0000004f2a00720c */ /* 0x040fe20003f44070 */
[----:B------:R-:W-:Y:S01]  /*7e40*/  IMAD R87, R42, R4, R87 ;  /* 0x000000042a577224 */ /* 0x000fe200078e0257 */
[----:B------:R-:W-:Y:S01]  /*7e50*/  IABS R4, R23 ;  /* 0x0000001700047213 */ /* 0x000fe20000000000 */
[--C-:B------:R-:W-:Y:S01]  /*7e60*/  @!P5 IMAD.IADD R83, R83, 0x1, -R42.reuse ;  /* 0x000000015353d824 */ /* 0x100fe200078e0a2a */
[----:B------:R-:W-:Y:S01]  /*7e70*/  IABS R101, R17 ;  /* 0x0000001100657213 */ /* 0x000fe20000000000 */
[----:B------:R-:W-:Y:S01]  /*7e80*/  @!P3 IMAD.IADD R90, R90, 0x1, -R42 ;  /* 0x000000015a5ab824 */ /* 0x000fe200078e0a2a */
[----:B------:R-:W-:Y:S01]  /*7e90*/  ISETP.GT.U32.AND P5, PT, R42, R94, PT ;  /* 0x0000005e2a00720c */ /* 0x000fe20003fa4070 */
[----:B------:R-:W-:-:S02]  /*7ea0*/  VIADD R15, R0, 0x58 ;  /* 0x00000058000f7836 */ /* 0x000fc40000000000 */
[----:B------:R-:W-:Y:S01]  /*7eb0*/  IMAD.MOV.U32 R13, RZ, RZ, R4 ;  /* 0x000000ffff0d7224 */ /* 0x000fe200078e0004 */
[----:B------:R-:W-:Y:S01]  /*7ec0*/  ISETP.GT.U32.AND P3, PT, R42, R90, PT ;  /* 0x0000005a2a00720c */ /* 0x000fe20003f64070 */
[----:B------:R-:W-:Y:S01]  /*7ed0*/  IMAD.HI.U32 R4, R2, R101, RZ ;  /* 0x0000006502047227 */ /* 0x000fe200078e00ff */
[----:B------:R-:W-:-:S03]  /*7ee0*/  IABS R97, R15 ;  /* 0x0000000f00617213 */ /* 0x000fc60000000000 */
[----:B------:R-:W-:Y:S02]  /*7ef0*/  IMAD.MOV R4, RZ, RZ, -R4 ;  /* 0x000000ffff047224 */ /* 0x000fe400078e0a04 */
[----:B------:R-:W-:-:S04]  /*7f00*/  IMAD.HI.U32 R3, R2, R97, RZ ;  /* 0x0000006102037227 */ /* 0x000fc800078e00ff */
[--C-:B------:R-:W-:Y:S01]  /*7f10*/  @!P2 IMAD.IADD R79, R79, 0x1, -R42.reuse ;  /* 0x000000014f4fa824 */ /* 0x100fe200078e0a2a */
[C---:B------:R-:W-:Y:S01]  /*7f20*/  ISETP.GT.U32.AND P2, PT, R42.reuse, R87, PT ;  /* 0x000000572a00720c */ /* 0x040fe20003f44070 */
[----:B------:R-:W-:Y:S02]  /*7f30*/  IMAD R101, R42, R4, R101 ;  /* 0x000000042a657224 */ /* 0x000fe400078e0265 */
[----:B------:R-:W-:Y:S02]  /*7f40*/  @!P5 IMAD.IADD R94, R94, 0x1, -R42 ;  /* 0x000000015e5ed824 */ /* 0x000fe400078e0a2a */
[----:B------:R-:W-:-:S04]  /*7f50*/  IMAD.HI.U32 R8, R2, R13, RZ ;  /* 0x0000000d02087227 */ /* 0x000fc800078e00ff */
[----:B------:R-:W-:Y:S02]  /*7f60*/  IMAD.MOV R3, RZ, RZ, -R3 ;  /* 0x000000ffff037224 */ /* 0x000fe400078e0a03 */
[----:B------:R-:W-:Y:S01]  /*7f70*/  @!P0 IMAD.MOV R83, RZ, RZ, -R83 ;  /* 0x000000ffff538224 */ /* 0x000fe200078e0a53 */
[----:B------:R-:W-:Y:S01]  /*7f80*/  ISETP.GT.U32.AND P0, PT, R42, R94, PT ;  /* 0x0000005e2a00720c */ /* 0x000fe20003f04070 */
[----:B------:R-:W-:Y:S01]  /*7f90*/  @!P3 IMAD.IADD R90, R90, 0x1, -R42 ;  /* 0x000000015a5ab824 */ /* 0x000fe200078e0a2a */
[----:B------:R-:W-:Y:S01]  /*7fa0*/  ISETP.GT.U32.AND P3, PT, R42, R101, PT ;  /* 0x000000652a00720c */ /* 0x000fe20003f64070 */
[----:B------:R-:W-:Y:S02]  /*7fb0*/  IMAD.MOV R8, RZ, RZ, -R8 ;  /* 0x000000ffff087224 */ /* 0x000fe400078e0a08 */
[----:B------:R-:W-:Y:S02]  /*7fc0*/  VIADD R4, R0, 0x55 ;  /* 0x0000005500047836 */ /* 0x000fe40000000000 */
[----:B------:R-:W-:-:S02]  /*7fd0*/  IMAD R97, R42, R3, R97 ;  /* 0x000000032a617224 */ /* 0x000fc400078e0261 */
[----:B------:R-:W-:Y:S01]  /*7fe0*/  @!P6 IMAD.MOV R79, RZ, RZ, -R79 ;  /* 0x000000ffff4fe224 */ /* 0x000fe200078e0a4f */
[----:B------:R-:W-:Y:S01]  /*7ff0*/  ISETP.GE.AND P6, PT, R10, RZ, PT ;  /* 0x000000ff0a00720c */ /* 0x000fe20003fc6270 */
[C---:B------:R-:W-:Y:S01]  /*8000*/  IMAD R104, R42.reuse, R8, R13 ;  /* 0x000000082a687224 */ /* 0x040fe200078e020d */
[----:B------:R-:W-:Y:S01]  /*8010*/  IABS R13, R4 ;  /* 0x00000004000d7213 */ /* 0x000fe20000000000 */
[--C-:B------:R-:W-:Y:S01]  /*8020*/  @!P2 IMAD.IADD R87, R87, 0x1, -R42.reuse ;  /* 0x000000015757a824 */ /* 0x100fe200078e0a2a */
[----:B------:R-:W-:Y:S01]  /*8030*/  ISETP.GT.U32.AND P5, PT, R42, R97, PT ;  /* 0x000000612a00720c */ /* 0x000fe20003fa4070 */
[----:B------:R-:W-:Y:S02]  /*8040*/  VIADD R8, R0, 0x54 ;  /* 0x0000005400087836 */ /* 0x000fe40000000000 */
[----:B------:R-:W-:Y:S01]  /*8050*/  IMAD.HI.U32 R3, R2, R13, RZ ;  /* 0x0000000d02037227 */ /* 0x000fe200078e00ff */
[----:B------:R-:W-:Y:S02]  /*8060*/  ISETP.GT.U32.AND P2, PT, R42, R87, PT ;  /* 0x000000572a00720c */ /* 0x000fe40003f44070 */
[----:B------:R-:W-:Y:S01]  /*8070*/  IABS R111, R8 ;  /* 0x00000008006f7213 */ /* 0x000fe20000000000 */
[--C-:B------:R-:W-:Y:S01]  /*8080*/  @!P0 IMAD.IADD R94, R94, 0x1, -R42.reuse ;  /* 0x000000015e5e8824 */ /* 0x100fe200078e0a2a */
[----:B------:R-:W-:Y:S01]  /*8090*/  ISETP.GE.AND P0, PT, R23, RZ, PT ;  /* 0x000000ff1700720c */ /* 0x000fe20003f06270 */
[----:B------:R-:W-:-:S02]  /*80a0*/  @!P3 IMAD.IADD R101, R101, 0x1, -R42 ;  /* 0x000000016565b824 */ /* 0x000fc400078e0a2a */
[----:B------:R-:W-:Y:S02]  /*80b0*/  IMAD.MOV R3, RZ, RZ, -R3 ;  /* 0x000000ffff037224 */ /* 0x000fe400078e0a03 */
[----:B------:R-:W-:Y:S01]  /*80c0*/  @!P1 IMAD.MOV R90, RZ, RZ, -R90 ;  /* 0x000000ffff5a9224 */ /* 0x000fe200078e0a5a */
[C---:B------:R-:W-:Y:S01]  /*80d0*/  ISETP.GT.U32.AND P1, PT, R42.reuse, R104, PT ;  /* 0x000000682a00720c */ /* 0x040fe20003f24070 */
[----:B------:R-:W-:Y:S01]  /*80e0*/  @!P6 IMAD.MOV R94, RZ, RZ, -R94 ;  /* 0x000000ffff5ee224 */ /* 0x000fe200078e0a5e */
[C---:B------:R-:W-:Y:S01]  /*80f0*/  ISETP.GT.U32.AND P6, PT, R42.reuse, R101, PT ;  /* 0x000000652a00720c */ /* 0x040fe20003fc4070 */
[----:B------:R-:W-:Y:S02]  /*8100*/  IMAD R108, R42, R3, R13 ;  /* 0x000000032a6c7224 */ /* 0x000fe400078e020d */
[----:B------:R-:W-:Y:S01]  /*8110*/  @!P5 IMAD.IADD R97, R97, 0x1, -R42 ;  /* 0x000000016161d824 */ /* 0x000fe200078e0a2a */
[----:B------:R-:W-:Y:S01]  /*8120*/  ISETP.GE.AND P5, PT, R4, RZ, PT ;  /* 0x000000ff0400720c */ /* 0x000fe20003fa6270 */
[----:B------:R-:W-:-:S03]  /*8130*/  IMAD.HI.U32 R3, R2, R111, RZ ;  /* 0x0000006f02037227 */ /* 0x000fc600078e00ff */
[C---:B------:R-:W-:Y:S01]  /*8140*/  ISETP.GT.U32.AND P3, PT, R42.reuse, R97, PT ;  /* 0x000000612a00720c */ /* 0x040fe20003f64070 */
[----:B------:R-:W-:Y:S02]  /*8150*/  IMAD.MOV R3, RZ, RZ, -R3 ;  /* 0x000000ffff037224 */ /* 0x000fe400078e0a03 */
[--C-:B------:R-:W-:Y:S01]  /*8160*/  @!P2 IMAD.IADD R87, R87, 0x1, -R42.reuse ;  /* 0x000000015757a824 */ /* 0x100fe200078e0a2a */
[----:B------:R-:W-:Y:S01]  /*8170*/  ISETP.GE.AND P2, PT, R15, RZ, PT ;  /* 0x000000ff0f00720c */ /* 0x000fe20003f46270 */
[----:B------:R-:W-:Y:S02]  /*8180*/  IMAD R111, R42, R3, R111 ;  /* 0x000000032a6f7224 */ /* 0x000fe400078e026f */
[----:B------:R-:W-:Y:S01]  /*8190*/  @!P4 IMAD.MOV R87, RZ, RZ, -R87 ;  /* 0x000000ffff57c224 */ /* 0x000fe200078e0a57 */
[----:B------:R-:W-:Y:S01]  /*81a0*/  ISETP.GE.AND P4, PT, R17, RZ, PT ;  /* 0x000000ff1100720c */ /* 0x000fe20003f86270 */
[--C-:B------:R-:W-:Y:S02]  /*81b0*/  @!P1 IMAD.IADD R104, R104, 0x1, -R42.reuse ;  /* 0x0000000168689824 */ /* 0x100fe400078e0a2a */
[----:B------:R-:W-:Y:S01]  /*81c0*/  @!P6 IMAD.IADD R101, R101, 0x1, -R42 ;  /* 0x000000016565e824 */ /* 0x000fe200078e0a2a */
[----:B------:R-:W-:Y:S01]  /*81d0*/  ISETP.GT.U32.AND P6, PT, R42, R111, PT ;  /* 0x0000006f2a00720c */ /* 0x000fe20003fc4070 */
[----:B------:R-:W-:Y:S01]  /*81e0*/  VIADD R10, R0, 0x53 ;  /* 0x00000053000a7836 */ /* 0x000fe20000000000 */
[----:B------:R-:W-:Y:S01]  /*81f0*/  ISETP.GT.U32.AND P1, PT, R42, R104, PT ;  /* 0x000000682a00720c */ /* 0x000fe20003f24070 */
[----:B------:R-:W-:-:S02]  /*8200*/  VIADD R17, R0, 0x52 ;  /* 0x0000005200117836 */ /* 0x000fc40000000000 */
[----:B------:R-:W-:Y:S01]  /*8210*/  @!P3 IMAD.IADD R97, R97, 0x1, -R42 ;  /* 0x000000016161b824 */ /* 0x000fe200078e0a2a */
[----:B------:R-:W-:Y:S01]  /*8220*/  IABS R115, R10 ;  /* 0x0000000a00737213 */ /* 0x000fe20000000000 */
[----:B------:R-:W-:Y:S01]  /*8230*/  VIADD R23, R0, 0x51 ;  /* 0x0000005100177836 */ /* 0x000fe20000000000 */
[----:B------:R-:W-:Y:S01]  /*8240*/  ISETP.GT.U32.AND P3, PT, R42, R108, PT ;  /* 0x0000006c2a00720c */ /* 0x000fe20003f64070 */
[----:B------:R-:W-:Y:S01]  /*8250*/  @!P2 IMAD.MOV R97, RZ, RZ, -R97 ;  /* 0x000000ffff61a224 */ /* 0x000fe200078e0a61 */
[----:B------:R-:W-:Y:S01]  /*8260*/  IABS R13, R17 ;  /* 0x00000011000d7213 */ /* 0x000fe20000000000 */
[----:B------:R-:W-:Y:S01]  /*8270*/  IMAD.HI.U32 R3, R2, R115, RZ ;  /* 0x0000007302037227 */ /* 0x000fe200078e00ff */
[----:B------:R-:W-:-:S03]  /*8280*/  IABS R15, R23 ;  /* 0x00000017000f7213 */ /* 0x000fc60000000000 */
[----:B------:R-:W-:-:S04]  /*8290*/  IMAD.HI.U32 R4, R2, R13, RZ ;  /* 0x0000000d02047227 */ /* 0x000fc800078e00ff */
[----:B------:R-:W-:Y:S02]  /*82a0*/  @!P6 IMAD.IADD R111, R111, 0x1, -R42 ;  /* 0x000000016f6fe824 */ /* 0x000fe400078e0a2a */
[----:B------:R-:W-:Y:S02]  /*82b0*/  IMAD.MOV R3, RZ, RZ, -R3 ;  /* 0x000000ffff037224 */ /* 0x000fe400078e0a03 */
[----:B------:R-:W-:Y:S01]  /*82c0*/  IMAD.MOV R4, RZ, RZ, -R4 ;  /* 0x000000ffff047224 */ /* 0x000fe200078e0a04 */
[----:B------:R-:W-:Y:S01]  /*82d0*/  ISETP.GT.U32.AND P2, PT, R42, R111, PT ;  /* 0x0000006f2a00720c */ /* 0x000fe20003f44070 */
[--C-:B------:R-:W-:Y:S01]  /*82e0*/  @!P1 IMAD.IADD R104, R104, 0x1, -R42.reuse ;  /* 0x0000000168689824 */ /* 0x100fe200078e0a2a */
[----:B------:R-:W-:Y:S01]  /*82f0*/  ISETP.GE.AND P1, PT, R8, RZ, PT ;  /* 0x000000ff0800720c */ /* 0x000fe20003f26270 */
[----:B------:R-:W-:Y:S01]  /*8300*/  @!P3 IMAD.IADD R108, R108, 0x1, -R42 ;  /* 0x000000016c6cb824 */ /* 0x000fe200078e0a2a */
[----:B------:R-:W-:Y:S01]  /*8310*/  ISETP.GE.AND P3, PT, R10, RZ, PT ;  /* 0x000000ff0a00720c */ /* 0x000fe20003f66270 */
[----:B------:R-:W-:-:S03]  /*8320*/  IMAD.HI.U32 R8, R2, R15, RZ ;  /* 0x0000000f02087227 */ /* 0x000fc600078e00ff */
[C---:B------:R-:W-:Y:S01]  /*8330*/  ISETP.GT.U32.AND P6, PT, R42.reuse, R108, PT ;  /* 0x0000006c2a00720c */ /* 0x040fe20003fc4070 */
[C---:B------:R-:W-:Y:S02]  /*8340*/  IMAD R115, R42.reuse, R3, R115 ;  /* 0x000000032a737224 */ /* 0x040fe400078e0273 */
[C---:B------:R-:W-:Y:S02]  /*8350*/  IMAD R118, R42.reuse, R4, R13 ;  /* 0x000000042a767224 */ /* 0x040fe400078e020d */
[----:B------:R-:W-:Y:S02]  /*8360*/  IMAD.MOV R8, RZ, RZ, -R8 ;  /* 0x000000ffff087224 */ /* 0x000fe400078e0a08 */
[----:B------:R-:W-:Y:S01]  /*8370*/  @!P4 IMAD.MOV R101, RZ, RZ, -R101 ;  /* 0x000000ffff65c224 */ /* 0x000fe200078e0a65 */
[C---:B------:R-:W-:Y:S01]  /*8380*/  ISETP.GT.U32.AND P4, PT, R42.reuse, R115, PT ;  /* 0x000000732a00720c */ /* 0x040fe20003f84070 */
[----:B------:R-:W-:Y:S01]  /*8390*/  @!P0 IMAD.MOV R104, RZ, RZ, -R104 ;  /* 0x000000ffff688224 */ /* 0x000fe200078e0a68 */
[C---:B------:R-:W-:Y:S01]  /*83a0*/  ISETP.GT.U32.AND P0, PT, R42.reuse, R118, PT ;  /* 0x000000762a00720c */ /* 0x040fe20003f04070 */
[----:B------:R-:W-:-:S02]  /*83b0*/  IMAD R122, R42, R8, R15 ;  /* 0x000000082a7a7224 */ /* 0x000fc400078e020f */
[----:B------:R-:W-:Y:S02]  /*83c0*/  VIADD R4, R0, 0x50 ;  /* 0x0000005000047836 */ /* 0x000fe40000000000 */
[--C-:B------:R-:W-:Y:S01]  /*83d0*/  @!P2 IMAD.IADD R111, R111, 0x1, -R42.reuse ;  /* 0x000000016f6fa824 */ /* 0x100fe200078e0a2a */
[----:B------:R-:W-:Y:S01]  /*83e0*/  ISETP.GT.U32.AND P2, PT, R42, R122, PT ;  /* 0x0000007a2a00720c */ /* 0x000fe20003f44070 */
[----:B------:R-:W-:Y:S01]  /*83f0*/  VIADD R8, R0, 0x4f ;  /* 0x0000004f00087836 */ /* 0x000fe20000000000 */
[----:B------:R-:W-:Y:S01]  /*8400*/  IABS R13, R4 ;  /* 0x00000004000d7213 */ /* 0x000fe20000000000 */
[--C-:B------:R-:W-:Y:S01]  /*8410*/  @!P6 IMAD.IADD R108, R108, 0x1, -R42.reuse ;  /* 0x000000016c6ce824 */ /* 0x100fe200078e0a2a */
[----:B------:R-:W-:Y:S01]  /*8420*/  ISETP.GE.AND P6, PT, R17, RZ, PT ;  /* 0x000000ff1100720c */ /* 0x000fe20003fc6270 */
[--C-:B------:R-:W-:Y:S01]  /*8430*/  @!P4 IMAD.IADD R115, R115, 0x1, -R42.reuse ;  /* 0x000000017373c824 */ /* 0x100fe200078e0a2a */
[----:B------:R-:W-:Y:S01]  /*8440*/  IABS R15, R8 ;  /* 0x00000008000f7213 */ /* 0x000fe20000000000 */
[----:B------:R-:W-:Y:S01]  /*8450*/  @!P0 IMAD.IADD R118, R118, 0x1, -R42 ;  /* 0x0000000176768824 */ /* 0x000fe200078e0a2a */
[----:B------:R-:W-:Y:S01]  /*8460*/  ISETP.GE.AND P4, PT, R23, RZ, PT ;  /* 0x000000ff1700720c */ /* 0x000fe20003f86270 */
[----:B------:R-:W-:Y:S01]  /*8470*/  IMAD.HI.U32 R3, R2, R13, RZ ;  /* 0x0000000d02037227 */ /* 0x000fe200078e00ff */
[----:B------:R-:W-:-:S03]  /*8480*/  ISETP.GT.U32.AND P0, PT, R42, R115, PT ;  /* 0x000000732a00720c */ /* 0x000fc60003f04070 */
[----:B------:R-:W-:Y:S01]  /*8490*/  @!P5 IMAD.MOV R108, RZ, RZ, -R108 ;  /* 0x000000ffff6cd224 */ /* 0x000fe200078e0a6c */
[----:B------:R-:W-:Y:S01]  /*84a0*/  ISETP.GT.U32.AND P5, PT, R42, R118, PT ;  /* 0x000000762a00720c */ /* 0x000fe20003fa4070 */
[----:B------:R-:W-:Y:S02]  /*84b0*/  IMAD.MOV R126, RZ, RZ, -R3 ;  /* 0x000000ffff7e7224 */ /* 0x000fe400078e0a03 */
[----:B------:R-:W-:-:S04]  /*84c0*/  IMAD.HI.U32 R3, R2, R15, RZ ;  /* 0x0000000f02037227 */ /* 0x000fc800078e00ff */
[--C-:B------:R-:W-:Y:S02]  /*84d0*/  @!P2 IMAD.IADD R122, R122, 0x1, -R42.reuse ;  /* 0x000000017a7aa824 */ /* 0x100fe400078e0a2a */
[----:B------:R-:W-:Y:S02]  /*84e0*/  IMAD.MOV R3, RZ, RZ, -R3 ;  /* 0x000000ffff037224 */ /* 0x000fe400078e0a03 */
[----:B------:R-:W-:Y:S01]  /*84f0*/  VIADD R10, R0, 0x4e ;  /* 0x0000004e000a7836 */ /* 0x000fe20000000000 */
[C---:B------:R-:W-:Y:S01]  /*8500*/  ISETP.GT.U32.AND P2, PT, R42.reuse, R122, PT ;  /* 0x0000007a2a00720c */ /* 0x040fe20003f44070 */
[C---:B------:R-:W-:Y:S02]  /*8510*/  IMAD R126, R42.reuse, R126, R13 ;  /* 0x0000007e2a7e7224 */ /* 0x040fe400078e020d */
[C---:B------:R-:W-:Y:S01]  /*8520*/  IMAD R130, R42.reuse, R3, R15 ;  /* 0x000000032a827224 */ /* 0x040fe200078e020f */
[----:B------:R-:W-:Y:S01]  /*8530*/  IABS R133, R10 ;  /* 0x0000000a00857213 */ /* 0x000fe20000000000 */
[--C-:B------:R-:W-:Y:S01]  /*8540*/  @!P0 IMAD.IADD R115, R115, 0x1, -R42.reuse ;  /* 0x0000000173738824 */ /* 0x100fe200078e0a2a */
[----:B------:R-:W-:Y:S01]  /*8550*/  ISETP.GT.U32.AND P0, PT, R42, R126, PT ;  /* 0x0000007e2a00720c */ /* 0x000fe20003f04070 */
[----:B------:R-:W-:Y:S01]  /*8560*/  @!P5 IMAD.IADD R118, R118, 0x1, -R42 ;  /* 0x000000017676d824 */ /* 0x000fe200078e0a2a */
[----:B------:R-:W-:Y:S01]  /*8570*/  ISETP.GT.U32.AND P5, PT, R42, R130, PT ;  /* 0x000000822a00720c */ /* 0x000fe20003fa4070 */
[----:B------:R-:W-:-:S04]  /*8580*/  IMAD.HI.U32 R3, R2, R133, RZ ;  /* 0x0000008502037227 */ /* 0x000fc800078e00ff */
[--C-:B------:R-:W-:Y:S01]  /*8590*/  @!P2 IMAD.IADD R122, R122, 0x1, -R42.reuse ;  /* 0x000000017a7aa824 */ /* 0x100fe200078e0a2a */
[----:B------:R-:W-:Y:S01]  /*85a0*/  ISETP.GE.AND P2, PT, R4, RZ, PT ;  /* 0x000000ff0400720c */ /* 0x000fe20003f46270 */
[C---:B------:R-:W-:Y:S02]  /*85b0*/  VIADD R13, R0.reuse, 0x4d ;  /* 0x0000004d000d7836 */ /* 0x040fe40000000000 */
[----:B------:R-:W-:Y:S02]  /*85c0*/  IMAD.MOV R4, RZ, RZ, -R3 ;  /* 0x000000ffff047224 */ /* 0x000fe400078e0a03 */
[----:B------:R-:W-:Y:S01]  /*85d0*/  VIADD R15, R0, 0x4c ;  /* 0x0000004c000f7836 */ /* 0x000fe20000000000 */
[----:B------:R-:W-:Y:S01]  /*85e0*/  IABS R137, R13 ;  /* 0x0000000d00897213 */ /* 0x000fe20000000000 */
[--C-:B------:R-:W-:Y:S01]  /*85f0*/  @!P0 IMAD.IADD R126, R126, 0x1, -R42.reuse ;  /* 0x000000017e7e8824 */ /* 0x100fe200078e0a2a */
[----:B------:R-:W-:Y:S01]  /*8600*/  ISETP.GE.AND P0, PT, R8, RZ, PT ;  /* 0x000000ff0800720c */ /* 0x000fe20003f06270 */
[----:B------:R-:W-:Y:S01]  /*8610*/  IMAD R133, R42, R4, R133 ;  /* 0x000000042a857224 */ /* 0x000fe200078e0285 */
[----:B------:R-:W-:Y:S01]  /*8620*/  IABS R141, R15 ;  /* 0x0000000f008d7213 */ /* 0x000fe20000000000 */
[----:B------:R-:W-:-:S02]  /*8630*/  @!P5 IMAD.IADD R130, R130, 0x1, -R42 ;  /* 0x000000018282d824 */ /* 0x000fc400078e0a2a */
[----:B------:R-:W-:Y:S01]  /*8640*/  @!P1 IMAD.MOV R111, RZ, RZ, -R111 ;  /* 0x000000ffff6f9224 */ /* 0x000fe200078e0a6f */
[C---:B------:R-:W-:Y:S01]  /*8650*/  ISETP.GT.U32.AND P1, PT, R42.reuse, R126, PT ;  /* 0x0000007e2a00720c */ /* 0x040fe20003f24070 */
[----:B------:R-:W-:Y:S01]  /*8660*/  @!P3 IMAD.MOV R115, RZ, RZ, -R115 ;  /* 0x000000ffff73b224 */ /* 0x000fe200078e0a73 */
[----:B------:R-:W-:Y:S01]  /*8670*/  ISETP.GT.U32.AND P3, PT, R42, R130, PT ;  /* 0x000000822a00720c */ /* 0x000fe20003f64070 */
[----:B------:R-:W-:Y:S01]  /*8680*/  IMAD.HI.U32 R3, R2, R137, RZ ;  /* 0x0000008902037227 */ /* 0x000fe200078e00ff */
[----:B------:R-:W-:-:S03]  /*8690*/  ISETP.GT.U32.AND P5, PT, R42, R133, PT ;  /* 0x000000852a00720c */ /* 0x000fc60003fa4070 */
[----:B------:R-:W-:Y:S02]  /*86a0*/  IMAD.MOV R4, RZ, RZ, -R3 ;  /* 0x000000ffff047224 */ /* 0x000fe400078e0a03 */
[----:B------:R-:W-:-:S04]  /*86b0*/  IMAD.HI.U32 R3, R2, R141, RZ ;  /* 0x0000008d02037227 */ /* 0x000fc800078e00ff */
[----:B------:R-:W-:Y:S02]  /*86c0*/  IMAD.MOV R3, RZ, RZ, -R3 ;  /* 0x000000ffff037224 */ /* 0x000fe400078e0a03 */
[--C-:B------:R-:W-:Y:S02]  /*86d0*/  @!P1 IMAD.IADD R126, R126, 0x1, -R42.reuse ;  /* 0x000000017e7e9824 */ /* 0x100fe400078e0a2a */
[--C-:B------:R-:W-:Y:S01]  /*86e0*/  @!P3 IMAD.IADD R130, R130, 0x1, -R42.reuse ;  /* 0x000000018282b824 */ /* 0x100fe200078e0a2a */
[----:B------:R-:W-:Y:S01]  /*86f0*/  ISETP.GE.AND P3, PT, R15, RZ, PT ;  /* 0x000000ff0f00720c */ /* 0x000fe20003f66270 */
[----:B------:R-:W-:Y:S02]  /*8700*/  @!P5 IMAD.IADD R133, R133, 0x1, -R42 ;  /* 0x000000018585d824 */ /* 0x000fe400078e0a2a */
[C---:B------:R-:W-:Y:S02]  /*8710*/  IMAD R141, R42.reuse, R3, R141 ;  /* 0x000000032a8d7224 */ /* 0x040fe400078e028d */
[----:B------:R-:W-:-:S02]  /*8720*/  IMAD R137, R42, R4, R137 ;  /* 0x000000042a897224 */ /* 0x000fc400078e0289 */
[----:B------:R-:W-:Y:S01]  /*8730*/  @!P2 IMAD.MOV R126, RZ, RZ, -R126 ;  /* 0x000000ffff7ea224 */ /* 0x000fe200078e0a7e */
[C---:B------:R-:W-:Y:S01]  /*8740*/  ISETP.GT.U32.AND P2, PT, R42.reuse, R133, PT ;  /* 0x000000852a00720c */ /* 0x040fe20003f44070 */
[----:B------:R-:W-:Y:S01]  /*8750*/  @!P0 IMAD.MOV R130, RZ, RZ, -R130 ;  /* 0x000000ffff828224 */ /* 0x000fe200078e0a82 */
[C---:B------:R-:W-:Y:S01]  /*8760*/  ISETP.GT.U32.AND P0, PT, R42.reuse, R141, PT ;  /* 0x0000008d2a00720c */ /* 0x040fe20003f04070 */
[----:B------:R-:W-:Y:S01]  /*8770*/  @!P6 IMAD.MOV R118, RZ, RZ, -R118 ;  /* 0x000000ffff76e224 */ /* 0x000fe200078e0a76 */
[----:B------:R-:W-:Y:S01]  /*8780*/  ISETP.GT.U32.AND P1, PT, R42, R137, PT ;  /* 0x000000892a00720c */ /* 0x000fe20003f24070 */
[----:B------:R-:W-:Y:S01]  /*8790*/  VIADD R4, R0, 0x4b ;  /* 0x0000004b00047836 */ /* 0x000fe20000000000 */
[----:B------:R-:W-:Y:S01]  /*87a0*/  ISETP.GE.AND P6, PT, R10, RZ, PT ;  /* 0x000000ff0a00720c */ /* 0x000fe20003fc6270 */
[C---:B------:R-:W-:Y:S02]  /*87b0*/  VIADD R10, R0.reuse, 0x49 ;  /* 0x00000049000a7836 */ /* 0x040fe40000000000 */
[----:B------:R-:W-:Y:S01]  /*87c0*/  VIADD R8, R0, 0x4a ;  /* 0x0000004a00087836 */ /* 0x000fe20000000000 */
[----:B------:R-:W-:Y:S01]  /*87d0*/  IABS R145, R4 ;  /* 0x0000000400917213 */ /* 0x000fe20000000000 */
[----:B------:R-:W-:Y:S01]  /*87e0*/  @!P4 IMAD.MOV R122, RZ, RZ, -R122 ;  /* 0x000000ffff7ac224 */ /* 0x000fe200078e0a7a */
[----:B------:R-:W-:Y:S01]  /*87f0*/  IABS R15, R10 ;  /* 0x0000000a000f7213 */ /* 0x000fe20000000000 */
[--C-:B------:R-:W-:Y:S01]  /*8800*/  @!P2 IMAD.IADD R133, R133, 0x1, -R42.reuse ;  /* 0x000000018585a824 */ /* 0x100fe200078e0a2a */
[----:B------:R-:W-:Y:S01]  /*8810*/  ISETP.GE.AND P5, PT, R4, RZ, PT ;  /* 0x000000ff0400720c */ /* 0x000fe20003fa6270 */
[--C-:B------:R-:W-:Y:S01]  /*8820*/  @!P0 IMAD.IADD R141, R141, 0x1, -R42.reuse ;  /* 0x000000018d8d8824 */ /* 0x100fe200078e0a2a */
[----:B------:R-:W-:Y:S01]  /*8830*/  ISETP.GE.AND P4, PT, R13, RZ, PT ;  /* 0x000000ff0d00720c */ /* 0x000fe20003f86270 */
[----:B------:R-:W-:Y:S01]  /*8840*/  @!P1 IMAD.IADD R137, R137, 0x1, -R42 ;  /* 0x0000000189899824 */ /* 0x000fe200078e0a2a */
[----:B------:R-:W-:Y:S01]  /*8850*/  IABS R13, R8 ;  /* 0x00000008000d7213 */ /* 0x000fe20000000000 */
[----:B------:R-:W-:Y:S01]  /*8860*/  IMAD.HI.U32 R3, R2, R145, RZ ;  /* 0x0000009102037227 */ /* 0x000fe200078e00ff */
[----:B------:R-:W-:-:S02]  /*8870*/  ISETP.GE.AND P0, PT, R10, RZ, PT ;  /* 0x000000ff0a00720c */ /* 0x000fc40003f06270 */
[C---:B------:R-:W-:Y:S01]  /*8880*/  ISETP.GT.U32.AND P1, PT, R42.reuse, R137, PT ;  /* 0x000000892a00720c */ /* 0x040fe20003f24070 */
[----:B------:R-:W-:Y:S01]  /*8890*/  @!P6 IMAD.MOV R133, RZ, RZ, -R133 ;  /* 0x000000ffff85e224 */ /* 0x000fe200078e0a85 */
[----:B------:R-:W-:Y:S01]  /*88a0*/  ISETP.GT.U32.AND P6, PT, R42, R141, PT ;  /* 0x0000008d2a00720c */ /* 0x000fe20003fc4070 */
[----:B------:R-:W-:-:S04]  /*88b0*/  IMAD.HI.U32 R4, R2, R15, RZ ;  /* 0x0000000f02047227 */ /* 0x000fc800078e00ff */
[----:B------:R-:W-:Y:S02]  /*88c0*/  IMAD.MOV R3, RZ, RZ, -R3 ;  /* 0x000000ffff037224 */ /* 0x000fe400078e0a03 */
[----:B------:R-:W-:Y:S02]  /*88d0*/  IMAD.MOV R4, RZ, RZ, -R4 ;  /* 0x000000ffff047224 */ /* 0x000fe400078e0a04 */
[----:B------:R-:W-:Y:S02]  /*88e0*/  IMAD R145, R42, R3, R145 ;  /* 0x000000032a917224 */ /* 0x000fe400078e0291 */
[----:B------:R-:W-:-:S03]  /*88f0*/  IMAD.HI.U32 R3, R2, R13, RZ ;  /* 0x0000000d02037227 */ /* 0x000fc600078e00ff */
[C---:B------:R-:W-:Y:S01]  /*8900*/  ISETP.GT.U32.AND P2, PT, R42.reuse, R145, PT ;  /* 0x000000912a00720c */ /* 0x040fe20003f44070 */
[C---:B------:R-:W-:Y:S02]  /*8910*/  IMAD R152, R42.reuse, R4, R15 ;  /* 0x000000042a987224 */ /* 0x040fe400078e020f */
[----:B------:R-:W-:Y:S02]  /*8920*/  IMAD.MOV R148, RZ, RZ, -R3 ;  /* 0x000000ffff947224 */ /* 0x000fe400078e0a03 */
[--C-:B------:R-:W-:Y:S01]  /*8930*/  @!P6 IMAD.IADD R141, R141, 0x1, -R42.reuse ;  /* 0x000000018d8de824 */ /* 0x100fe200078e0a2a */
[----:B------:R-:W-:Y:S01]  /*8940*/  ISETP.GT.U32.AND P6, PT, R42, R152, PT ;  /* 0x000000982a00720c */ /* 0x000fe20003fc4070 */
[----:B------:R-:W-:Y:S01]  /*8950*/  @!P1 IMAD.IADD R137, R137, 0x1, -R42 ;  /* 0x0000000189899824 */ /* 0x000fe200078e0a2a */
[----:B------:R-:W-:Y:S01]  /*8960*/  ISETP.GE.AND P1, PT, R8, RZ, PT ;  /* 0x000000ff0800720c */ /* 0x000fe20003f26270 */
[----:B------:R-:W-:Y:S02]  /*8970*/  IMAD R148, R42, R148, R13 ;  /* 0x000000942a947224 */ /* 0x000fe400078e020d */
[----:B------:R-:W-:-:S02]  /*8980*/  VIADD R10, R0, 0x46 ;  /* 0x00000046000a7836 */ /* 0x000fc40000000000 */
[----:B------:R-:W-:Y:S01]  /*8990*/  @!P4 IMAD.MOV R137, RZ, RZ, -R137 ;  /* 0x000000ffff89c224 */ /* 0x000fe200078e0a89 */
[----:B------:R-:W-:Y:S01]  /*89a0*/  ISETP.GT.U32.AND P4, PT, R42, R148, PT ;  /* 0x000000942a00720c */ /* 0x000fe20003f84070 */
[C---:B------:R-:W-:Y:S01]  /*89b0*/  VIADD R17, R0.reuse, 0x48 ;  /* 0x0000004800117836 */ /* 0x040fe20000000000 */
[----:B------:R-:W-:Y:S01]  /*89c0*/  IABS R13, R10 ;  /* 0x0000000a000d7213 */ /* 0x000fe20000000000 */
[--C-:B------:R-:W-:Y:S02]  /*89d0*/  @!P2 IMAD.IADD R145, R145, 0x1, -R42.reuse ;  /* 0x000000019191a824 */ /* 0x100fe400078e0a2a */
[----:B------:R-:W-:Y:S01]  /*89e0*/  VIADD R27, R0, 0x44 ;  /* 0x00000044001b7836 */ /* 0x000fe20000000000 */
[----:B------:R-:W-:Y:S01]  /*89f0*/  IABS R155, R17 ;  /* 0x00000011009b7213 */ /* 0x000fe20000000000 */
[----:B------:R-:W-:Y:S01]  /*8a00*/  @!P6 IMAD.IADD R152, R152, 0x1, -R42 ;  /* 0x000000019898e824 */ /* 0x000fe200078e0a2a */
[----:B------:R-:W-:Y:S01]  /*8a10*/  ISETP.GT.U32.AND P2, PT, R42, R145, PT ;  /* 0x000000912a00720c */ /* 0x000fe20003f44070 */
[----:B------:R-:W-:Y:S01]  /*8a20*/  IMAD.HI.U32 R4, R2, R13, RZ ;  /* 0x0000000d02047227 */ /* 0x000fe200078e00ff */
[----:B------:R-:W-:-:S03]  /*8a30*/  IABS R169, R27 ;  /* 0x0000001b00a97213 */ /* 0x000fc60000000000 */
[----:B------:R-:W-:Y:S02]  /*8a40*/  VIADD R8, R0, 0x47 ;  /* 0x0000004700087836 */ /* 0x000fe40000000000 */
[----:B------:R-:W-:-:S03]  /*8a50*/  IMAD.HI.U32 R3, R2, R155, RZ ;  /* 0x0000009b02037227 */ /* 0x000fc600078e00ff */
[----:B------:R-:W-:Y:S01]  /*8a60*/  IABS R159, R8 ;  /* 0x00000008009f7213 */ /* 0x000fe20000000000 */
[----:B------:R-:W-:Y:S01]  /*8a70*/  @!P3 IMAD.MOV R141, RZ, RZ, -R141 ;  /* 0x000000ffff8db224 */ /* 0x000fe200078e0a8d */
[----:B------:R-:W-:Y:S01]  /*8a80*/  ISETP.GT.U32.AND P3, PT, R42, R152, PT ;  /* 0x000000982a00720c */ /* 0x000fe20003f64070 */
[----:B------:R-:W-:Y:S02]  /*8a90*/  IMAD.MOV R4, RZ, RZ, -R4 ;  /* 0x000000ffff047224 */ /* 0x000fe400078e0a04 */
[----:B------:R-:W-:Y:S01]  /*8aa0*/  @!P4 IMAD.IADD R148, R148, 0x1, -R42 ;  /* 0x000000019494c824 */ /* 0x000fe200078e0a2a */
[----:B------:R-:W-:Y:S01]  /*8ab0*/  ISETP.GE.AND P4, PT, R17, RZ, PT ;  /* 0x000000ff1100720c */ /* 0x000fe20003f86270 */
[----:B------:R-:W-:Y:S02]  /*8ac0*/  IMAD.MOV R3, RZ, RZ, -R3 ;  /* 0x000000ffff037224 */ /* 0x000fe400078e0a03 */
[C---:B------:R-:W-:Y:S01]  /*8ad0*/  IMAD R162, R42.reuse, R4, R13 ;  /* 0x000000042aa27224 */ /* 0x040fe200078e020d */
[----:B------:R-:W-:Y:S01]  /*8ae0*/  ISETP.GT.U32.AND P6, PT, R42, R148, PT ;  /* 0x000000942a00720c */ /* 0x000fe20003fc4070 */
[----:B------:R-:W-:-:S04]  /*8af0*/  IMAD.HI.U32 R4, R2, R169, RZ ;  /* 0x000000a902047227 */ /* 0x000fc800078e00ff */
[----:B------:R-:W-:Y:S02]  /*8b00*/  IMAD R155, R42, R3, R155 ;  /* 0x000000032a9b7224 */ /* 0x000fe400078e029b */
[----:B------:R-:W-:-:S04]  /*8b10*/  IMAD.HI.U32 R3, R2, R159, RZ ;  /* 0x0000009f02037227 */ /* 0x000fc800078e00ff */
[----:B------:R-:W-:Y:S02]  /*8b20*/  VIADD R23, R0, 0x45 ;  /* 0x0000004500177836 */ /* 0x000fe40000000000 */
[----:B------:R-:W-:Y:S02]  /*8b30*/  IMAD.MOV R4, RZ, RZ, -R4 ;  /* 0x000000ffff047224 */ /* 0x000fe400078e0a04 */
[----:B------:R-:W-:Y:S01]  /*8b40*/  IMAD.MOV R3, RZ, RZ, -R3 ;  /* 0x000000ffff037224 */ /* 0x000fe200078e0a03 */
[----:B------:R-:W-:Y:S01]  /*8b50*/  IABS R15, R23 ;  /* 0x00000017000f7213 */ /* 0x000fe20000000000 */
[--C-:B------:R-:W-:Y:S01]  /*8b60*/  @!P2 IMAD.IADD R145, R145, 0x1, -R42.reuse ;  /* 0x000000019191a824 */ /* 0x100fe200078e0a2a */
[----:B------:R-:W-:Y:S01]  /*8b70*/  ISETP.GT.U32.AND P2, PT, R42, R155, PT ;  /* 0x0000009b2a00720c */ /* 0x000fe20003f44070 */
[----:B------:R-:W-:Y:S01]  /*8b80*/  @!P3 IMAD.IADD R152, R152, 0x1, -R42 ;  /* 0x000000019898b824 */ /* 0x000fe200078e0a2a */
[C---:B------:R-:W-:Y:S01]  /*8b90*/  ISETP.GT.U32.AND P3, PT, R42.reuse, R162, PT ;  /* 0x000000a22a00720c */ /* 0x040fe20003f64070 */
[----:B------:R-:W-:-:S02]  /*8ba0*/  IMAD R169, R42, R4, R169 ;  /* 0x000000042aa97224 */ /* 0x000fc400078e02a9 */
[----:B------:R-:W-:Y:S02]  /*8bb0*/  IMAD R159, R42, R3, R159 ;  /* 0x000000032a9f7224 */ /* 0x000fe400078e029f */
[----:B------:R-:W-:Y:S01]  /*8bc0*/  @!P5 IMAD.MOV R145, RZ, RZ, -R145 ;  /* 0x000000ffff91d224 */ /* 0x000fe200078e0a91 */
[----:B------:R-:W-:Y:S01]  /*8bd0*/  ISETP.GE.AND P5, PT, R8, RZ, PT ;  /* 0x000000ff0800720c */ /* 0x000fe20003fa6270 */
[----:B------:R-:W-:Y:S01]  /*8be0*/  @!P0 IMAD.MOV R152, RZ, RZ, -R152 ;  /* 0x000000ffff988224 */ /* 0x000fe200078e0a98 */
[----:B------:R-:W-:Y:S01]  /*8bf0*/  ISETP.GT.U32.AND P0, PT, R42, R169, PT ;  /* 0x000000a92a00720c */ /* 0x000fe20003f04070 */
[----:B------:R-:W-:Y:S02]  /*8c00*/  VIADD R8, R0, 0x43 ;  /* 0x0000004300087836 */ /* 0x000fe40000000000 */
[----:B------:R-:W-:-:S03]  /*8c10*/  IMAD.HI.U32 R3, R2, R15, RZ ;  /* 0x0000000f02037227 */ /* 0x000fc600078e00ff */
[----:B------:R-:W-:Y:S01]  /*8c20*/  IABS R173, R8 ;  /* 0x0000000800ad7213 */ /* 0x000fe20000000000 */
[--C-:B------:R-:W-:Y:S01]  /*8c30*/  @!P6 IMAD.IADD R148, R148, 0x1, -R42.reuse ;  /* 0x000000019494e824 */ /* 0x100fe200078e0a2a */
[----:B------:R-:W-:Y:S01]  /*8c40*/  ISETP.GT.U32.AND P6, PT, R42, R159, PT ;  /* 0x0000009f2a00720c */ /* 0x000fe20003fc4070 */
[----:B------:R-:W-:Y:S02]  /*8c50*/  IMAD.MOV R3, RZ, RZ, -R3 ;  /* 0x000000ffff037224 */ /* 0x000fe400078e0a03 */
[----:B------:R-:W-:Y:S02]  /*8c60*/  VIADD R4, R0, 0x42 ;  /* 0x0000004200047836 */ /* 0x000fe40000000000 */
[----:B------:R-:W-:Y:S02]  /*8c70*/  IMAD R166, R42, R3, R15 ;  /* 0x000000032aa67224 */ /* 0x000fe400078e020f */
[----:B------:R-:W-:Y:S01]  /*8c80*/  @!P3 IMAD.IADD R162, R162, 0x1, -R42 ;  /* 0x00000001a2a2b824 */ /* 0x000fe200078e0a2a */
[----:B------:R-:W-:Y:S01]  /*8c90*/  IABS R13, R4 ;  /* 0x00000004000d7213 */ /* 0x000fe20000000000 */
[----:B------:R-:W-:-:S03]  /*8ca0*/  IMAD.HI.U32 R3, R2, R173, RZ ;  /* 0x000000ad02037227 */ /* 0x000fc600078e00ff */
[C---:B------:R-:W-:Y:S01]  /*8cb0*/  ISETP.GT.U32.AND P3, PT, R42.reuse, R162, PT ;  /* 0x000000a22a00720c */ /* 0x040fe20003f64070 */
[--C-:B------:R-:W-:Y:S02]  /*8cc0*/  @!P2 IMAD.IADD R155, R155, 0x1, -R42.reuse ;  /* 0x000000019b9ba824 */ /* 0x100fe400078e0a2a */
[--C-:B------:R-:W-:Y:S02]  /*8cd0*/  @!P0 IMAD.IADD R169, R169, 0x1, -R42.reuse ;  /* 0x00000001a9a98824 */ /* 0x100fe400078e0a2a */
[----:B------:R-:W-:Y:S01]  /*8ce0*/  IMAD.MOV R3, RZ, RZ, -R3 ;  /* 0x000000ffff037224 */ /* 0x000fe200078e0a03 */
[C---:B------:R-:W-:Y:S01]  /*8cf0*/  ISETP.GT.U32.AND P2, PT, R42.reuse, R155, PT ;  /* 0x0000009b2a00720c */ /* 0x040fe20003f44070 */
[----:B------:R-:W-:Y:S01]  /*8d00*/  @!P6 IMAD.IADD R159, R159, 0x1, -R42 ;  /* 0x000000019f9fe824 */ /* 0x000fe200078e0a2a */
[C---:B------:R-:W-:Y:S01]  /*8d10*/  ISETP.GT.U32.AND P6, PT, R42.reuse, R166, PT ;  /* 0x000000a62a00720c */ /* 0x040fe20003fc4070 */
[C---:B------:R-:W-:Y:S01]  /*8d20*/  IMAD R173, R42.reuse, R3, R173 ;  /* 0x000000032aad7224 */ /* 0x040fe200078e02ad */
[----:B------:R-:W-:Y:S01]  /*8d30*/  ISETP.GT.U32.AND P0, PT, R42, R169, PT ;  /* 0x000000a92a00720c */ /* 0x000fe20003f04070 */
[----:B------:R-:W-:-:S04]  /*8d40*/  IMAD.HI.U32 R3, R2, R13, RZ ;  /* 0x0000000d02037227 */ /* 0x000fc800078e00ff */
[----:B------:R-:W-:Y:S02]  /*8d50*/  IMAD.MOV R3, RZ, RZ, -R3 ;  /* 0x000000ffff037224 */ /* 0x000fe400078e0a03 */
[----:B------:R-:W-:Y:S01]  /*8d60*/  @!P1 IMAD.MOV R148, RZ, RZ, -R148 ;  /* 0x000000ffff949224 */ /* 0x000fe200078e0a94 */
[----:B------:R-:W-:Y:S01]  /*8d70*/  ISETP.GT.U32.AND P1, PT, R42, R159, PT ;  /* 0x0000009f2a00720c */ /* 0x000fe20003f24070 */
[--C-:B------:R-:W-:Y:S01]  /*8d80*/  @!P3 IMAD.IADD R162, R162, 0x1, -R42.reuse ;  /* 0x00000001a2a2b824 */ /* 0x100fe200078e0a2a */
[C---:B------:R-:W-:Y:S01]  /*8d90*/  ISETP.GT.U32.AND P3, PT, R42.reuse, R173, PT ;  /* 0x000000ad2a00720c */ /* 0x040fe20003f64070 */
[----:B------:R-:W-:Y:S02]  /*8da0*/  IMAD R176, R42, R3, R13 ;  /* 0x000000032ab07224 */ /* 0x000fe400078e020d */
[--C-:B------:R-:W-:Y:S01]  /*8db0*/  @!P2 IMAD.IADD R155, R155, 0x1, -R42.reuse ;  /* 0x000000019b9ba824 */ /* 0x100fe200078e0a2a */
[----:B------:R-:W-:Y:S01]  /*8dc0*/  ISETP.GE.AND P2, PT, R10, RZ, PT ;  /* 0x000000ff0a00720c */ /* 0x000fe20003f46270 */
[--C-:B------:R-:W-:Y:S01]  /*8dd0*/  @!P6 IMAD.IADD R166, R166, 0x1, -R42.reuse ;  /* 0x00000001a6a6e824 */ /* 0x100fe200078e0a2a */
[----:B------:R-:W-:Y:S01]  /*8de0*/  ISETP.GE.AND P6, PT, R23, RZ, PT ;  /* 0x000000ff1700720c */ /* 0x000fe20003fc6270 */
[--C-:B------:R-:W-:Y:S01]  /*8df0*/  @!P0 IMAD.IADD R169, R169, 0x1, -R42.reuse ;  /* 0x00000001a9a98824 */ /* 0x100fe200078e0a2a */
[C---:B------:R-:W-:Y:S01]  /*8e00*/  ISETP.GT.U32.AND P0, PT, R42.reuse, R176, PT ;  /* 0x000000b02a00720c */ /* 0x040fe20003f04070 */
[----:B------:R-:W-:Y:S01]  /*8e10*/  @!P4 IMAD.MOV R155, RZ, RZ, -R155 ;  /* 0x000000ffff9bc224 */ /* 0x000fe200078e0a9b */
[----:B------:R-:W-:Y:S01]  /*8e20*/  ISETP.GT.U32.AND P4, PT, R42, R166, PT ;  /* 0x000000a62a00720c */ /* 0x000fe20003f84070 */
[----:B------:R-:W-:Y:S01]  /*8e30*/  @!P1 IMAD.IADD R159, R159, 0x1, -R42 ;  /* 0x000000019f9f9824 */ /* 0x000fe200078e0a2a */
[----:B------:R-:W-:Y:S01]  /*8e40*/  ISETP.GE.AND P1, PT, R27, RZ, PT ;  /* 0x000000ff1b00720c */ /* 0x000fe20003f26270 */
[----:B------:R-:W-:-:S02]  /*8e50*/  VIADD R3, R0, 0x41 ;  /* 0x0000004100037836 */ /* 0x000fc40000000000 */
[----:B------:R-:W-:Y:S02]  /*8e60*/  @!P3 IMAD.IADD R173, R173, 0x1, -R42 ;  /* 0x00000001adadb824 */ /* 0x000fe400078e0a2a */
[----:B------:R-:W-:Y:S01]  /*8e70*/  @!P5 IMAD.MOV R159, RZ, RZ, -R159 ;  /* 0x000000ffff9fd224 */ /* 0x000fe200078e0a9f */
[----:B------:R-:W-:Y:S01]  /*8e80*/  ISETP.GE.AND P5, PT, R8, RZ, PT ;  /* 0x000000ff0800720c */ /* 0x000fe20003fa6270 */
[----:B------:R-:W-:Y:S01]  /*8e90*/  VIADD R8, R0, 0x3f ;  /* 0x0000003f00087836 */ /* 0x000fe20000000000 */
[----:B------:R-:W-:Y:S01]  /*8ea0*/  IABS R13, R3 ;  /* 0x00000003000d7213 */ /* 0x000fe20000000000 */
[----:B------:R-:W-:Y:S01]  /*8eb0*/  @!P2 IMAD.MOV R162, RZ, RZ, -R162 ;  /* 0x000000ffffa2a224 */ /* 0x000fe200078e0aa2 */
[----:B------:R-:W-:Y:S01]  /*8ec0*/  ISETP.GT.U32.AND P2, PT, R42, R173, PT ;  /* 0x000000ad2a00720c */ /* 0x000fe20003f44070 */
[--C-:B------:R-:W-:Y:S01]  /*8ed0*/  @!P0 IMAD.IADD R176, R176, 0x1, -R42.reuse ;  /* 0x00000001b0b08824 */ /* 0x100fe200078e0a2a */
[----:B------:R-:W-:Y:S01]  /*8ee0*/  ISETP.GE.AND P3, PT, R3, RZ, PT ;  /* 0x000000ff0300720c */ /* 0x000fe20003f66270 */
[----:B------:R-:W-:Y:S01]  /*8ef0*/  @!P4 IMAD.IADD R166, R166, 0x1, -R42 ;  /* 0x00000001a6a6c824 */ /* 0x000fe200078e0a2a */
[----:B------:R-:W-:Y:S01]  /*8f00*/  ISETP.GE.AND P4, PT, R4, RZ, PT ;  /* 0x000000ff0400720c */ /* 0x000fe20003f86270 */
[----:B------:R-:W-:Y:S01]  /*8f10*/  VIADD R4, R0, 0x40 ;  /* 0x0000004000047836 */ /* 0x000fe20000000000 */
[----:B------:R-:W-:Y:S01]  /*8f20*/  IABS R187, R8 ;  /* 0x0000000800bb7213 */ /* 0x000fe20000000000 */
[----:B------:R-:W-:Y:S01]  /*8f30*/  IMAD.HI.U32 R3, R2, R13, RZ ;  /* 0x0000000d02037227 */ /* 0x000fe200078e00ff */
[----:B------:R-:W-:-:S02]  /*8f40*/  ISETP.GT.U32.AND P0, PT, R42, R176, PT ;  /* 0x000000b02a00720c */ /* 0x000fc40003f04070 */
[----:B------:R-:W-:Y:S01]  /*8f50*/  IABS R183, R4 ;  /* 0x0000000400b77213 */ /* 0x000fe20000000000 */
[----:B------:R-:W-:Y:S01]  /*8f60*/  @!P6 IMAD.MOV R166, RZ, RZ, -R166 ;  /* 0x000000ffffa6e224 */ /* 0x000fe200078e0aa6 */
[----:B------:R-:W-:Y:S01]  /*8f70*/  ISETP.GE.AND P6, PT, R4, RZ, PT ;  /* 0x000000ff0400720c */ /* 0x000fe20003fc6270 */
        /* <DEDUP_REMOVED lines=10> */
[----:B------:R-:W-:Y:S01]  /*9020*/  VIADD R10, R0, 0x3e ;  /* 0x0000003e000a7836 */ /* 0x000fe20000000000 */
[----:B------:R-:W-:Y:S01]  /*9030*/  ISETP.GT.U32.AND P4, PT, R42, R187, PT ;  /* 0x000000bb2a00720c */ /* 0x000fe20003f84070 */
[----:B------:R-:W-:-:S03]  /*9040*/  IMAD.HI.U32 R3, R2, R183, RZ ;  /* 0x000000b702037227 */ /* 0x000fc600078e00ff */
[----:B------:R-:W-:Y:S01]  /*9050*/  IABS R191, R10 ;  /* 0x0000000a00bf7213 */ /* 0x000fe20000000000 */
[----:B------:R-:W-:Y:S01]  /*9060*/  VIADD R23, R0, 0x3c ;  /* 0x0000003c00177836 */ /* 0x000fe20000000000 */
[----:B------:R-:W-:Y:S01]  /*9070*/  ISETP.GE.AND P2, PT, R10, RZ, PT ;  /* 0x000000ff0a00720c */ /* 0x000fe20003f46270 */
[--C-:B------:R-:W-:Y:S02]  /*9080*/  @!P5 IMAD.IADD R180, R180, 0x1, -R42.reuse ;  /* 0x00000001b4b4d824 */ /* 0x100fe400078e0a2a */
[----:B------:R-:W-:Y:S01]  /*9090*/  @!P1 IMAD.MOV R169, RZ, RZ, -R169 ;  /* 0x000000ffffa99224 */ /* 0x000fe200078e0aa9 */
[----:B------:R-:W-:Y:S01]  /*90a0*/  ISETP.GE.AND P1, PT, R8, RZ, PT ;  /* 0x000000ff0800720c */ /* 0x000fe20003f26270 */
[----:B------:R-:W-:Y:S01]  /*90b0*/  IMAD.MOV R8, RZ, RZ, -R3 ;  /* 0x000000ffff087224 */ /* 0x000fe200078e0a03 */
[----:B------:R-:W-:Y:S01]  /*90c0*/  IABS R13, R23 ;  /* 0x00000017000d7213 */ /* 0x000fe20000000000 */
[----:B------:R-:W-:Y:S01]  /*90d0*/  @!P4 IMAD.IADD R187, R187, 0x1, -R42 ;  /* 0x00000001bbbbc824 */ /* 0x000fe200078e0a2a */
[----:B------:R-:W-:Y:S01]  /*90e0*/  ISETP.GT.U32.AND P5, PT, R42, R180, PT ;  /* 0x000000b42a00720c */ /* 0x000fe20003fa4070 */
[----:B------:R-:W-:-:S03]  /*90f0*/  IMAD.HI.U32 R3, R2, R191, RZ ;  /* 0x000000bf02037227 */ /* 0x000fc600078e00ff */
[C---:B------:R-:W-:Y:S01]  /*9100*/  ISETP.GT.U32.AND P4, PT, R42.reuse, R187, PT ;  /* 0x000000bb2a00720c */ /* 0x040fe20003f84070 */
[----:B------:R-:W-:Y:S02]  /*9110*/  IMAD R183, R42, R8, R183 ;  /* 0x000000082ab77224 */ /* 0x000fe400078e02b7 */
[----:B------:R-:W-:Y:S02]  /*9120*/  IMAD.MOV R3, RZ, RZ, -R3 ;  /* 0x000000ffff037224 */ /* 0x000fe400078e0a03 */
[----:B------:R-:W-:Y:S01]  /*9130*/  IMAD.HI.U32 R4, R2, R13, RZ ;  /* 0x0000000d02047227 */ /* 0x000fe200078e00ff */
[----:B------:R-:W-:-:S03]  /*9140*/  ISETP.GT.U32.AND P0, PT, R42, R183, PT ;  /* 0x000000b72a00720c */ /* 0x000fc60003f04070 */
[----:B------:R-:W-:Y:S02]  /*9150*/  VIADD R10, R0, 0x3d ;  /* 0x0000003d000a7836 */ /* 0x000fe40000000000 */
[----:B------:R-:W-:Y:S02]  /*9160*/  IMAD R191, R42, R3, R191 ;  /* 0x000000032abf7224 */ /* 0x000fe400078e02bf */
[----:B------:R-:W-:Y:S01]  /*9170*/  IMAD.MOV R4, RZ, RZ, -R4 ;  /* 0x000000ffff047224 */ /* 0x000fe200078e0a04 */
[----:B------:R-:W-:Y:S01]  /*9180*/  IABS R195, R10 ;  /* 0x0000000a00c37213 */ /* 0x000fe20000000000 */
[----:B------:R-:W-:Y:S01]  /*9190*/  @!P5 IMAD.IADD R180, R180, 0x1, -R42 ;  /* 0x00000001b4b4d824 */ /* 0x000fe200078e0a2a */
[C---:B------:R-:W-:Y:S01]  /*91a0*/  ISETP.GT.U32.AND P5, PT, R42.reuse, R191, PT ;  /* 0x000000bf2a00720c */ /* 0x040fe20003fa4070 */
[----:B------:R-:W-:Y:S02]  /*91b0*/  IMAD R198, R42, R4, R13 ;  /* 0x000000042ac67224 */ /* 0x000fe400078e020d */
[----:B------:R-:W-:-:S02]  /*91c0*/  VIADD R27, R0, 0x3b ;  /* 0x0000003b001b7836 */ /* 0x000fc40000000000 */
[----:B------:R-:W-:Y:S01]  /*91d0*/  @!P4 IMAD.IADD R187, R187, 0x1, -R42 ;  /* 0x00000001bbbbc824 */ /* 0x000fe200078e0a2a */
[----:B------:R-:W-:Y:S01]  /*91e0*/  ISETP.GT.U32.AND P4, PT, R42, R198, PT ;  /* 0x000000c62a00720c */ /* 0x000fe20003f84070 */
[----:B------:R-:W-:Y:S01]  /*91f0*/  IMAD.HI.U32 R3, R2, R195, RZ ;  /* 0x000000c302037227 */ /* 0x000fe200078e00ff */
[----:B------:R-:W-:-:S03]  /*9200*/  IABS R8, R27 ;  /* 0x0000001b00087213 */ /* 0x000fc60000000000 */
[----:B------:R-:W-:Y:S02]  /*9210*/  @!P0 IMAD.IADD R183, R183, 0x1, -R42 ;  /* 0x00000001b7b78824 */ /* 0x000fe400078e0a2a */
[----:B------:R-:W-:Y:S02]  /*9220*/  IMAD.MOV R3, RZ, RZ, -R3 ;  /* 0x000000ffff037224 */ /* 0x000fe400078e0a03 */
[----:B------:R-:W-:Y:S01]  /*9230*/  IMAD.MOV.U32 R13, RZ, RZ, R8 ;  /* 0x000000ffff0d7224 */ /* 0x000fe200078e0008 */
[----:B------:R-:W-:Y:S01]  /*9240*/  ISETP.GT.U32.AND P0, PT, R42, R183, PT ;  /* 0x000000b72a00720c */ /* 0x000fe20003f04070 */
        /* <DEDUP_REMOVED lines=8> */
[----:B------:R-:W-:Y:S01]  /*92d0*/  @!P3 IMAD.MOV R180, RZ, RZ, -R180 ;  /* 0x000000ffffb4b224 */ /* 0x000fe200078e0ab4 */
[----:B------:R-:W-:Y:S01]  /*92e0*/  ISETP.GT.U32.AND P3, PT, R42, R191, PT ;  /* 0x000000bf2a00720c */ /* 0x000fe20003f64070 */
[----:B------:R-:W-:Y:S02]  /*92f0*/  @!P4 IMAD.IADD R198, R198, 0x1, -R42 ;  /* 0x00000001c6c6c824 */ /* 0x000fe400078e0a2a */
[----:B------:R-:W-:Y:S02]  /*9300*/  IMAD.MOV R3, RZ, RZ, -R3 ;  /* 0x000000ffff037224 */ /* 0x000fe400078e0a03 */
[----:B------:R-:W-:Y:S01]  /*9310*/  IMAD.HI.U32 R4, R2, R15, RZ ;  /* 0x0000000f02047227 */ /* 0x000fe200078e00ff */
[----:B------:R-:W-:-:S03]  /*9320*/  ISETP.GT.U32.AND P4, PT, R42, R198, PT ;  /* 0x000000c62a00720c */ /* 0x000fc60003f84070 */
[----:B------:R-:W-:Y:S02]  /*9330*/  IMAD R202, R42, R3, R13 ;  /* 0x000000032aca7224 */ /* 0x000fe400078e020d */
[----:B------:R-:W-:-:S04]  /*9340*/  IMAD.HI.U32 R3, R2, R17, RZ ;  /* 0x0000001102037227 */ /* 0x000fc800078e00ff */
[----:B------:R-:W-:Y:S01]  /*9350*/  @!P0 IMAD.IADD R183, R183, 0x1, -R42 ;  /* 0x00000001b7b78824 */ /* 0x000fe200078e0a2a */
[C---:B------:R-:W-:Y:S01]  /*9360*/  ISETP.GT.U32.AND P0, PT, R42.reuse, R195, PT ;  /* 0x000000c32a00720c */ /* 0x040fe20003f04070 */
[----:B------:R-:W-:Y:S02]  /*9370*/  IMAD.MOV R4, RZ, RZ, -R4 ;  /* 0x000000ffff047224 */ /* 0x000fe400078e0a04 */
[----:B------:R-:W-:Y:S02]  /*9380*/  IMAD.MOV R3, RZ, RZ, -R3 ;  /* 0x000000ffff037224 */ /* 0x000fe400078e0a03 */
[C---:B------:R-:W-:Y:S02]  /*9390*/  IMAD R206, R42.reuse, R4, R15 ;  /* 0x000000042ace7224 */ /* 0x040fe400078e020f */
[----:B------:R-:W-:Y:S01]  /*93a0*/  @!P3 IMAD.IADD R191, R191, 0x1, -R42 ;  /* 0x00000001bfbfb824 */ /* 0x000fe200078e0a2a */
[C---:B------:R-:W-:Y:S01]  /*93b0*/  ISETP.GT.U32.AND P3, PT, R42.reuse, R202, PT ;  /* 0x000000ca2a00720c */ /* 0x040fe20003f64070 */
[----:B------:R-:W-:-:S02]  /*93c0*/  IMAD R210, R42, R3, R17 ;  /* 0x000000032ad27224 */ /* 0x000fc400078e0211 */
[----:B------:R-:W-:Y:S01]  /*93d0*/  @!P2 IMAD.MOV R191, RZ, RZ, -R191 ;  /* 0x000000ffffbfa224 */ /* 0x000fe200078e0abf */
[----:B------:R-:W-:Y:S01]  /*93e0*/  ISETP.GT.U32.AND P2, PT, R42, R206, PT ;  /* 0x000000ce2a00720c */ /* 0x000fe20003f44070 */
[--C-:B------:R-:W-:Y:S01]  /*93f0*/  @!P4 IMAD.IADD R198, R198, 0x1, -R42.reuse ;  /* 0x00000001c6c6c824 */ /* 0x100fe200078e0a2a */
        /* <DEDUP_REMOVED lines=13> */
[----:B------:R-:W-:Y:S01]  /*94d0*/  ISETP.GT.U32.AND P2, PT, R42, R202, PT ;  /* 0x000000ca2a00720c */ /* 0x000fe20003f44070 */
[----:B------:R-:W-:-:S03]  /*94e0*/  IMAD.HI.U32 R3, R2, R213, RZ ;  /* 0x000000d502037227 */ /* 0x000fc600078e00ff */
[----:B------:R-:W-:Y:S01]  /*94f0*/  ISETP.GT.U32.AND P4, PT, R42, R210, PT ;  /* 0x000000d22a00720c */ /* 0x000fe20003f84070 */
[----:B------:R-:W-:Y:S02]  /*9500*/  IMAD.MOV R4, RZ, RZ, -R3 ;  /* 0x000000ffff047224 */ /* 0x000fe400078e0a03 */
[----:B------:R-:W-:-:S04]  /*9510*/  IMAD.HI.U32 R3, R2, R217, RZ ;  /* 0x000000d902037227 */ /* 0x000fc800078e00ff */
[--C-:B------:R-:W-:Y:S01]  /*9520*/  @!P6 IMAD.IADD R195, R195, 0x1, -R42.reuse ;  /* 0x00000001c3c3e824 */ /* 0x100fe200078e0a2a */
[----:B------:R-:W-:Y:S01]  /*9530*/  ISETP.GE.AND P6, PT, R31, RZ, PT ;  /* 0x000000ff1f00720c */ /* 0x000fe20003fc6270 */
[C---:B------:R-:W-:Y:S02]  /*9540*/  IMAD R213, R42.reuse, R4, R213 ;  /* 0x000000042ad57224 */ /* 0x040fe400078e02d5 */
[----:B------:R-:W-:Y:S02]  /*9550*/  IMAD.MOV R3, RZ, RZ, -R3 ;  /* 0x000000ffff037224 */ /* 0x000fe400078e0a03 */
[----:B------:R-:W-:Y:S01]  /*9560*/  @!P5 IMAD.MOV R195, RZ, RZ, -R195 ;  /* 0x000000ffffc3d224 */ /* 0x000fe200078e0ac3 */
[----:B------:R-:W-:Y:S01]  /*9570*/  ISETP.GT.U32.AND P5, PT, R42, R206, PT ;  /* 0x000000ce2a00720c */ /* 0x000fe20003fa4070 */
[----:B------:R-:W-:Y:S02]  /*9580*/  VIADD R8, R0, 0x36 ;  /* 0x0000003600087836 */ /* 0x000fe40000000000 */
[----:B------:R-:W-:Y:S01]  /*9590*/  @!P2 IMAD.IADD R202, R202, 0x1, -R42 ;  /* 0x00000001cacaa824 */ /* 0x000fe200078e0a2a */
[C---:B------:R-:W-:Y:S01]  /*95a0*/  ISETP.GT.U32.AND P2, PT, R42.reuse, R213, PT ;  /* 0x000000d52a00720c */ /* 0x040fe20003f44070 */
[----:B------:R-:W-:Y:S01]  /*95b0*/  IMAD R217, R42, R3, R217 ;  /* 0x000000032ad97224 */ /* 0x000fe200078e02d9 */
[----:B------:R-:W-:Y:S01]  /*95c0*/  IABS R13, R8 ;  /* 0x00000008000d7213 */ /* 0x000fe20000000000 */
[----:B------:R-:W-:-:S02]  /*95d0*/  VIADD R23, R0, 0x35 ;  /* 0x0000003500177836 */ /* 0x000fc40000000000 */
[--C-:B------:R-:W-:Y:S01]  /*95e0*/  @!P4 IMAD.IADD R210, R210, 0x1, -R42.reuse ;  /* 0x00000001d2d2c824 */ /* 0x100fe200078e0a2a */
[----:B------:R-:W-:Y:S01]  /*95f0*/  ISETP.GT.U32.AND P4, PT, R42, R217, PT ;  /* 0x000000d92a00720c */ /* 0x000fe20003f84070 */
[----:B------:R-:W-:Y:S01]  /*9600*/  @!P1 IMAD.MOV R187, RZ, RZ, -R187 ;  /* 0x000000ffffbb9224 */ /* 0x000fe200078e0abb */
[----:B------:R-:W-:Y:S01]  /*9610*/  ISETP.GE.AND P1, PT, R27, RZ, PT ;  /* 0x000000ff1b00720c */ /* 0x000fe20003f26270 */
[----:B------:R-:W-:Y:S01]  /*9620*/  IMAD.HI.U32 R3, R2, R13, RZ ;  /* 0x0000000d02037227 */ /* 0x000fe200078e00ff */
[----:B------:R-:W-:Y:S02]  /*9630*/  IABS R15, R23 ;  /* 0x00000017000f7213 */ /* 0x000fe40000000000 */
[----:B------:R-:W-:Y:S01]  /*9640*/  IABS R27, R58 ;  /* 0x0000003a001b7213 */ /* 0x000fe20000000000 */
[----:B------:R-:W-:Y:S01]  /*9650*/  @!P5 IMAD.IADD R206, R206, 0x1, -R42 ;  /* 0x00000001ceced824 */ /* 0x000fe200078e0a2a */
[----:B------:R-:W-:Y:S01]  /*9660*/  ISETP.GE.AND P5, PT, R10, RZ, PT ;  /* 0x000000ff0a00720c */ /* 0x000fe20003fa6270 */
[----:B------:R-:W-:-:S04]  /*9670*/  IMAD.HI.U32 R4, R2, R15, RZ ;  /* 0x0000000f02047227 */ /* 0x000fc800078e00ff */
[C---:B------:R-:W-:Y:S02]  /*9680*/  VIADD R10, R0.reuse, 0x34 ;  /* 0x00000034000a7836 */ /* 0x040fe40000000000 */
[----:B------:R-:W-:Y:S02]  /*9690*/  IMAD.MOV R3, RZ, RZ, -R3 ;  /* 0x000000ffff037224 */ /* 0x000fe400078e0a03 */
[----:B------:R-:W-:Y:S01]  /*96a0*/  @!P2 IMAD.IADD R213, R213, 0x1, -R42 ;  /* 0x00000001d5d5a824 */ /* 0x000fe200078e0a2a */
[----:B------:R-:W-:Y:S01]  /*96b0*/  ISETP.GE.AND P2, PT, R17, RZ, PT ;  /* 0x000000ff1100720c */ /* 0x000fe20003f46270 */
[----:B------:R-:W-:Y:S01]  /*96c0*/  IMAD.MOV R4, RZ, RZ, -R4 ;  /* 0x000000ffff047224 */ /* 0x000fe200078e0a04 */
[----:B------:R-:W-:Y:S01]  /*96d0*/  IABS R227, R10 ;  /* 0x0000000a00e37213 */ /* 0x000fe20000000000 */
[----:B------:R-:W-:Y:S02]  /*96e0*/  VIADD R17, R0, 0x33 ;  /* 0x0000003300117836 */ /* 0x000fe40000000000 */
[----:B------:R-:W-:-:S02]  /*96f0*/  IMAD R220, R42, R3, R13 ;  /* 0x000000032adc7224 */ /* 0x000fc400078e020d */
[----:B------:R-:W-:Y:S01]  /*9700*/  @!P4 IMAD.IADD R217, R217, 0x1, -R42 ;  /* 0x00000001d9d9c824 */ /* 0x000fe200078e0a2a */
[----:B------:R-:W-:Y:S01]  /*9710*/  IABS R231, R17 ;  /* 0x0000001100e77213 */ /* 0x000fe20000000000 */
[----:B------:R-:W-:Y:S01]  /*9720*/  @!P0 IMAD.MOV R198, RZ, RZ, -R198 ;  /* 0x000000ffffc68224 */ /* 0x000fe200078e0ac6 */
[C---:B------:R-:W-:Y:S01]  /*9730*/  ISETP.GT.U32.AND P0, PT, R42.reuse, R213, PT ;  /* 0x000000d52a00720c */ /* 0x040fe20003f04070 */
[C---:B------:R-:W-:Y:S01]  /*9740*/  IMAD R224, R42.reuse, R4, R15 ;  /* 0x000000042ae07224 */ /* 0x040fe200078e020f */
[C---:B------:R-:W-:Y:S01]  /*9750*/  ISETP.GT.U32.AND P4, PT, R42.reuse, R217, PT ;  /* 0x000000d92a00720c */ /* 0x040fe20003f84070 */
[----:B------:R-:W-:Y:S01]  /*9760*/  @!P1 IMAD.MOV R202, RZ, RZ, -R202 ;  /* 0x000000ffffca9224 */ /* 0x000fe200078e0aca */
[----:B------:R-:W-:Y:S01]  /*9770*/  ISETP.GT.U32.AND P1, PT, R42, R220, PT ;  /* 0x000000dc2a00720c */ /* 0x000fe20003f24070 */
[----:B------:R-:W-:-:S04]  /*9780*/  IMAD.HI.U32 R3, R2, R227, RZ ;  /* 0x000000e302037227 */ /* 0x000fc800078e00ff */
[----:B------:R-:W-:Y:S01]  /*9790*/  @!P6 IMAD.MOV R206, RZ, RZ, -R206 ;  /* 0x000000ffffcee224 */ /* 0x000fe200078e0ace */
[----:B------:R-:W-:Y:S01]  /*97a0*/  ISETP.GT.U32.AND P6, PT, R42, R224, PT ;  /* 0x000000e02a00720c */ /* 0x000fe20003fc4070 */
[----:B------:R-:W-:-:S04]  /*97b0*/  IMAD.HI.U32 R4, R2, R231, RZ ;  /* 0x000000e702047227 */ /* 0x000fc800078e00ff */
[----:B------:R-:W-:Y:S02]  /*97c0*/  IMAD.MOV R3, RZ, RZ, -R3 ;  /* 0x000000ffff037224 */ /* 0x000fe400078e0a03 */
[----:B------:R-:W-:Y:S01]  /*97d0*/  @!P0 IMAD.IADD R213, R213, 0x1, -R42 ;  /* 0x00000001d5d58824 */ /* 0x000fe200078e0a2a */
[----:B------:R-:W-:Y:S01]  /*97e0*/  ISETP.GE.AND P0, PT, R23, RZ, PT ;  /* 0x000000ff1700720c */ /* 0x000fe20003f06270 */
[----:B------:R-:W-:Y:S02]  /*97f0*/  IMAD.MOV R4, RZ, RZ, -R4 ;  /* 0x000000ffff047224 */ /* 0x000fe400078e0a04 */
[----:B------:R-:W-:Y:S02]  /*9800*/  IMAD R227, R42, R3, R227 ;  /* 0x000000032ae37224 */ /* 0x000fe400078e02e3 */
[--C-:B------:R-:W-:Y:S01]  /*9810*/  @!P4 IMAD.IADD R217, R217, 0x1, -R42.reuse ;  /* 0x00000001d9d9c824 */ /* 0x100fe200078e0a2a */
[----:B------:R-:W-:Y:S01]  /*9820*/  ISETP.GE.AND P4, PT, R10, RZ, PT ;  /* 0x000000ff0a00720c */ /* 0x000fe20003f86270 */
[----:B------:R-:W-:-:S02]  /*9830*/  @!P1 IMAD.IADD R220, R220, 0x1, -R42 ;  /* 0x00000001dcdc9824 */ /* 0x000fc400078e0a2a */
[C---:B------:R-:W-:Y:S02]  /*9840*/  IMAD R231, R42.reuse, R4, R231 ;  /* 0x000000042ae77224 */ /* 0x040fe400078e02e7 */
[----:B------:R-:W-:Y:S01]  /*9850*/  @!P5 IMAD.MOV R213, RZ, RZ, -R213 ;  /* 0x000000ffffd5d224 */ /* 0x000fe200078e0ad5 */
[----:B------:R-:W-:Y:S01]  /*9860*/  ISETP.GT.U32.AND P5, PT, R42, R227, PT ;  /* 0x000000e32a00720c */ /* 0x000fe20003fa4070 */
[----:B------:R-:W-:Y:S01]  /*9870*/  @!P6 IMAD.IADD R224, R224, 0x1, -R42 ;  /* 0x00000001e0e0e824 */ /* 0x000fe200078e0a2a */
[C---:B------:R-:W-:Y:S01]  /*9880*/  ISETP.GT.U32.AND P1, PT, R42.reuse, R220, PT ;  /* 0x000000dc2a00720c */ /* 0x040fe20003f24070 */
[----:B------:R-:W-:Y:S01]  /*9890*/  @!P2 IMAD.MOV R217, RZ, RZ, -R217 ;  /* 0x000000ffffd9a224 */ /* 0x000fe200078e0ad9 */
[----:B------:R-:W-:Y:S01]  /*98a0*/  ISETP.GT.U32.AND P2, PT, R42, R231, PT ;  /* 0x000000e72a00720c */ /* 0x000fe20003f44070 */
[----:B------:R-:W-:Y:S01]  /*98b0*/  @!P3 IMAD.MOV R210, RZ, RZ, -R210 ;  /* 0x000000ffffd2b224 */ /* 0x000fe200078e0ad2 */
[----:B------:R-:W-:Y:S01]  /*98c0*/  ISETP.GE.AND P3, PT, R8, RZ, PT ;  /* 0x000000ff0800720c */ /* 0x000fe20003f66270 */
[----:B------:R-:W-:Y:S01]  /*98d0*/  VIADD R4, R0, 0x32 ;  /* 0x0000003200047836 */ /* 0x000fe20000000000 */
[----:B------:R-:W-:Y:S01]  /*98e0*/  ISETP.GT.U32.AND P6, PT, R42, R224, PT ;  /* 0x000000e02a00720c */ /* 0x000fe20003fc4070 */
[----:B------:R-:W-:-:S02]  /*98f0*/  VIADD R8, R0, 0x31 ;  /* 0x0000003100087836 */ /* 0x000fc40000000000 */
[----:B------:R-:W-:Y:S01]  /*9900*/  VIADD R10, R0, 0x30 ;  /* 0x00000030000a7836 */ /* 0x000fe20000000000 */
[----:B------:R-:W-:Y:S01]  /*9910*/  IABS R13, R4 ;  /* 0x00000004000d7213 */ /* 0x000fe20000000000 */
[--C-:B------:R-:W-:Y:S01]  /*9920*/  @!P5 IMAD.IADD R227, R227, 0x1, -R42.reuse ;  /* 0x00000001e3e3d824 */ /* 0x100fe200078e0a2a */
[----:B------:R-:W-:Y:S01]  /*9930*/  IABS R15, R8 ;  /* 0x00000008000f7213 */ /* 0x000fe20000000000 */
[--C-:B------:R-:W-:Y:S01]  /*9940*/  @!P1 IMAD.IADD R220, R220, 0x1, -R42.reuse ;  /* 0x00000001dcdc9824 */ /* 0x100fe200078e0a2a */
[----:B------:R-:W-:Y:S01]  /*9950*/  IABS R241, R10 ;  /* 0x0000000a00f17213 */ /* 0x000fe20000000000 */
[--C-:B------:R-:W-:Y:S01]  /*9960*/  @!P2 IMAD.IADD R231, R231, 0x1, -R42.reuse ;  /* 0x00000001e7e7a824 */ /* 0x100fe200078e0a2a */
[----:B------:R-:W-:Y:S01]  /*9970*/  ISETP.GT.U32.AND P5, PT, R42, R227, PT ;  /* 0x000000e32a00720c */ /* 0x000fe20003fa4070 */
[----:B------:R-:W-:Y:S01]  /*9980*/  IMAD.HI.U32 R3, R2, R13, RZ ;  /* 0x0000000d02037227 */ /* 0x000fe200078e00ff */
[----:B------:R-:W-:Y:S02]  /*9990*/  ISETP.GE.AND P2, PT, R8, RZ, PT ;  /* 0x000000ff0800720c */ /* 0x000fe40003f46270 */
[----:B------:R-:W-:Y:S01]  /*99a0*/  ISETP.GE.AND P1, PT, R17, RZ, PT ;  /* 0x000000ff1100720c */ /* 0x000fe20003f26270 */
[----:B------:R-:W-:Y:S01]  /*99b0*/  @!P6 IMAD.IADD R224, R224, 0x1, -R42 ;  /* 0x00000001e0e0e824 */ /* 0x000fe200078e0a2a */
[----:B------:R-:W-:Y:S01]  /*99c0*/  ISETP.GE.AND P6, PT, R4, RZ, PT ;  /* 0x000000ff0400720c */ /* 0x000fe20003fc6270 */
[----:B------:R-:W-:Y:S01]  /*99d0*/  @!P3 IMAD.MOV R220, RZ, RZ, -R220 ;  /* 0x000000ffffdcb224 */ /* 0x000fe200078e0adc */
[----:B------:R-:W-:Y:S01]  /*99e0*/  ISETP.GT.U32.AND P3, PT, R42, R231, PT ;  /* 0x000000e72a00720c */ /* 0x000fe20003f64070 */
[----:B------:R-:W-:-:S04]  /*99f0*/  IMAD.HI.U32 R4, R2, R15, RZ ;  /* 0x0000000f02047227 */ /* 0x000fc800078e00ff */
[----:B------:R-:W-:Y:S02]  /*9a00*/  IMAD.MOV R3, RZ, RZ, -R3 ;  /* 0x000000ffff037224 */ /* 0x000fe400078e0a03 */
[----:B------:R-:W-:Y:S02]  /*9a10*/  IMAD.MOV R4, RZ, RZ, -R4 ;  /* 0x000000ffff047224 */ /* 0x000fe400078e0a04 */
[C---:B------:R-:W-:Y:S02]  /*9a20*/  IMAD R234, R42.reuse, R3, R13 ;  /* 0x000000032aea7224 */ /* 0x040fe400078e020d */
[C---:B------:R-:W-:Y:S02]  /*9a30*/  IMAD R238, R42.reuse, R4, R15 ;  /* 0x000000042aee7224 */ /* 0x040fe400078e020f */
[--C-:B------:R-:W-:Y:S01]  /*9a40*/  @!P5 IMAD.IADD R227, R227, 0x1, -R42.reuse ;  /* 0x00000001e3e3d824 */ /* 0x100fe200078e0a2a */
[C---:B------:R-:W-:Y:S01]  /*9a50*/  ISETP.GT.U32.AND P5, PT, R42.reuse, R234, PT ;  /* 0x000000ea2a00720c */ /* 0x040fe20003fa4070 */
[----:B------:R-:W-:Y:S01]  /*9a60*/  @!P3 IMAD.IADD R231, R231, 0x1, -R42 ;  /* 0x00000001e7e7b824 */ /* 0x000fe200078e0a2a */
[----:B------:R-:W-:Y:S01]  /*9a70*/  ISETP.GT.U32.AND P3, PT, R42, R238, PT ;  /* 0x000000ee2a00720c */ /* 0x000fe20003f64070 */
[----:B------:R-:W-:-:S04]  /*9a80*/  IMAD.HI.U32 R3, R2, R241, RZ ;  /* 0x000000f102037227 */ /* 0x000fc800078e00ff */
[C---:B------:R-:W-:Y:S02]  /*9a90*/  VIADD R8, R0.reuse, 0x2f ;  /* 0x0000002f00087836 */ /* 0x040fe40000000000 */
[----:B------:R-:W-:Y:S02]  /*9aa0*/  IMAD.MOV R3, RZ, RZ, -R3 ;  /* 0x000000ffff037224 */ /* 0x000fe400078e0a03 */
[----:B------:R-:W-:Y:S01]  /*9ab0*/  VIADD R15, R0, 0x2e ;  /* 0x0000002e000f7836 */ /* 0x000fe20000000000 */
[----:B------:R-:W-:Y:S01]  /*9ac0*/  IABS R245, R8 ;  /* 0x0000000800f57213 */ /* 0x000fe20000000000 */
[----:B------:R-:W-:Y:S02]  /*9ad0*/  IMAD R241, R42, R3, R241 ;  /* 0x000000032af17224 */ /* 0x000fe400078e02f1 */
[--C-:B------:R-:W-:Y:S01]  /*9ae0*/  @!P5 IMAD.IADD R234, R234, 0x1, -R42.reuse ;  /* 0x00000001eaead824 */ /* 0x100fe200078e0a2a */
[----:B------:R-:W-:Y:S01]  /*9af0*/  IABS R249, R15 ;  /* 0x0000000f00f97213 */ /* 0x000fe20000000000 */
[----:B------:R-:W-:Y:S01]  /*9b00*/  @!P3 IMAD.IADD R238, R238, 0x1, -R42 ;  /* 0x00000001eeeeb824 */ /* 0x000fe200078e0a2a */
[----:B------:R-:W-:Y:S01]  /*9b10*/  ISETP.GT.U32.AND P5, PT, R42, R241, PT ;  /* 0x000000f12a00720c */ /* 0x000fe20003fa4070 */
        /* <DEDUP_REMOVED lines=17> */
[----:B------:R-:W-:Y:S01]  /*9c30*/  @!P1 IMAD.MOV R231, RZ, RZ, -R231 ;  /* 0x000000ffffe79224 */ /* 0x000fe200078e0ae7 */
[----:B------:R-:W-:Y:S01]  /*9c40*/  ISETP.GT.U32.AND P1, PT, R42, R249, PT ;  /* 0x000000f92a00720c */ /* 0x000fe20003f24070 */
[--C-:B------:R-:W-:Y:S02]  /*9c50*/  @!P5 IMAD.IADD R238, R238, 0x1, -R42.reuse ;  /* 0x00000001eeeed824 */ /* 0x100fe400078e0a2a */
[----:B------:R-:W-:Y:S01]  /*9c60*/  @!P3 IMAD.IADD R245, R245, 0x1, -R42 ;  /* 0x00000001f5f5b824 */ /* 0x000fe200078e0a2a */
[----:B------:R-:W-:Y:S01]  /*9c70*/  ISETP.GE.AND P3, PT, R17, RZ, PT ;  /* 0x000000ff1100720c */ /* 0x000fe20003f66270 */
[C---:B------:R-:W-:Y:S02]  /*9c80*/  IMAD R247, R42.reuse, R3, R247 ;  /* 0x000000032af77224 */ /* 0x040fe400078e02f7 */
[----:B------:R-:W-:Y:S01]  /*9c90*/  @!P2 IMAD.MOV R238, RZ, RZ, -R238 ;  /* 0x000000ffffeea224 */ /* 0x000fe200078e0aee */
[----:B------:R-:W-:Y:S01]  /*9ca0*/  ISETP.GT.U32.AND P2, PT, R42, R245, PT ;  /* 0x000000f52a00720c */ /* 0x000fe20003f44070 */
[----:B------:R-:W-:Y:S01]  /*9cb0*/  IMAD.HI.U32 R3, R2, R13, RZ ;  /* 0x0000000d02037227 */ /* 0x000fe200078e00ff */
[----:B------:R-:W-:-:S03]  /*9cc0*/  ISETP.GT.U32.AND P5, PT, R42, R247, PT ;  /* 0x000000f72a00720c */ /* 0x000fc60003fa4070 */
[----:B------:R-:W-:Y:S02]  /*9cd0*/  IMAD.MOV R3, RZ, RZ, -R3 ;  /* 0x000000ffff037224 */ /* 0x000fe400078e0a03 */
[--C-:B------:R-:W-:Y:S02]  /*9ce0*/  @!P1 IMAD.IADD R249, R249, 0x1, -R42.reuse ;  /* 0x00000001f9f99824 */ /* 0x100fe400078e0a2a */
[C---:B------:R-:W-:Y:S02]  /*9cf0*/  IMAD R4, R42.reuse, R3, R13 ;  /* 0x000000032a047224 */ /* 0x040fe400078e020d */
[----:B------:R-:W-:Y:S01]  /*9d00*/  @!P4 IMAD.MOV R227, RZ, RZ, -R227 ;  /* 0x000000ffffe3c224 */ /* 0x000fe200078e0ae3 */
[C---:B------:R-:W-:Y:S01]  /*9d10*/  ISETP.GT.U32.AND P4, PT, R42.reuse, R241, PT ;  /* 0x000000f12a00720c */ /* 0x040fe20003f84070 */
[--C-:B------:R-:W-:Y:S01]  /*9d20*/  @!P2 IMAD.IADD R245, R245, 0x1, -R42.reuse ;  /* 0x00000001f5f5a824 */ /* 0x100fe200078e0a2a */
[C---:B------:R-:W-:Y:S01]  /*9d30*/  ISETP.GT.U32.AND P1, PT, R42.reuse, R249, PT ;  /* 0x000000f92a00720c */ /* 0x040fe20003f24070 */
[----:B------:R-:W-:Y:S01]  /*9d40*/  @!P5 IMAD.IADD R247, R247, 0x1, -R42 ;  /* 0x00000001f7f7d824 */ /* 0x000fe200078e0a2a */
[----:B------:R-:W-:Y:S01]  /*9d50*/  ISETP.GT.U32.AND P2, PT, R42, R4, PT ;  /* 0x000000042a00720c */ /* 0x000fe20003f44070 */
[----:B------:R-:W-:-:S02]  /*9d60*/  VIADD R3, R0, 0x2b ;  /* 0x0000002b00037836 */ /* 0x000fc40000000000 */
[----:B------:R-:W-:Y:S01]  /*9d70*/  @!P0 IMAD.MOV R224, RZ, RZ, -R224 ;  /* 0x000000ffffe08224 */ /* 0x000fe200078e0ae0 */
[----:B------:R-:W-:Y:S01]  /*9d80*/  ISETP.GE.AND P0, PT, R10, RZ, PT ;  /* 0x000000ff0a00720c */ /* 0x000fe20003f06270 */
[----:B------:R-:W-:Y:S01]  /*9d90*/  VIADD R10, R0, 0x2a ;  /* 0x0000002a000a7836 */ /* 0x000fe20000000000 */
[----:B------:R-:W-:Y:S01]  /*9da0*/  ISETP.GT.U32.AND P5, PT, R42, R247, PT ;  /* 0x000000f72a00720c */ /* 0x000fe20003fa4070 */
[----:B------:R-:W-:Y:S01]  /*9db0*/  @!P6 IMAD.MOV R234, RZ, RZ, -R234 ;  /* 0x000000ffffeae224 */ /* 0x000fe200078e0aea */
        /* <DEDUP_REMOVED lines=8> */
[----:B------:R-:W-:-:S02]  /*9e40*/  ISETP.GE.AND P6, PT, R8, RZ, PT ;  /* 0x000000ff0800720c */ /* 0x000fc40003fc6270 */
[----:B------:R-:W-:Y:S01]  /*9e50*/  ISETP.GT.U32.AND P2, PT, R42, R4, PT ;  /* 0x000000042a00720c */ /* 0x000fe20003f44070 */
[----:B------:R-:W-:-:S04]  /*9e60*/  IMAD.HI.U32 R8, R2, R15, RZ ;  /* 0x0000000f02087227 */ /* 0x000fc800078e00ff */
[----:B------:R-:W-:Y:S02]  /*9e70*/  IMAD.MOV R3, RZ, RZ, -R3 ;  /* 0x000000ffff037224 */ /* 0x000fe400078e0a03 */
[----:B------:R-:W-:Y:S01]  /*9e80*/  @!P5 IMAD.IADD R247, R247, 0x1, -R42 ;  /* 0x00000001f7f7d824 */ /* 0x000fe200078e0a2a */
[----:B------:R-:W-:Y:S01]  /*9e90*/  ISETP.GE.AND P5, PT, R10, RZ, PT ;  /* 0x000000ff0a00720c */ /* 0x000fe20003fa6270 */
[----:B------:R-:W-:Y:S02]  /*9ea0*/  IMAD.MOV R8, RZ, RZ, -R8 ;  /* 0x000000ffff087224 */ /* 0x000fe400078e0a08 */
[----:B------:R-:W-:Y:S02]  /*9eb0*/  IMAD R10, R42, R3, R13 ;  /* 0x000000032a0a7224 */ /* 0x000fe400078e020d */
[----:B------:R-:W-:Y:S01]  /*9ec0*/  @!P0 IMAD.MOV R241, RZ, RZ, -R241 ;  /* 0x000000fffff18224 */ /* 0x000fe200078e0af1 */
[----:B------:R-:W-:Y:S01]  /*9ed0*/  ISETP.GE.AND P0, PT, R23, RZ, PT ;  /* 0x000000ff1700720c */ /* 0x000fe20003f06270 */
[----:B------:R-:W-:-:S02]  /*9ee0*/  VIADD R23, R0, 0x29 ;  /* 0x0000002900177836 */ /* 0x000fc40000000000 */
[C---:B------:R-:W-:Y:S02]  /*9ef0*/  IMAD R13, R42.reuse, R8, R15 ;  /* 0x000000082a0d7224 */ /* 0x040fe400078e020f */
[----:B------:R-:W-:Y:S01]  /*9f00*/  @!P4 IMAD.MOV R249, RZ, RZ, -R249 ;  /* 0x000000fffff9c224 */ /* 0x000fe200078e0af9 */
[----:B------:R-:W-:Y:S01]  /*9f10*/  ISETP.GT.U32.AND P4, PT, R42, R10, PT ;  /* 0x0000000a2a00720c */ /* 0x000fe20003f84070 */
[----:B------:R-:W-:Y:S01]  /*9f20*/  @!P2 IMAD.IADD R4, R4, 0x1, -R42 ;  /* 0x000000010404a824 */ /* 0x000fe200078e0a2a */
[----:B------:R-:W-:Y:S01]  /*9f30*/  IABS R17, R23 ;  /* 0x0000001700117213 */ /* 0x000fe20000000000 */
[----:B------:R-:W-:Y:S01]  /*9f40*/  VIADD R8, R0, 0x28 ;  /* 0x0000002800087836 */ /* 0x000fe20000000000 */
[----:B------:R-:W-:Y:S01]  /*9f50*/  ISETP.GT.U32.AND P2, PT, R42, R13, PT ;  /* 0x0000000d2a00720c */ /* 0x000fe20003f44070 */
[----:B------:R-:W-:Y:S01]  /*9f60*/  @!P6 IMAD.MOV R245, RZ, RZ, -R245 ;  /* 0x000000fffff5e224 */ /* 0x000fe200078e0af5 */
[----:B------:R-:W-:Y:S01]  /*9f70*/  ISETP.GE.AND P6, PT, R23, RZ, PT ;  /* 0x000000ff1700720c */ /* 0x000fe20003fc6270 */
[----:B------:R-:W-:Y:S01]  /*9f80*/  IMAD.HI.U32 R3, R2, R17, RZ ;  /* 0x0000001102037227 */ /* 0x000fe200078e00ff */
[----:B------:R-:W-:-:S03]  /*9f90*/  IABS R23, R8 ;  /* 0x0000000800177213 */ /* 0x000fc60000000000 */
[----:B------:R-:W-:Y:S02]  /*9fa0*/  IMAD.MOV R3, RZ, RZ, -R3 ;  /* 0x000000ffff037224 */ /* 0x000fe400078e0a03 */
[----:B------:R-:W-:Y:S02]  /*9fb0*/  VIADD R46, R0, 0x27 ;  /* 0x00000027002e7836 */ /* 0x000fe40000000000 */
[--C-:B------:R-:W-:Y:S02]  /*9fc0*/  @!P4 IMAD.IADD R10, R10, 0x1, -R42.reuse ;  /* 0x000000010a0ac824 */ /* 0x100fe400078e0a2a */
[----:B------:R-:W-:Y:S01]  /*9fd0*/  IMAD R17, R42, R3, R17 ;  /* 0x000000032a117224 */ /* 0x000fe200078e0211 */
[----:B------:R-:W-:Y:S01]  /*9fe0*/  IABS R31, R46 ;  /* 0x0000002e001f7213 */ /* 0x000fe20000000000 */
[----:B------:R-:W-:Y:S02]  /*9ff0*/  VIADD R54, R0, 0x26 ;  /* 0x0000002600367836 */ /* 0x000fe40000000000 */
[----:B------:R-:W-:Y:S01]  /*a000*/  @!P2 IMAD.IADD R13, R13, 0x1, -R42 ;  /* 0x000000010d0da824 */ /* 0x000fe200078e0a2a */
[----:B------:R-:W-:Y:S01]  /*a010*/  ISETP.GT.U32.AND P2, PT, R42, R10, PT ;  /* 0x0000000a2a00720c */ /* 0x000fe20003f44070 */
[----:B------:R-:W-:Y:S01]  /*a020*/  IMAD.HI.U32 R3, R2, R23, RZ ;  /* 0x0000001702037227 */ /* 0x000fe200078e00ff */
[----:B------:R-:W-:-:S02]  /*a030*/  ISETP.GT.U32.AND P4, PT, R42, R17, PT ;  /* 0x000000112a00720c */ /* 0x000fc40003f84070 */
[----:B------:R-:W-:Y:S01]  /*a040*/  IABS R15, R54 ;  /* 0x00000036000f7213 */ /* 0x000fe20000000000 */
[----:B------:R-:W-:Y:S01]  /*a050*/  @!P3 IMAD.MOV R247, RZ, RZ, -R247 ;  /* 0x000000fffff7b224 */ /* 0x000fe200078e0af7 */
[----:B------:R-:W-:Y:S01]  /*a060*/  ISETP.GE.AND P3, PT, R8, RZ, PT ;  /* 0x000000ff0800720c */ /* 0x000fe20003f66270 */
[----:B------:R-:W-:Y:S02]  /*a070*/  IMAD.MOV R8, RZ, RZ, -R3 ;  /* 0x000000ffff087224 */ /* 0x000fe400078e0a03 */
[----:B------:R-:W-:-:S04]  /*a080*/  IMAD.HI.U32 R3, R2, R31, RZ ;  /* 0x0000001f02037227 */ /* 0x000fc800078e00ff */
[----:B------:R-:W-:Y:S01]  /*a090*/  @!P0 IMAD.MOV R4, RZ, RZ, -R4 ;  /* 0x000000ffff048224 */ /* 0x000fe200078e0a04 */
[C---:B------:R-:W-:Y:S01]  /*a0a0*/  ISETP.GT.U32.AND P0, PT, R42.reuse, R13, PT ;  /* 0x0000000d2a00720c */ /* 0x040fe20003f04070 */
[----:B------:R-:W-:Y:S02]  /*a0b0*/  IMAD R23, R42, R8, R23 ;  /* 0x000000082a177224 */ /* 0x000fe400078e0217 */
[----:B------:R-:W-:-:S04]  /*a0c0*/  IMAD.HI.U32 R8, R2, R15, RZ ;  /* 0x0000000f02087227 */ /* 0x000fc800078e00ff */
[----:B------:R-:W-:Y:S02]  /*a0d0*/  IMAD.MOV R3, RZ, RZ, -R3 ;  /* 0x000000ffff037224 */ /* 0x000fe400078e0a03 */
[----:B------:R-:W-:Y:S02]  /*a0e0*/  IMAD.MOV R8, RZ, RZ, -R8 ;  /* 0x000000ffff087224 */ /* 0x000fe400078e0a08 */
[--C-:B------:R-:W-:Y:S01]  /*a0f0*/  @!P2 IMAD.IADD R10, R10, 0x1, -R42.reuse ;  /* 0x000000010a0aa824 */ /* 0x100fe200078e0a2a */
[C---:B------:R-:W-:Y:S01]  /*a100*/  ISETP.GT.U32.AND P2, PT, R42.reuse, R23, PT ;  /* 0x000000172a00720c */ /* 0x040fe20003f44070 */
[C---:B------:R-:W-:Y:S02]  /*a110*/  IMAD R31, R42.reuse, R3, R31 ;  /* 0x000000032a1f7224 */ /* 0x040fe400078e021f */
[----:B------:R-:W-:Y:S02]  /*a120*/  @!P4 IMAD.IADD R17, R17, 0x1, -R42 ;  /* 0x000000011111c824 */ /* 0x000fe400078e0a2a */
[----:B------:R-:W-:-:S02]  /*a130*/  IMAD R38, R42, R8, R15 ;  /* 0x000000082a267224 */ /* 0x000fc400078e020f */
[----:B------:R-:W-:Y:S01]  /*a140*/  @!P1 IMAD.MOV R10, RZ, RZ, -R10 ;  /* 0x000000ffff0a9224 */ /* 0x000fe200078e0a0a */
[C---:B------:R-:W-:Y:S01]  /*a150*/  ISETP.GT.U32.AND P1, PT, R42.reuse, R31, PT ;  /* 0x0000001f2a00720c */ /* 0x040fe20003f24070 */
[----:B------:R-:W-:Y:S01]  /*a160*/  @!P0 IMAD.IADD R13, R13, 0x1, -R42 ;  /* 0x000000010d0d8824 */ /* 0x000fe200078e0a2a */
[----:B------:R-:W-:Y:S01]  /*a170*/  ISETP.GT.U32.AND P4, PT, R42, R17, PT ;  /* 0x000000112a00720c */ /* 0x000fe20003f84070 */
[----:B------:R-:W-:Y:S01]  /*a180*/  VIADD R8, R0, 0x24 ;  /* 0x0000002400087836 */ /* 0x000fe20000000000 */
[----:B------:R-:W-:Y:S01]  /*a190*/  ISETP.GT.U32.AND P0, PT, R42, R38, PT ;  /* 0x000000262a00720c */ /* 0x000fe20003f04070 */
[----:B------:R-:W-:-:S03]  /*a1a0*/  IMAD.HI.U32 R3, R2, R27, RZ ;  /* 0x0000001b02037227 */ /* 0x000fc600078e00ff */
[----:B------:R-:W-:Y:S01]  /*a1b0*/  IABS R15, R8 ;  /* 0x00000008000f7213 */ /* 0x000fe20000000000 */
[----:B------:R-:W-:Y:S02]  /*a1c0*/  IMAD.MOV R3, RZ, RZ, -R3 ;  /* 0x000000ffff037224 */ /* 0x000fe400078e0a03 */
[--C-:B------:R-:W-:Y:S01]  /*a1d0*/  @!P2 IMAD.IADD R23, R23, 0x1, -R42.reuse ;  /* 0x000000011717a824 */ /* 0x100fe200078e0a2a */
[----:B------:R-:W-:Y:S01]  /*a1e0*/  ISETP.GE.AND P2, PT, R54, RZ, PT ;  /* 0x000000ff3600720c */ /* 0x000fe20003f46270 */
[--C-:B------:R-:W-:Y:S02]  /*a1f0*/  @!P1 IMAD.IADD R31, R31, 0x1, -R42.reuse ;  /* 0x000000011f1f9824 */ /* 0x100fe400078e0a2a */
[--C-:B------:R-:W-:Y:S01]  /*a200*/  @!P4 IMAD.IADD R17, R17, 0x1, -R42.reuse ;  /* 0x000000011111c824 */ /* 0x100fe200078e0a2a */
[----:B------:R-:W-:Y:S01]  /*a210*/  ISETP.GE.AND P4, PT, R46, RZ, PT ;  /* 0x000000ff2e00720c */ /* 0x000fe20003f86270 */
[----:B------:R-:W-:Y:S01]  /*a220*/  @!P0 IMAD.IADD R38, R38, 0x1, -R42 ;  /* 0x0000000126268824 */ /* 0x000fe200078e0a2a */
[C---:B------:R-:W-:Y:S01]  /*a230*/  ISETP.GT.U32.AND P0, PT, R42.reuse, R31, PT ;  /* 0x0000001f2a00720c */ /* 0x040fe20003f04070 */
[----:B------:R-:W-:Y:S01]  /*a240*/  IMAD R46, R42, R3, R27 ;  /* 0x000000032a2e7224 */ /* 0x000fe200078e021b */
[----:B------:R-:W-:Y:S01]  /*a250*/  IABS R27, R73 ;  /* 0x00000049001b7213 */ /* 0x000fe20000000000 */
[----:B------:R-:W-:Y:S01]  /*a260*/  IMAD.HI.U32 R3, R2, R15, RZ ;  /* 0x0000000f02037227 */ /* 0x000fe200078e00ff */
[----:B------:R-:W-:-:S03]  /*a270*/  ISETP.GT.U32.AND P1, PT, R42, R23, PT ;  /* 0x000000172a00720c */ /* 0x000fc60003f24070 */
[----:B------:R-:W-:Y:S02]  /*a280*/  IMAD.MOV R3, RZ, RZ, -R3 ;  /* 0x000000ffff037224 */ /* 0x000fe400078e0a03 */
[----:B------:R-:W-:Y:S01]  /*a290*/  @!P6 IMAD.MOV R17, RZ, RZ, -R17 ;  /* 0x000000ffff11e224 */ /* 0x000fe200078e0a11 */
[C---:B------:R-:W-:Y:S01]  /*a2a0*/  ISETP.GT.U32.AND P6, PT, R42.reuse, R46, PT ;  /* 0x0000002e2a00720c */ /* 0x040fe20003fc4070 */
[----:B------:R-:W-:Y:S02]  /*a2b0*/  IMAD R54, R42, R3, R15 ;  /* 0x000000032a367224 */ /* 0x000fe400078e020f */
[----:B------:R-:W-:Y:S02]  /*a2c0*/  @!P0 IMAD.IADD R31, R31, 0x1, -R42 ;  /* 0x000000011f1f8824 */ /* 0x000fe400078e0a2a */
[----:B------:R-:W-:Y:S01]  /*a2d0*/  IMAD.HI.U32 R3, R2, R27, RZ ;  /* 0x0000001b02037227 */ /* 0x000fe200078e00ff */
[----:B------:R-:W-:-:S03]  /*a2e0*/  ISETP.GT.U32.AND P0, PT, R42, R54, PT ;  /* 0x000000362a00720c */ /* 0x000fc60003f04070 */
[----:B------:R-:W-:Y:S02]  /*a2f0*/  IMAD.MOV R62, RZ, RZ, -R3 ;  /* 0x000000ffff3e7224 */ /* 0x000fe400078e0a03 */
[----:B------:R-:W-:Y:S01]  /*a300*/  @!P5 IMAD.MOV R13, RZ, RZ, -R13 ;  /* 0x000000ffff0dd224 */ /* 0x000fe200078e0a0d */
[C---:B------:R-:W-:Y:S01]  /*a310*/  ISETP.GT.U32.AND P5, PT, R42.reuse, R38, PT ;  /* 0x000000262a00720c */ /* 0x040fe20003fa4070 */
[----:B------:R-:W-:Y:S02]  /*a320*/  IMAD R62, R42, R62, R27 ;  /* 0x0000003e2a3e7224 */ /* 0x000fe400078e021b */
[----:B------:R-:W-:Y:S02]  /*a330*/  @!P4 IMAD.MOV R31, RZ, RZ, -R31 ;  /* 0x000000ffff1fc224 */ /* 0x000fe400078e0a1f */
[----:B------:R-:W-:Y:S01]  /*a340*/  IMAD.HI.U32 R3, R2, R69, RZ ;  /* 0x0000004502037227 */ /* 0x000fe200078e00ff */
[----:B------:R-:W-:-:S03]  /*a350*/  ISETP.GT.U32.AND P4, PT, R42, R62, PT ;  /* 0x0000003e2a00720c */ /* 0x000fc60003f84070 */
[--C-:B------:R-:W-:Y:S02]  /*a360*/  @!P0 IMAD.IADD R54, R54, 0x1, -R42.reuse ;  /* 0x0000000136368824 */ /* 0x100fe400078e0a2a */
[--C-:B------:R-:W-:Y:S02]  /*a370*/  @!P6 IMAD.IADD R46, R46, 0x1, -R42.reuse ;  /* 0x000000012e2ee824 */ /* 0x100fe400078e0a2a */
[----:B------:R-:W-:Y:S01]  /*a380*/  IMAD.MOV R3, RZ, RZ, -R3 ;  /* 0x000000ffff037224 */ /* 0x000fe200078e0a03 */
[----:B------:R-:W-:Y:S01]  /*a390*/  ISETP.GT.U32.AND P0, PT, R42, R54, PT ;  /* 0x000000362a00720c */ /* 0x000fe20003f04070 */
[----:B------:R-:W-:Y:S01]  /*a3a0*/  @!P5 IMAD.IADD R38, R38, 0x1, -R42 ;  /* 0x000000012626d824 */ /* 0x000fe200078e0a2a */
[C---:B------:R-:W-:Y:S01]  /*a3b0*/  ISETP.GT.U32.AND P6, PT, R42.reuse, R46, PT ;  /* 0x0000002e2a00720c */ /* 0x040fe20003fc4070 */
[----:B------:R-:W-:Y:S01]  /*a3c0*/  IMAD R69, R42, R3, R69 ;  /* 0x000000032a457224 */ /* 0x000fe200078e0245 */
[----:B------:R-:W-:Y:S01]  /*a3d0*/  ISETP.GE.AND P5, PT, R8, RZ, PT ;  /* 0x000000ff0800720c */ /* 0x000fe20003fa6270 */
[----:B------:R-:W-:-:S02]  /*a3e0*/  VIADD R8, R0, 0x21 ;  /* 0x0000002100087836 */ /* 0x000fc40000000000 */
[--C-:B------:R-:W-:Y:S02]  /*a3f0*/  @!P4 IMAD.IADD R62, R62, 0x1, -R42.reuse ;  /* 0x000000013e3ec824 */ /* 0x100fe400078e0a2a */
[--C-:B------:R-:W-:Y:S01]  /*a400*/  @!P1 IMAD.IADD R23, R23, 0x1, -R42.reuse ;  /* 0x0000000117179824 */ /* 0x100fe200078e0a2a */
[----:B------:R-:W-:Y:S01]  /*a410*/  IABS R77, R8 ;  /* 0x00000008004d7213 */ /* 0x000fe20000000000 */
[----:B------:R-:W-:Y:S01]  /*a420*/  VIADD R15, R0, 0x1f ;  /* 0x0000001f000f7836 */ /* 0x000fe20000000000 */
[----:B------:R-:W-:Y:S01]  /*a430*/  ISETP.GT.U32.AND P4, PT, R42, R62, PT ;  /* 0x0000003e2a00720c */ /* 0x000fe20003f84070 */
[--C-:B------:R-:W-:Y:S01]  /*a440*/  @!P0 IMAD.IADD R54, R54, 0x1, -R42.reuse ;  /* 0x0000000136368824 */ /* 0x100fe200078e0a2a */
[----:B------:R-:W-:Y:S01]  /*a450*/  ISETP.GT.U32.AND P0, PT, R42, R69, PT ;  /* 0x000000452a00720c */ /* 0x000fe20003f04070 */
[----:B------:R-:W-:Y:S01]  /*a460*/  @!P3 IMAD.MOV R23, RZ, RZ, -R23 ;  /* 0x000000ffff17b224 */ /* 0x000fe200078e0a17 */
[----:B------:R-:W-:Y:S01]  /*a470*/  ISETP.GE.AND P3, PT, R73, RZ, PT ;  /* 0x000000ff4900720c */ /* 0x000fe20003f66270 */
[----:B------:R-:W-:Y:S01]  /*a480*/  @!P6 IMAD.IADD R46, R46, 0x1, -R42 ;  /* 0x000000012e2ee824 */ /* 0x000fe200078e0a2a */
[----:B------:R-:W-:Y:S01]  /*a490*/  ISETP.GE.AND P6, PT, R8, RZ, PT ;  /* 0x000000ff0800720c */ /* 0x000fe20003fc6270 */
[----:B------:R-:W-:Y:S01]  /*a4a0*/  IMAD.HI.U32 R3, R2, R77, RZ ;  /* 0x0000004d02037227 */ /* 0x000fe200078e00ff */
[----:B------:R-:W-:-:S02]  /*a4b0*/  ISETP.GE.AND P1, PT, R58, RZ, PT ;  /* 0x000000ff3a00720c */ /* 0x000fc40003f26270 */
[----:B------:R-:W-:Y:S01]  /*a4c0*/  IABS R27, R15 ;  /* 0x0000000f001b7213 */ /* 0x000fe20000000000 */
[----:B------:R-:W-:Y:S02]  /*a4d0*/  VIADD R8, R0, 0x20 ;  /* 0x0000002000087836 */ /* 0x000fe40000000000 */
[----:B------:R-:W-:Y:S02]  /*a4e0*/  IMAD.MOV R3, RZ, RZ, -R3 ;  /* 0x000000ffff037224 */ /* 0x000fe400078e0a03 */
[--C-:B------:R-:W-:Y:S01]  /*a4f0*/  @!P0 IMAD.IADD R69, R69, 0x1, -R42.reuse ;  /* 0x0000000145458824 */ /* 0x100fe200078e0a2a */
[----:B------:R-:W-:Y:S01]  /*a500*/  IABS R85, R8 ;  /* 0x0000000800557213 */ /* 0x000fe20000000000 */
[----:B------:R-:W-:Y:S02]  /*a510*/  IMAD R77, R42, R3, R77 ;  /* 0x000000032a4d7224 */ /* 0x000fe400078e024d */
[----:B------:R-:W-:Y:S01]  /*a520*/  @!P4 IMAD.IADD R62, R62, 0x1, -R42 ;  /* 0x000000013e3ec824 */ /* 0x000fe200078e0a2a */
[----:B------:R-:W-:Y:S01]  /*a530*/  ISETP.GT.U32.AND P0, PT, R42, R69, PT ;  /* 0x000000452a00720c */ /* 0x000fe20003f04070 */
[----:B------:R-:W-:-:S04]  /*a540*/  IMAD.HI.U32 R3, R2, R85, RZ ;  /* 0x0000005502037227 */ /* 0x000fc800078e00ff */
[----:B------:R-:W-:Y:S01]  /*a550*/  @!P3 IMAD.MOV R62, RZ, RZ, -R62 ;  /* 0x000000ffff3eb224 */ /* 0x000fe200078e0a3e */
[C---:B------:R-:W-:Y:S01]  /*a560*/  ISETP.GT.U32.AND P3, PT, R42.reuse, R77, PT ;  /* 0x0000004d2a00720c */ /* 0x040fe20003f64070 */
[----:B------:R-:W-:Y:S02]  /*a570*/  IMAD.MOV R3, RZ, RZ, -R3 ;  /* 0x000000ffff037224 */ /* 0x000fe400078e0a03 */
[----:B------:R-:W-:Y:S01]  /*a580*/  @!P5 IMAD.MOV R54, RZ, RZ, -R54 ;  /* 0x000000ffff36d224 */ /* 0x000fe200078e0a36 */
[----:B------:R-:W-:Y:S01]  /*a590*/  ISETP.GE.AND P5, PT, R15, RZ, PT ;  /* 0x000000ff0f00720c */ /* 0x000fe20003fa6270 */
[----:B------:R-:W-:Y:S02]  /*a5a0*/  IMAD R85, R42, R3, R85 ;  /* 0x000000032a557224 */ /* 0x000fe400078e0255 */
[----:B------:R-:W-:Y:S02]  /*a5b0*/  VIADD R15, R0, 0x1e ;  /* 0x0000001e000f7836 */ /* 0x000fe40000000000 */
[----:B------:R-:W-:Y:S01]  /*a5c0*/  @!P2 IMAD.MOV R38, RZ, RZ, -R38 ;  /* 0x000000ffff26a224 */ /* 0x000fe200078e0a26 */
[----:B------:R-:W-:Y:S01]  /*a5d0*/  ISETP.GE.AND P2, PT, R81, RZ, PT ;  /* 0x000000ff5100720c */ /* 0x000fe20003f46270 */
[----:B------:R-:W-:Y:S01]  /*a5e0*/  @!P1 IMAD.MOV R46, RZ, RZ, -R46 ;  /* 0x000000ffff2e9224 */ /* 0x000fe200078e0a2e */
[----:B------:R-:W-:Y:S01]  /*a5f0*/  ISETP.GE.AND P1, PT, R8, RZ, PT ;  /* 0x000000ff0800720c */ /* 0x000fe20003f26270 */
[----:B------:R-:W-:Y:S01]  /*a600*/  @!P0 IMAD.IADD R69, R69, 0x1, -R42 ;  /* 0x0000000145458824 */ /* 0x000fe200078e0a2a */
[----:B------:R-:W-:Y:S01]  /*a610*/  ISETP.GT.U32.AND P0, PT, R42, R85, PT ;  /* 0x000000552a00720c */ /* 0x000fe20003f04070 */
[----:B------:R-:W-:Y:S01]  /*a620*/  IMAD.HI.U32 R8, R2, R27, RZ ;  /* 0x0000001b02087227 */ /* 0x000fe200078e00ff */
[----:B------:R-:W-:-:S02]  /*a630*/  IABS R99, R15 ;  /* 0x0000000f00637213 */ /* 0x000fc40000000000 */
[----:B------:R-:W-:Y:S01]  /*a640*/  ISETP.GE.AND P4, PT, R15, RZ, PT ;  /* 0x000000ff0f00720c */ /* 0x000fe20003f86270 */
[----:B------:R-:W-:Y:S02]  /*a650*/  @!P3 IMAD.IADD R77, R77, 0x1, -R42 ;  /* 0x000000014d4db824 */ /* 0x000fe400078e0a2a */
[----:B------:R-:W-:Y:S02]  /*a660*/  IMAD.MOV R8, RZ, RZ, -R8 ;  /* 0x000000ffff087224 */ /* 0x000fe400078e0a08 */
[----:B------:R-:W-:Y:S01]  /*a670*/  IMAD.HI.U32 R3, R2, R99, RZ ;  /* 0x0000006302037227 */ /* 0x000fe200078e00ff */
[----:B------:R-:W-:-:S03]  /*a680*/  ISETP.GT.U32.AND P3, PT, R42, R77, PT ;  /* 0x0000004d2a00720c */ /* 0x000fc60003f64070 */
[----:B------:R-:W-:Y:S02]  /*a690*/  IMAD R92, R42, R8, R27 ;  /* 0x000000082a5c7224 */ /* 0x000fe400078e021b */
[----:B------:R-:W-:Y:S02]  /*a6a0*/  VIADD R81, R0, 0x1d ;  /* 0x0000001d00517836 */ /* 0x000fe40000000000 */
[----:B------:R-:W-:Y:S02]  /*a6b0*/  IMAD.MOV R3, RZ, RZ, -R3 ;  /* 0x000000ffff037224 */ /* 0x000fe400078e0a03 */
[----:B------:R-:W-:Y:S01]  /*a6c0*/  @!P2 IMAD.MOV R69, RZ, RZ, -R69 ;  /* 0x000000ffff45a224 */ /* 0x000fe200078e0a45 */
[----:B------:R-:W-:Y:S01]  /*a6d0*/  IABS R15, R81 ;  /* 0x00000051000f7213 */ /* 0x000fe20000000000 */
        /* <DEDUP_REMOVED lines=8> */
[----:B------:R-:W-:Y:S02]  /*a760*/  VIADD R27, R0, 0x1b ;  /* 0x0000001b001b7836 */ /* 0x000fe40000000000 */
[----:B------:R-:W-:Y:S02]  /*a770*/  @!P2 IMAD.IADD R92, R92, 0x1, -R42 ;  /* 0x000000015c5ca824 */ /* 0x000fe400078e0a2a */
[----:B------:R-:W-:Y:S01]  /*a780*/  IMAD R106, R42, R106, R15 ;  /* 0x0000006a2a6a7224 */ /* 0x000fe200078e020f */
[----:B------:R-:W-:Y:S01]  /*a790*/  IABS R73, R27 ;  /* 0x0000001b00497213 */ /* 0x000fe20000000000 */
[----:B------:R-:W-:Y:S01]  /*a7a0*/  IMAD.HI.U32 R3, R2, R113, RZ ;  /* 0x0000007102037227 */ /* 0x000fe200078e00ff */
[----:B------:R-:W-:-:S03]  /*a7b0*/  ISETP.GT.U32.AND P2, PT, R42, R92, PT ;  /* 0x0000005c2a00720c */ /* 0x000fc60003f44070 */
[--C-:B------:R-:W-:Y:S01]  /*a7c0*/  @!P0 IMAD.IADD R85, R85, 0x1, -R42.reuse ;  /* 0x0000000155558824 */ /* 0x100fe200078e0a2a */
[----:B------:R-:W-:Y:S01]  /*a7d0*/  ISETP.GT.U32.AND P0, PT, R42, R106, PT ;  /* 0x0000006a2a00720c */ /* 0x000fe20003f04070 */
[----:B------:R-:W-:Y:S01]  /*a7e0*/  @!P3 IMAD.IADD R99, R99, 0x1, -R42 ;  /* 0x000000016363b824 */ /* 0x000fe200078e0a2a */
[----:B------:R-:W-:Y:S01]  /*a7f0*/  ISETP.GE.AND P3, PT, R81, RZ, PT ;  /* 0x000000ff5100720c */ /* 0x000fe20003f66270 */
[----:B------:R-:W-:Y:S02]  /*a800*/  IMAD.MOV R8, RZ, RZ, -R3 ;  /* 0x000000ffff087224 */ /* 0x000fe400078e0a03 */
[----:B------:R-:W-:Y:S02]  /*a810*/  VIADD R58, R0, 0x1a ;  /* 0x0000001a003a7836 */ /* 0x000fe40000000000 */
[----:B------:R-:W-:Y:S02]  /*a820*/  IMAD.MOV.U32 R15, RZ, RZ, R73 ;  /* 0x000000ffff0f7224 */ /* 0x000fe400078e0049 */
[----:B------:R-:W-:Y:S01]  /*a830*/  @!P6 IMAD.MOV R77, RZ, RZ, -R77 ;  /* 0x000000ffff4de224 */ /* 0x000fe200078e0a4d */
[C---:B------:R-:W-:Y:S01]  /*a840*/  ISETP.GT.U32.AND P6, PT, R42.reuse, R99, PT ;  /* 0x000000632a00720c */ /* 0x040fe20003fc4070 */
[----:B------:R-:W-:Y:S01]  /*a850*/  IMAD R113, R42, R8, R113 ;  /* 0x000000082a717224 */ /* 0x000fe200078e0271 */
[----:B------:R-:W-:Y:S01]  /*a860*/  IABS R128, R58 ;  /* 0x0000003a00807213 */ /* 0x000fe20000000000 */
[----:B------:R-:W-:-:S04]  /*a870*/  IMAD.HI.U32 R8, R2, R15, RZ ;  /* 0x0000000f02087227 */ /* 0x000fc800078e00ff */
[----:B------:R-:W-:Y:S02]  /*a880*/  IMAD.MOV R8, RZ, RZ, -R8 ;  /* 0x000000ffff087224 */ /* 0x000fe400078e0a08 */
[----:B------:R-:W-:Y:S02]  /*a890*/  IMAD.MOV.U32 R3, RZ, RZ, R128 ;  /* 0x000000ffff037224 */ /* 0x000fe400078e0080 */
[--C-:B------:R-:W-:Y:S01]  /*a8a0*/  @!P2 IMAD.IADD R92, R92, 0x1, -R42.reuse ;  /* 0x000000015c5ca824 */ /* 0x100fe200078e0a2a */
[----:B------:R-:W-:Y:S01]  /*a8b0*/  ISETP.GT.U32.AND P2, PT, R42, R113, PT ;  /* 0x000000712a00720c */ /* 0x000fe20003f44070 */
[----:B------:R-:W-:Y:S01]  /*a8c0*/  @!P0 IMAD.IADD R106, R106, 0x1, -R42 ;  /* 0x000000016a6a8824 */ /* 0x000fe200078e0a2a */
[----:B------:R-:W-:Y:S01]  /*a8d0*/  ISETP.GE.AND P0, PT, R120, RZ, PT ;  /* 0x000000ff7800720c */ /* 0x000fe20003f06270 */
[----:B------:R-:W-:Y:S02]  /*a8e0*/  IMAD R120, R42, R8, R15 ;  /* 0x000000082a787224 */ /* 0x000fe400078e020f */
[----:B------:R-:W-:-:S04]  /*a8f0*/  IMAD.HI.U32 R73, R2, R3, RZ ;  /* 0x0000000302497227 */ /* 0x000fc800078e00ff */
[--C-:B------:R-:W-:Y:S01]  /*a900*/  @!P6 IMAD.IADD R99, R99, 0x1, -R42.reuse ;  /* 0x000000016363e824 */ /* 0x100fe200078e0a2a */
[----:B------:R-:W-:Y:S01]  /*a910*/  ISETP.GT.U32.AND P6, PT, R42, R120, PT ;  /* 0x000000782a00720c */ /* 0x000fe20003fc4070 */
[----:B------:R-:W-:Y:S02]  /*a920*/  IMAD.MOV R73, RZ, RZ, -R73 ;  /* 0x000000ffff497224 */ /* 0x000fe400078e0a49 */
[----:B------:R-:W-:Y:S02]  /*a930*/  VIADD R15, R0, 0x19 ;  /* 0x00000019000f7836 */ /* 0x000fe40000000000 */
[C---:B------:R-:W-:Y:S02]  /*a940*/  IMAD R128, R42.reuse, R73, R3 ;  /* 0x000000492a807224 */ /* 0x040fe400078e0203 */
[--C-:B------:R-:W-:Y:S01]  /*a950*/  @!P2 IMAD.IADD R113, R113, 0x1, -R42.reuse ;  /* 0x000000017171a824 */ /* 0x100fe200078e0a2a */
[----:B------:R-:W-:Y:S01]  /*a960*/  IABS R135, R15 ;  /* 0x0000000f00877213 */ /* 0x000fe20000000000 */
[----:B------:R-:W-:Y:S01]  /*a970*/  @!P1 IMAD.MOV R85, RZ, RZ, -R85 ;  /* 0x000000ffff559224 */ /* 0x000fe200078e0a55 */
[C---:B------:R-:W-:Y:S01]  /*a980*/  ISETP.GT.U32.AND P1, PT, R42.reuse, R106, PT ;  /* 0x0000006a2a00720c */ /* 0x040fe20003f24070 */
[----:B------:R-:W-:Y:S01]  /*a990*/  @!P4 IMAD.MOV R99, RZ, RZ, -R99 ;  /* 0x000000ffff63c224 */ /* 0x000fe200078e0a63 */
[----:B------:R-:W-:Y:S01]  /*a9a0*/  ISETP.GT.U32.AND P4, PT, R42, R128, PT ;  /* 0x000000802a00720c */ /* 0x000fe20003f84070 */
[----:B------:R-:W-:Y:S01]  /*a9b0*/  @!P6 IMAD.IADD R120, R120, 0x1, -R42 ;  /* 0x000000017878e824 */ /* 0x000fe200078e0a2a */
[----:B------:R-:W-:Y:S01]  /*a9c0*/  ISETP.GT.U32.AND P2, PT, R42, R113, PT ;  /* 0x000000712a00720c */ /* 0x000fe20003f44070 */
[----:B------:R-:W-:-:S03]  /*a9d0*/  IMAD.HI.U32 R3, R2, R135, RZ ;  /* 0x0000008702037227 */ /* 0x000fc600078e00ff */
[----:B------:R-:W-:Y:S01]  /*a9e0*/  ISETP.GT.U32.AND P6, PT, R42, R120, PT ;  /* 0x000000782a00720c */ /* 0x000fe20003fc4070 */
[----:B------:R-:W-:Y:S02]  /*a9f0*/  IMAD.MOV R8, RZ, RZ, -R3 ;  /* 0x000000ffff087224 */ /* 0x000fe400078e0a03 */
[----:B------:R-:W-:Y:S02]  /*aa00*/  VIADD R3, R0, 0x18 ;  /* 0x0000001800037836 */ /* 0x000fe40000000000 */
[--C-:B------:R-:W-:Y:S01]  /*aa10*/  @!P1 IMAD.IADD R106, R106, 0x1, -R42.reuse ;  /* 0x000000016a6a9824 */ /* 0x100fe200078e0a2a */
[----:B------:R-:W-:Y:S01]  /*aa20*/  ISETP.GE.AND P1, PT, R58, RZ, PT ;  /* 0x000000ff3a00720c */ /* 0x000fe20003f26270 */
[--C-:B------:R-:W-:Y:S01]  /*aa30*/  @!P4 IMAD.IADD R128, R128, 0x1, -R42.reuse ;  /* 0x000000018080c824 */ /* 0x100fe200078e0a2a */
[----:B------:R-:W-:Y:S01]  /*aa40*/  IABS R143, R3 ;  /* 0x00000003008f7213 */ /* 0x000fe20000000000 */
[----:B------:R-:W-:Y:S01]  /*aa50*/  @!P2 IMAD.IADD R113, R113, 0x1, -R42 ;  /* 0x000000017171a824 */ /* 0x000fe200078e0a2a */
[----:B------:R-:W-:Y:S01]  /*aa60*/  ISETP.GE.AND P2, PT, R15, RZ, PT ;  /* 0x000000ff0f00720c */ /* 0x000fe20003f46270 */
[C---:B------:R-:W-:Y:S01]  /*aa70*/  IMAD R135, R42.reuse, R8, R135 ;  /* 0x000000082a877224 */ /* 0x040fe200078e0287 */
[----:B------:R-:W-:Y:S01]  /*aa80*/  ISETP.GT.U32.AND P4, PT, R42, R128, PT ;  /* 0x000000802a00720c */ /* 0x000fe20003f84070 */
[----:B------:R-:W-:Y:S01]  /*aa90*/  @!P5 IMAD.MOV R92, RZ, RZ, -R92 ;  /* 0x000000ffff5cd224 */ /* 0x000fe200078e0a5c */
[----:B------:R-:W-:Y:S01]  /*aaa0*/  ISETP.GE.AND P5, PT, R27, RZ, PT ;  /* 0x000000ff1b00720c */ /* 0x000fe20003fa6270 */
[----:B------:R-:W-:Y:S01]  /*aab0*/  @!P3 IMAD.MOV R106, RZ, RZ, -R106 ;  /* 0x000000ffff6ab224 */ /* 0x000fe200078e0a6a */
[----:B------:R-:W-:Y:S01]  /*aac0*/  ISETP.GE.AND P3, PT, R3, RZ, PT ;  /* 0x000000ff0300720c */ /* 0x000fe20003f66270 */
[----:B------:R-:W-:-:S02]  /*aad0*/  VIADD R8, R0, 0x17 ;  /* 0x0000001700087836 */ /* 0x000fc40000000000 */
[----:B------:R-:W-:-:S03]  /*aae0*/  IMAD.HI.U32 R3, R2, R143, RZ ;  /* 0x0000008f02037227 */ /* 0x000fc600078e00ff */
[----:B------:R-:W-:Y:S01]  /*aaf0*/  IABS R15, R8 ;  /* 0x00000008000f7213 */ /* 0x000fe20000000000 */
[----:B------:R-:W-:Y:S01]  /*ab00*/  @!P0 IMAD.MOV R113, RZ, RZ, -R113 ;  /* 0x000000ffff718224 */ /* 0x000fe200078e0a71 */
[----:B------:R-:W-:Y:S01]  /*ab10*/  ISETP.GT.U32.AND P0, PT, R42, R135, PT ;  /* 0x000000872a00720c */ /* 0x000fe20003f04070 */
[--C-:B------:R-:W-:Y:S01]  /*ab20*/  @!P6 IMAD.IADD R120, R120, 0x1, -R42.reuse ;  /* 0x000000017878e824 */ /* 0x100fe200078e0a2a */
[----:B------:R-:W-:Y:S01]  /*ab30*/  ISETP.GE.AND P6, PT, R8, RZ, PT ;  /* 0x000000ff0800720c */ /* 0x000fe20003fc6270 */
[----:B------:R-:W-:Y:S02]  /*ab40*/  VIADD R27, R0, 0x16 ;  /* 0x00000016001b7836 */ /* 0x000fe40000000000 */
[----:B------:R-:W-:Y:S02]  /*ab50*/  IMAD.MOV R8, RZ, RZ, -R3 ;  /* 0x000000ffff087224 */ /* 0x000fe400078e0a03 */
[----:B------:R-:W-:Y:S01]  /*ab60*/  @!P4 IMAD.IADD R128, R128, 0x1, -R42 ;  /* 0x000000018080c824 */ /* 0x000fe200078e0a2a */
[----:B------:R-:W-:Y:S01]  /*ab70*/  IABS R157, R27 ;  /* 0x0000001b009d7213 */ /* 0x000fe20000000000 */
[----:B------:R-:W-:Y:S01]  /*ab80*/  IMAD R143, R42, R8, R143 ;  /* 0x000000082a8f7224 */ /* 0x000fe200078e028f */
[----:B------:R-:W-:Y:S01]  /*ab90*/  ISETP.GE.AND P4, PT, R27, RZ, PT ;  /* 0x000000ff1b00720c */ /* 0x000fe20003f86270 */
[----:B------:R-:W-:-:S02]  /*aba0*/  @!P5 IMAD.MOV R120, RZ, RZ, -R120 ;  /* 0x000000ffff78d224 */ /* 0x000fc400078e0a78 */
[----:B------:R-:W-:Y:S01]  /*abb0*/  @!P0 IMAD.IADD R135, R135, 0x1, -R42 ;  /* 0x0000000187878824 */ /* 0x000fe200078e0a2a */
[----:B------:R-:W-:Y:S01]  /*abc0*/  ISETP.GT.U32.AND P5, PT, R42, R143, PT ;  /* 0x0000008f2a00720c */ /* 0x000fe20003fa4070 */
[----:B------:R-:W-:-:S03]  /*abd0*/  IMAD.HI.U32 R27, R2, R157, RZ ;  /* 0x0000009d021b7227 */ /* 0x000fc600078e00ff */
[----:B------:R-:W-:Y:S01]  /*abe0*/  ISETP.GT.U32.AND P0, PT, R42, R135, PT ;  /* 0x000000872a00720c */ /* 0x000fe20003f04070 */
[----:B------:R-:W-:Y:S02]  /*abf0*/  IMAD.MOV R27, RZ, RZ, -R27 ;  /* 0x000000ffff1b7224 */ /* 0x000fe400078e0a1b */
[----:B------:R-:W-:Y:S02]  /*ac00*/  VIADD R58, R0, 0x15 ;  /* 0x00000015003a7836 */ /* 0x000fe40000000000 */
[----:B------:R-:W-:Y:S02]  /*ac10*/  IMAD R157, R42, R27, R157 ;  /* 0x0000001b2a9d7224 */ /* 0x000fe400078e029d */
[----:B------:R-:W-:Y:S01]  /*ac20*/  IMAD.HI.U32 R81, R2, R171, RZ ;  /* 0x000000ab02517227 */ /* 0x000fe200078e00ff */
[----:B------:R-:W-:-:S03]  /*ac30*/  IABS R73, R58 ;  /* 0x0000003a00497213 */ /* 0x000fc60000000000 */
[--C-:B------:R-:W-:Y:S01]  /*ac40*/  @!P5 IMAD.IADD R143, R143, 0x1, -R42.reuse ;  /* 0x000000018f8fd824 */ /* 0x100fe200078e0a2a */
[C---:B------:R-:W-:Y:S01]  /*ac50*/  ISETP.GT.U32.AND P5, PT, R42.reuse, R157, PT ;  /* 0x0000009d2a00720c */ /* 0x040fe20003fa4070 */
[----:B------:R-:W-:Y:S02]  /*ac60*/  @!P0 IMAD.IADD R135, R135, 0x1, -R42 ;  /* 0x0000000187878824 */ /* 0x000fe400078e0a2a */
[----:B------:R-:W-:Y:S02]  /*ac70*/  IMAD.MOV.U32 R3, RZ, RZ, R73 ;  /* 0x000000ffff037224 */ /* 0x000fe400078e0049 */
[----:B------:R-:W-:Y:S01]  /*ac80*/  @!P2 IMAD.MOV R135, RZ, RZ, -R135 ;  /* 0x000000ffff87a224 */ /* 0x000fe200078e0a87 */
[----:B------:R-:W-:Y:S01]  /*ac90*/  ISETP.GT.U32.AND P2, PT, R42, R143, PT ;  /* 0x0000008f2a00720c */ /* 0x000fe20003f44070 */
[----:B------:R-:W-:-:S04]  /*aca0*/  IMAD.HI.U32 R8, R2, R3, RZ ;  /* 0x0000000302087227 */ /* 0x000fc800078e00ff */
[----:B------:R-:W-:Y:S02]  /*acb0*/  IMAD.MOV R8, RZ, RZ, -R8 ;  /* 0x000000ffff087224 */ /* 0x000fe400078e0a08 */
[----:B------:R-:W-:Y:S02]  /*acc0*/  @!P5 IMAD.IADD R157, R157, 0x1, -R42 ;  /* 0x000000019d9dd824 */ /* 0x000fe400078e0a2a */
[----:B------:R-:W-:Y:S02]  /*acd0*/  VIADD R73, R0, 0x14 ;  /* 0x0000001400497836 */ /* 0x000fe40000000000 */
[C---:B------:R-:W-:Y:S01]  /*ace0*/  IMAD R164, R42.reuse, R8, R3 ;  /* 0x000000082aa47224 */ /* 0x040fe200078e0203 */
[----:B------:R-:W-:Y:S01]  /*acf0*/  ISETP.GT.U32.AND P5, PT, R42, R157, PT ;  /* 0x0000009d2a00720c */ /* 0x000fe20003fa4070 */
[----:B------:R-:W-:Y:S01]  /*ad00*/  IMAD.HI.U32 R150, R2, R15, RZ ;  /* 0x0000000f02967227 */ /* 0x000fe200078e00ff */
[----:B------:R-:W-:-:S03]  /*ad10*/  IABS R185, R73 ;  /* 0x0000004900b97213 */ /* 0x000fc60000000000 */
[----:B------:R-:W-:Y:S01]  /*ad20*/  @!P1 IMAD.MOV R128, RZ, RZ, -R128 ;  /* 0x000000ffff809224 */ /* 0x000fe200078e0a80 */
[----:B------:R-:W-:Y:S01]  /*ad30*/  ISETP.GE.AND P1, PT, R58, RZ, PT ;  /* 0x000000ff3a00720c */ /* 0x000fe20003f26270 */
[----:B------:R-:W-:Y:S02]  /*ad40*/  VIADD R27, R0, 0x13 ;  /* 0x00000013001b7836 */ /* 0x000fe40000000000 */
[----:B------:R-:W-:Y:S02]  /*ad50*/  IMAD.MOV R81, RZ, RZ, -R81 ;  /* 0x000000ffff517224 */ /* 0x000fe400078e0a51 */
[----:B------:R-:W-:Y:S01]  /*ad60*/  @!P2 IMAD.IADD R143, R143, 0x1, -R42 ;  /* 0x000000018f8fa824 */ /* 0x000fe200078e0a2a */
[----:B------:R-:W-:Y:S01]  /*ad70*/  ISETP.GT.U32.AND P2, PT, R42, R164, PT ;  /* 0x000000a42a00720c */ /* 0x000fe20003f44070 */
[----:B------:R-:W-:Y:S01]  /*ad80*/  IMAD.MOV R150, RZ, RZ, -R150 ;  /* 0x000000ffff967224 */ /* 0x000fe200078e0a96 */
[----:B------:R-:W-:Y:S01]  /*ad90*/  IABS R178, R27 ;  /* 0x0000001b00b27213 */ /* 0x000fe20000000000 */
[----:B------:R-:W-:-:S04]  /*ada0*/  IMAD.HI.U32 R58, R2, R185, RZ ;  /* 0x000000b9023a7227 */ /* 0x000fc800078e00ff */
[C---:B------:R-:W-:Y:S02]  /*adb0*/  IMAD R171, R42.reuse, R81, R171 ;  /* 0x000000512aab7224 */ /* 0x040fe400078e02ab */
[----:B------:R-:W-:Y:S02]  /*adc0*/  IMAD R150, R42, R150, R15 ;  /* 0x000000962a967224 */ /* 0x000fe400078e020f */
[----:B------:R-:W-:Y:S02]  /*add0*/  VIADD R15, R0, 0x12 ;  /* 0x00000012000f7836 */ /* 0x000fe40000000000 */
[----:B------:R-:W-:Y:S01]  /*ade0*/  IMAD.MOV R58, RZ, RZ, -R58 ;  /* 0x000000ffff3a7224 */ /* 0x000fe200078e0a3a */
[C---:B------:R-:W-:Y:S01]  /*adf0*/  ISETP.GT.U32.AND P0, PT, R42.reuse, R150, PT ;  /* 0x000000962a00720c */ /* 0x040fe20003f04070 */
[----:B------:R-:W-:Y:S01]  /*ae00*/  @!P5 IMAD.IADD R157, R157, 0x1, -R42 ;  /* 0x000000019d9dd824 */ /* 0x000fe200078e0a2a */
[----:B------:R-:W-:Y:S01]  /*ae10*/  ISETP.GT.U32.AND P5, PT, R42, R171, PT ;  /* 0x000000ab2a00720c */ /* 0x000fe20003fa4070 */
[----:B------:R-:W-:Y:S01]  /*ae20*/  IMAD.HI.U32 R8, R2, R178, RZ ;  /* 0x000000b202087227 */ /* 0x000fe200078e00ff */
[----:B------:R-:W-:-:S03]  /*ae30*/  IABS R193, R15 ;  /* 0x0000000f00c17213 */ /* 0x000fc60000000000 */
[----:B------:R-:W-:Y:S02]  /*ae40*/  IMAD R185, R42, R58, R185 ;  /* 0x0000003a2ab97224 */ /* 0x000fe400078e02b9 */
[----:B------:R-:W-:Y:S02]  /*ae50*/  IMAD.MOV R8, RZ, RZ, -R8 ;  /* 0x000000ffff087224 */ /* 0x000fe400078e0a08 */
[----:B------:R-:W-:Y:S01]  /*ae60*/  @!P2 IMAD.IADD R164, R164, 0x1, -R42 ;  /* 0x00000001a4a4a824 */ /* 0x000fe200078e0a2a */
[----:B------:R-:W-:Y:S01]  /*ae70*/  ISETP.GT.U32.AND P2, PT, R42, R185, PT ;  /* 0x000000b92a00720c */ /* 0x000fe20003f44070 */
        /* <DEDUP_REMOVED lines=11> */
[----:B------:R-:W-:-:S02]  /*af30*/  @!P0 IMAD.IADD R150, R150, 0x1, -R42 ;  /* 0x0000000196968824 */ /* 0x000fc400078e0a2a */
[----:B------:R-:W-:Y:S01]  /*af40*/  VIADD R3, R0, 0x10 ;  /* 0x0000001000037836 */ /* 0x000fe20000000000 */
[----:B------:R-:W-:Y:S01]  /*af50*/  IABS R215, R81 ;  /* 0x0000005100d77213 */ /* 0x000fe20000000000 */
[--C-:B------:R-:W-:Y:S01]  /*af60*/  @!P5 IMAD.IADD R178, R178, 0x1, -R42.reuse ;  /* 0x00000001b2b2d824 */ /* 0x100fe200078e0a2a */
[----:B------:R-:W-:Y:S01]  /*af70*/  ISETP.GT.U32.AND P5, PT, R42, R164, PT ;  /* 0x000000a42a00720c */ /* 0x000fe20003fa4070 */
[----:B------:R-:W-:Y:S01]  /*af80*/  IMAD.HI.U32 R139, R2, R200, RZ ;  /* 0x000000c8028b7227 */ /* 0x000fe200078e00ff */
[C---:B------:R-:W-:Y:S02]  /*af90*/  ISETP.GT.U32.AND P0, PT, R42.reuse, R150, PT ;  /* 0x000000962a00720c */ /* 0x040fe40003f04070 */
[----:B------:R-:W-:Y:S01]  /*afa0*/  IABS R208, R3 ;  /* 0x0000000300d07213 */ /* 0x000fe20000000000 */
[----:B------:R-:W-:Y:S02]  /*afb0*/  IMAD.MOV R139, RZ, RZ, -R139 ;  /* 0x000000ffff8b7224 */ /* 0x000fe400078e0a8b */
[----:B------:R-:W-:Y:S01]  /*afc0*/  @!P2 IMAD.IADD R193, R193, 0x1, -R42 ;  /* 0x00000001c1c1a824 */ /* 0x000fe200078e0a2a */
[----:B------:R-:W-:Y:S01]  /*afd0*/  ISETP.GT.U32.AND P2, PT, R42, R185, PT ;  /* 0x000000b92a00720c */ /* 0x000fe20003f44070 */
[----:B------:R-:W-:-:S04]  /*afe0*/  IMAD.HI.U32 R229, R2, R215, RZ ;  /* 0x000000d702e57227 */ /* 0x000fc800078e00ff */
[----:B------:R-:W-:Y:S01]  /*aff0*/  @!P3 IMAD.MOV R143, RZ, RZ, -R143 ;  /* 0x000000ffff8fb224 */ /* 0x000fe200078e0a8f */
[C---:B------:R-:W-:Y:S01]  /*b000*/  ISETP.GT.U32.AND P3, PT, R42.reuse, R171, PT ;  /* 0x000000ab2a00720c */ /* 0x040fe20003f64070 */
[----:B------:R-:W-:Y:S02]  /*b010*/  IMAD R200, R42, R139, R200 ;  /* 0x0000008b2ac87224 */ /* 0x000fe400078e02c8 */
[----:B------:R-:W-:-:S04]  /*b020*/  IMAD.HI.U32 R58, R2, R208, RZ ;  /* 0x000000d0023a7227 */ /* 0x000fc800078e00ff */
[----:B------:R-:W-:Y:S02]  /*b030*/  IMAD.MOV R229, RZ, RZ, -R229 ;  /* 0x000000ffffe57224 */ /* 0x000fe400078e0ae5 */
[----:B------:R-:W-:Y:S01]  /*b040*/  @!P4 IMAD.MOV R157, RZ, RZ, -R157 ;  /* 0x000000ffff9dc224 */ /* 0x000fe200078e0a9d */
[----:B------:R-:W-:Y:S01]  /*b050*/  ISETP.GT.U32.AND P4, PT, R42, R178, PT ;  /* 0x000000b22a00720c */ /* 0x000fe20003f84070 */
[----:B------:R-:W-:Y:S01]  /*b060*/  @!P5 IMAD.IADD R164, R164, 0x1, -R42 ;  /* 0x00000001a4a4d824 */ /* 0x000fe200078e0a2a */
[C---:B------:R-:W-:Y:S01]  /*b070*/  ISETP.GT.U32.AND P5, PT, R42.reuse, R200, PT ;  /* 0x000000c82a00720c */ /* 0x040fe20003fa4070 */
[----:B------:R-:W-:Y:S02]  /*b080*/  IMAD.MOV R58, RZ, RZ, -R58 ;  /* 0x000000ffff3a7224 */ /* 0x000fe400078e0a3a */
[----:B------:R-:W-:Y:S02]  /*b090*/  IMAD R215, R42, R229, R215 ;  /* 0x000000e52ad77224 */ /* 0x000fe400078e02d7 */
[----:B------:R-:W-:Y:S01]  /*b0a0*/  @!P0 IMAD.IADD R150, R150, 0x1, -R42 ;  /* 0x0000000196968824 */ /* 0x000fe200078e0a2a */
[----:B------:R-:W-:Y:S01]  /*b0b0*/  ISETP.GE.AND P0, PT, R73, RZ, PT ;  /* 0x000000ff4900720c */ /* 0x000fe20003f06270 */
[----:B------:R-:W-:-:S02]  /*b0c0*/  IMAD R208, R42, R58, R208 ;  /* 0x0000003a2ad07224 */ /* 0x000fc400078e02d0 */
[----:B------:R-:W-:Y:S01]  /*b0d0*/  @!P2 IMAD.IADD R185, R185, 0x1, -R42 ;  /* 0x00000001b9b9a824 */ /* 0x000fe200078e0a2a */
[----:B------:R-:W-:Y:S01]  /*b0e0*/  ISETP.GT.U32.AND P2, PT, R42, R215, PT ;  /* 0x000000d72a00720c */ /* 0x000fe20003f44070 */
[----:B------:R-:W-:Y:S02]  /*b0f0*/  VIADD R73, R0, 0xe ;  /* 0x0000000e00497836 */ /* 0x000fe40000000000 */
[----:B------:R-:W-:Y:S01]  /*b100*/  @!P6 IMAD.MOV R150, RZ, RZ, -R150 ;  /* 0x000000ffff96e224 */ /* 0x000fe200078e0a96 */
[C---:B------:R-:W-:Y:S01]  /*b110*/  ISETP.GT.U32.AND P6, PT, R42.reuse, R193, PT ;  /* 0x000000c12a00720c */ /* 0x040fe20003fc4070 */
[--C-:B------:R-:W-:Y:S01]  /*b120*/  @!P3 IMAD.IADD R171, R171, 0x1, -R42.reuse ;  /* 0x00000001ababb824 */ /* 0x100fe200078e0a2a */
[----:B------:R-:W-:Y:S01]  /*b130*/  ISETP.GT.U32.AND P3, PT, R42, R208, PT ;  /* 0x000000d02a00720c */ /* 0x000fe20003f64070 */
[--C-:B------:R-:W-:Y:S01]  /*b140*/  @!P4 IMAD.IADD R178, R178, 0x1, -R42.reuse ;  /* 0x00000001b2b2c824 */ /* 0x100fe200078e0a2a */
[----:B------:R-:W-:Y:S01]  /*b150*/  IABS R222, R73 ;  /* 0x0000004900de7213 */ /* 0x000fe20000000000 */
[----:B------:R-:W-:Y:S01]  /*b160*/  @!P5 IMAD.IADD R200, R200, 0x1, -R42 ;  /* 0x00000001c8c8d824 */ /* 0x000fe200078e0a2a */
[----:B------:R-:W-:Y:S01]  /*b170*/  ISETP.GE.AND P4, PT, R27, RZ, PT ;  /* 0x000000ff1b00720c */ /* 0x000fe20003f86270 */
[----:B------:R-:W-:Y:S01]  /*b180*/  VIADD R27, R0, 0xc ;  /* 0x0000000c001b7836 */ /* 0x000fe20000000000 */
[----:B------:R-:W-:Y:S01]  /*b190*/  ISETP.GE.AND P5, PT, R15, RZ, PT ;  /* 0x000000ff0f00720c */ /* 0x000fe20003fa6270 */
[----:B------:R-:W-:-:S03]  /*b1a0*/  IMAD.HI.U32 R189, R2, R222, RZ ;  /* 0x000000de02bd7227 */ /* 0x000fc600078e00ff */
[----:B------:R-:W-:Y:S01]  /*b1b0*/  IABS R236, R27 ;  /* 0x0000001b00ec7213 */ /* 0x000fe20000000000 */
[--C-:B------:R-:W-:Y:S01]  /*b1c0*/  @!P2 IMAD.IADD R215, R215, 0x1, -R42.reuse ;  /* 0x00000001d7d7a824 */ /* 0x100fe200078e0a2a */
[----:B------:R-:W-:Y:S01]  /*b1d0*/  ISETP.GE.AND P2, PT, R8, RZ, PT ;  /* 0x000000ff0800720c */ /* 0x000fe20003f46270 */
[----:B------:R-:W-:Y:S02]  /*b1e0*/  IMAD.MOV R189, RZ, RZ, -R189 ;  /* 0x000000ffffbd7224 */ /* 0x000fe400078e0abd */
[----:B------:R-:W-:Y:S02]  /*b1f0*/  VIADD R58, R0, 0xd ;  /* 0x0000000d003a7836 */ /* 0x000fe40000000000 */
[--C-:B------:R-:W-:Y:S02]  /*b200*/  @!P6 IMAD.IADD R193, R193, 0x1, -R42.reuse ;  /* 0x00000001c1c1e824 */ /* 0x100fe400078e0a2a */
[----:B------:R-:W-:Y:S01]  /*b210*/  @!P3 IMAD.IADD R208, R208, 0x1, -R42 ;  /* 0x00000001d0d0b824 */ /* 0x000fe200078e0a2a */
[----:B------:R-:W-:Y:S01]  /*b220*/  ISETP.GE.AND P3, PT, R0, RZ, PT ;  /* 0x000000ff0000720c */ /* 0x000fe20003f66270 */
[----:B------:R-:W-:Y:S01]  /*b230*/  @!P0 IMAD.MOV R185, RZ, RZ, -R185 ;  /* 0x000000ffffb98224 */ /* 0x000fe200078e0ab9 */
[C---:B------:R-:W-:Y:S01]  /*b240*/  ISETP.GT.U32.AND P0, PT, R42.reuse, R215, PT ;  /* 0x000000d72a00720c */ /* 0x040fe20003f04070 */
[C---:B------:R-:W-:Y:S01]  /*b250*/  IMAD R222, R42.reuse, R189, R222 ;  /* 0x000000bd2ade7224 */ /* 0x040fe200078e02de */
[----:B------:R-:W-:Y:S01]  /*b260*/  IABS R229, R58 ;  /* 0x0000003a00e57213 */ /* 0x000fe20000000000 */
[----:B------:R-:W-:Y:S01]  /*b270*/  @!P4 IMAD.MOV R178, RZ, RZ, -R178 ;  /* 0x000000ffffb2c224 */ /* 0x000fe200078e0ab2 */
[----:B------:R-:W-:Y:S01]  /*b280*/  ISETP.GE.AND P4, PT, R3, RZ, PT ;  /* 0x000000ff0300720c */ /* 0x000fe20003f86270 */
[----:B------:R-:W-:Y:S01]  /*b290*/  @!P5 IMAD.MOV R193, RZ, RZ, -R193 ;  /* 0x000000ffffc1d224 */ /* 0x000fe200078e0ac1 */
[----:B------:R-:W-:Y:S01]  /*b2a0*/  ISETP.GE.AND P5, PT, R81, RZ, PT ;  /* 0x000000ff5100720c */ /* 0x000fe20003fa6270 */
[----:B------:R-:W-:Y:S01]  /*b2b0*/  @!P1 IMAD.MOV R164, RZ, RZ, -R164 ;  /* 0x000000ffffa49224 */ /* 0x000fe200078e0aa4 */
[----:B------:R-:W-:Y:S01]  /*b2c0*/  ISETP.GT.U32.AND P6, PT, R42, R222, PT ;  /* 0x000000de2a00720c */ /* 0x000fe20003fc4070 */
[----:B------:R-:W-:Y:S01]  /*b2d0*/  IMAD.HI.U32 R3, R2, R236, RZ ;  /* 0x000000ec02037227 */ /* 0x000fe200078e00ff */
[----:B------:R-:W-:-:S03]  /*b2e0*/  ISETP.GT.U32.AND P1, PT, R42, R200, PT ;  /* 0x000000c82a00720c */ /* 0x000fc60003f24070 */
[----:B------:R-:W-:-:S04]  /*b2f0*/  IMAD.HI.U32 R15, R2, R229, RZ ;  /* 0x000000e5020f7227 */ /* 0x000fc800078e00ff */
[----:B------:R-:W-:Y:S02]  /*b300*/  IMAD.MOV R3, RZ, RZ, -R3 ;  /* 0x000000ffff037224 */ /* 0x000fe400078e0a03 */
[----:B------:R-:W-:Y:S02]  /*b310*/  IMAD.MOV R15, RZ, RZ, -R15 ;  /* 0x000000ffff0f7224 */ /* 0x000fe400078e0a0f */
[----:B------:R-:W-:Y:S01]  /*b320*/  @!P3 IMAD.MOV R171, RZ, RZ, -R171 ;  /* 0x000000ffffabb224 */ /* 0x000fe200078e0aab */
[----:B------:R-:W-:Y:S01]  /*b330*/  ISETP.GT.U32.AND P3, PT, R42, R208, PT ;  /* 0x000000d02a00720c */ /* 0x000fe20003f64070 */
[----:B------:R-:W-:Y:S01]  /*b340*/  @!P0 IMAD.IADD R215, R215, 0x1, -R42 ;  /* 0x00000001d7d78824 */ /* 0x000fe200078e0a2a */
[----:B------:R-:W-:Y:S01]  /*b350*/  ISETP.GE.AND P0, PT, R58, RZ, PT ;  /* 0x000000ff3a00720c */ /* 0x000fe20003f06270 */
[C---:B------:R-:W-:Y:S02]  /*b360*/  IMAD R236, R42.reuse, R3, R236 ;  /* 0x000000032aec7224 */ /* 0x040fe400078e02ec */
[----:B------:R-:W-:-:S02]  /*b370*/  IMAD R229, R42, R15, R229 ;  /* 0x0000000f2ae57224 */ /* 0x000fc400078e02e5 */
[----:B------:R-:W-:Y:S01]  /*b380*/  @!P5 IMAD.MOV R215, RZ, RZ, -R215 ;  /* 0x000000ffffd7d224 */ /* 0x000fe200078e0ad7 */
[----:B------:R-:W-:Y:S01]  /*b390*/  ISETP.GT.U32.AND P5, PT, R42, R236, PT ;  /* 0x000000ec2a00720c */ /* 0x000fe20003fa4070 */
[--C-:B------:R-:W-:Y:S02]  /*b3a0*/  @!P6 IMAD.IADD R222, R222, 0x1, -R42.reuse ;  /* 0x00000001dedee824 */ /* 0x100fe400078e0a2a */
[--C-:B------:R-:W-:Y:S01]  /*b3b0*/  @!P1 IMAD.IADD R200, R200, 0x1, -R42.reuse ;  /* 0x00000001c8c89824 */ /* 0x100fe200078e0a2a */
[----:B------:R-:W-:Y:S01]  /*b3c0*/  ISETP.GT.U32.AND P1, PT, R42, R229, PT ;  /* 0x000000e52a00720c */ /* 0x000fe20003f24070 */
[----:B------:R-:W-:Y:S01]  /*b3d0*/  @!P3 IMAD.IADD R208, R208, 0x1, -R42 ;  /* 0x00000001d0d0b824 */ /* 0x000fe200078e0a2a */
[----:B------:R-:W-:Y:S01]  /*b3e0*/  ISETP.GT.U32.AND P6, PT, R42, R222, PT ;  /* 0x000000de2a00720c */ /* 0x000fe20003fc4070 */
[C---:B------:R-:W-:Y:S01]  /*b3f0*/  VIADD R8, R0.reuse, 0xb ;  /* 0x0000000b00087836 */ /* 0x040fe20000000000 */
[----:B------:R-:W-:Y:S01]  /*b400*/  ISETP.GE.AND P3, PT, R73, RZ, PT ;  /* 0x000000ff4900720c */ /* 0x000fe20003f66270 */
[----:B------:R-:W-:-:S02]  /*b410*/  VIADD R3, R0, 0x9 ;  /* 0x0000000900037836 */ /* 0x000fc40000000000 */
[----:B------:R-:W-:Y:S01]  /*b420*/  @!P4 IMAD.MOV R208, RZ, RZ, -R208 ;  /* 0x000000ffffd0c224 */ /* 0x000fe200078e0ad0 */
[----:B------:R-:W-:Y:S01]  /*b430*/  IABS R243, R8 ;  /* 0x0000000800f37213 */ /* 0x000fe20000000000 */
[--C-:B------:R-:W-:Y:S02]  /*b440*/  @!P5 IMAD.IADD R236, R236, 0x1, -R42.reuse ;  /* 0x00000001ececd824 */ /* 0x100fe400078e0a2a */
[----:B------:R-:W-:Y:S02]  /*b450*/  VIADD R15, R0, 0xa ;  /* 0x0000000a000f7836 */ /* 0x000fe40000000000 */
[--C-:B------:R-:W-:Y:S01]  /*b460*/  @!P1 IMAD.IADD R229, R229, 0x1, -R42.reuse ;  /* 0x00000001e5e59824 */ /* 0x100fe200078e0a2a */
[----:B------:R-:W-:Y:S01]  /*b470*/  ISETP.GE.AND P1, PT, R8, RZ, PT ;  /* 0x000000ff0800720c */ /* 0x000fe20003f26270 */
[----:B------:R-:W-:Y:S01]  /*b480*/  @!P6 IMAD.IADD R222, R222, 0x1, -R42 ;  /* 0x00000001dedee824 */ /* 0x000fe200078e0a2a */
[----:B------:R-:W-:Y:S01]  /*b490*/  IABS R8, R3 ;  /* 0x0000000300087213 */ /* 0x000fe20000000000 */
[----:B------:R-:W-:Y:S01]  /*b4a0*/  @!P2 IMAD.MOV R200, RZ, RZ, -R200 ;  /* 0x000000ffffc8a224 */ /* 0x000fe200078e0ac8 */
[C---:B------:R-:W-:Y:S01]  /*b4b0*/  ISETP.GT.U32.AND P5, PT, R42.reuse, R236, PT ;  /* 0x000000ec2a00720c */ /* 0x040fe20003fa4070 */
[----:B------:R-:W-:Y:S01]  /*b4c0*/  @!P3 IMAD.MOV R222, RZ, RZ, -R222 ;  /* 0x000000ffffdeb224 */ /* 0x000fe200078e0ade */
[----:B------:R-:W-:Y:S01]  /*b4d0*/  ISETP.GT.U32.AND P4, PT, R42, R229, PT ;  /* 0x000000e52a00720c */ /* 0x000fe20003f84070 */
[----:B------:R-:W-:Y:S01]  /*b4e0*/  IMAD.HI.U32 R73, R2, R8, RZ ;  /* 0x0000000802497227 */ /* 0x000fe200078e00ff */
[----:B------:R-:W-:-:S02]  /*b4f0*/  ISETP.GE.AND P6, PT, R27, RZ, PT ;  /* 0x000000ff1b00720c */ /* 0x000fc40003fc6270 */
[----:B------:R-:W-:Y:S01]  /*b500*/  ISETP.GE.AND P3, PT, R3, RZ, PT ;  /* 0x000000ff0300720c */ /* 0x000fe20003f66270 */
[----:B------:R-:W-:Y:S01]  /*b510*/  IMAD.HI.U32 R3, R2, R243, RZ ;  /* 0x000000f302037227 */ /* 0x000fe200078e00ff */
[----:B------:R-:W-:Y:S02]  /*b520*/  IABS R251, R15 ;  /* 0x0000000f00fb7213 */ /* 0x000fe40000000000 */
[----:B------:R-:W-:Y:S01]  /*b530*/  ISETP.GE.AND P2, PT, R15, RZ, PT ;  /* 0x000000ff0f00720c */ /* 0x000fe20003f46270 */
[----:B------:R-:W-:Y:S02]  /*b540*/  IMAD.MOV R73, RZ, RZ, -R73 ;  /* 0x000000ffff497224 */ /* 0x000fe400078e0a49 */
[----:B------:R-:W-:Y:S02]  /*b550*/  IMAD.MOV R3, RZ, RZ, -R3 ;  /* 0x000000ffff037224 */ /* 0x000fe400078e0a03 */
[----:B------:R-:W-:Y:S02]  /*b560*/  IMAD R8, R42, R73, R8 ;  /* 0x000000492a087224 */ /* 0x000fe400078e0208 */
[----:B------:R-:W-:-:S02]  /*b570*/  @!P5 IMAD.IADD R236, R236, 0x1, -R42 ;  /* 0x00000001ececd824 */ /* 0x000fc400078e0a2a */
[----:B------:R-:W-:Y:S02]  /*b580*/  @!P4 IMAD.IADD R229, R229, 0x1, -R42 ;  /* 0x00000001e5e5c824 */ /* 0x000fe400078e0a2a */
[C---:B------:R-:W-:Y:S02]  /*b590*/  IMAD R243, R42.reuse, R3, R243 ;  /* 0x000000032af37224 */ /* 0x040fe400078e02f3 */
[----:B------:R-:W-:Y:S01]  /*b5a0*/  @!P6 IMAD.MOV R236, RZ, RZ, -R236 ;  /* 0x000000ffffece224 */ /* 0x000fe200078e0aec */
[----:B------:R-:W-:Y:S01]  /*b5b0*/  ISETP.GT.U32.AND P6, PT, R42, R8, PT ;  /* 0x000000082a00720c */ /* 0x000fe20003fc4070 */
[----:B------:R-:W-:Y:S02]  /*b5c0*/  VIADD R27, R0, 0x8 ;  /* 0x00000008001b7836 */ /* 0x000fe40000000000 */
[----:B------:R-:W-:Y:S01]  /*b5d0*/  @!P0 IMAD.MOV R229, RZ, RZ, -R229 ;  /* 0x000000ffffe58224 */ /* 0x000fe200078e0ae5 */
[----:B------:R-:W-:Y:S01]  /*b5e0*/  ISETP.GT.U32.AND P0, PT, R42, R243, PT ;  /* 0x000000f32a00720c */ /* 0x000fe20003f04070 */
[C---:B------:R-:W-:Y:S01]  /*b5f0*/  VIADD R3, R0.reuse, 0x7 ;  /* 0x0000000700037836 */ /* 0x040fe20000000000 */
[----:B------:R-:W-:Y:S01]  /*b600*/  IABS R15, R27 ;  /* 0x0000001b000f7213 */ /* 0x000fe20000000000 */
[----:B------:R-:W-:Y:S01]  /*b610*/  VIADD R20, R0, 0x4 ;  /* 0x0000000400147836 */ /* 0x000fe20000000000 */
[----:B------:R-:W-:Y:S01]  /*b620*/  ISETP.GE.AND P4, PT, R27, RZ, PT ;  /* 0x000000ff1b00720c */ /* 0x000fe20003f86270 */
[----:B------:R-:W-:-:S04]  /*b630*/  IMAD.HI.U32 R27, R2, R251, RZ ;  /* 0x000000fb021b7227 */ /* 0x000fc800078e00ff */
[----:B------:R-:W-:-:S04]  /*b640*/  IMAD.HI.U32 R58, R2, R15, RZ ;  /* 0x0000000f023a7227 */ /* 0x000fc800078e00ff */
[----:B------:R-:W-:Y:S02]  /*b650*/  IMAD.MOV R27, RZ, RZ, -R27 ;  /* 0x000000ffff1b7224 */ /* 0x000fe400078e0a1b */
[----:B------:R-:W-:Y:S02]  /*b660*/  @!P6 IMAD.IADD R8, R8, 0x1, -R42 ;  /* 0x000000010808e824 */ /* 0x000fe400078e0a2a */
[----:B------:R-:W-:Y:S02]  /*b670*/  IMAD.MOV R58, RZ, RZ, -R58 ;  /* 0x000000ffff3a7224 */ /* 0x000fe400078e0a3a */
[C---:B------:R-:W-:Y:S01]  /*b680*/  IMAD R251, R42.reuse, R27, R251 ;  /* 0x0000001b2afb7224 */ /* 0x040fe200078e02fb */
[----:B------:R-:W-:Y:S01]  /*b690*/  IABS R27, R3 ;  /* 0x00000003001b7213 */ /* 0x000fe20000000000 */
[----:B------:R-:W-:Y:S01]  /*b6a0*/  @!P0 IMAD.IADD R243, R243, 0x1, -R42 ;  /* 0x00000001f3f38824 */ /* 0x000fe200078e0a2a */
[C---:B------:R-:W-:Y:S01]  /*b6b0*/  ISETP.GT.U32.AND P6, PT, R42.reuse, R8, PT ;  /* 0x000000082a00720c */ /* 0x040fe20003fc4070 */
[----:B------:R-:W-:Y:S01]  /*b6c0*/  IMAD R15, R42, R58, R15 ;  /* 0x0000003a2a0f7224 */ /* 0x000fe200078e020f */
[----:B------:R-:W-:Y:S01]  /*b6d0*/  IABS R58, R20 ;  /* 0x00000014003a7213 */ /* 0x000fe20000000000 */
[----:B------:R-:W-:Y:S01]  /*b6e0*/  IMAD.HI.U32 R139, R2, R252, RZ ;  /* 0x000000fc028b7227 */ /* 0x000fe200078e00ff */
[----:B------:R-:W-:-:S02]  /*b6f0*/  ISETP.GT.U32.AND P0, PT, R42, R243, PT ;  /* 0x000000f32a00720c */ /* 0x000fc40003f04070 */
[----:B------:R-:W-:Y:S01]  /*b700*/  ISETP.GT.U32.AND P5, PT, R42, R251, PT ;  /* 0x000000fb2a00720c */ /* 0x000fe20003fa4070 */
[----:B------:R-:W-:-:S04]  /*b710*/  IMAD.HI.U32 R73, R2, R27, RZ ;  /* 0x0000001b02497227 */ /* 0x000fc800078e00ff */
[----:B------:R-:W-:Y:S02]  /*b720*/  IMAD.MOV R139, RZ, RZ, -R139 ;  /* 0x000000ffff8b7224 */ /* 0x000fe400078e0a8b */
[----:B------:R-:W-:-:S04]  /*b730*/  IMAD.HI.U32 R5, R2, R58, RZ ;  /* 0x0000003a02057227 */ /* 0x000fc800078e00ff */
[----:B------:R-:W-:Y:S02]  /*b740*/  IMAD.MOV R73, RZ, RZ, -R73 ;  /* 0x000000ffff497224 */ /* 0x000fe400078e0a49 */
[C---:B------:R-:W-:Y:S02]  /*b750*/  IMAD R252, R42.reuse, R139, R252 ;  /* 0x0000008b2afc7224 */ /* 0x040fe400078e02fc */
[----:B------:R-:W-:Y:S02]  /*b760*/  IMAD R27, R42, R73, R27 ;  /* 0x000000492a1b7224 */ /* 0x000fe400078e021b */
[----:B------:R-:W-:Y:S02]  /*b770*/  IMAD.MOV R73, RZ, RZ, -R5 ;  /* 0x000000ffff497224 */ /* 0x000fe400078e0a05 */
[----:B------:R-:W0:Y:S01]  /*b780*/  S2R R5, SR_TID.X ;  /* 0x0000000000057919 */ /* 0x000e220000002100 */
[--C-:B------:R-:W-:Y:S01]  /*b790*/  @!P6 IMAD.IADD R8, R8, 0x1, -R42.reuse ;  /* 0x000000010808e824 */ /* 0x100fe200078e0a2a */
[C---:B------:R-:W-:Y:S01]  /*b7a0*/  ISETP.GT.U32.AND P6, PT, R42.reuse, R252, PT ;  /* 0x000000fc2a00720c */ /* 0x040fe20003fc4070 */
[--C-:B------:R-:W-:Y:S01]  /*b7b0*/  @!P0 IMAD.IADD R243, R243, 0x1, -R42.reuse ;  /* 0x00000001f3f38824 */ /* 0x100fe200078e0a2a */
[----:B------:R-:W-:Y:S01]  /*b7c0*/  ISETP.GT.U32.AND P0, PT, R42, R15, PT ;  /* 0x0000000f2a00720c */ /* 0x000fe20003f04070 */
[----:B------:R-:W-:-:S02]  /*b7d0*/  @!P5 IMAD.IADD R251, R251, 0x1, -R42 ;  /* 0x00000001fbfbd824 */ /* 0x000fc400078e0a2a */
[C---:B------:R-:W-:Y:S02]  /*b7e0*/  VIADD R6, R0.reuse, 0x3 ;  /* 0x0000000300067836 */ /* 0x040fe40000000000 */
[----:B------:R-:W-:Y:S01]  /*b7f0*/  VIADD R22, R0, 0x5 ;  /* 0x0000000500167836 */ /* 0x000fe20000000000 */
[----:B------:R-:W-:Y:S01]  /*b800*/  ISETP.GT.U32.AND P5, PT, R42, R251, PT ;  /* 0x000000fb2a00720c */ /* 0x000fe20003fa4070 */
[C---:B------:R-:W-:Y:S01]  /*b810*/  VIADD R19, R0.reuse, 0x2 ;  /* 0x0000000200137836 */ /* 0x040fe20000000000 */
[----:B------:R-:W-:Y:S01]  /*b820*/  IABS R139, R6 ;  /* 0x00000006008b7213 */ /* 0x000fe20000000000 */
[----:B------:R-:W-:Y:S01]  /*b830*/  VIADD R154, R0, 0x1 ;  /* 0x00000001009a7836 */ /* 0x000fe20000000000 */
[----:B------:R-:W-:Y:S01]  /*b840*/  IABS R189, R22 ;  /* 0x0000001600bd7213 */ /* 0x000fe20000000000 */
[--C-:B------:R-:W-:Y:S02]  /*b850*/  @!P6 IMAD.IADD R252, R252, 0x1, -R42.reuse ;  /* 0x00000001fcfce824 */ /* 0x100fe400078e0a2a */
[----:B------:R-:W-:-:S02]  /*b860*/  @!P0 IMAD.IADD R15, R15, 0x1, -R42 ;  /* 0x000000010f0f8824 */ /* 0x000fc400078e0a2a */
[----:B------:R-:W-:Y:S01]  /*b870*/  IMAD.HI.U32 R153, R2, R139, RZ ;  /* 0x0000008b02997227 */ /* 0x000fe200078e00ff */
[C---:B------:R-:W-:Y:S02]  /*b880*/  ISETP.GT.U32.AND P6, PT, R42.reuse, R252, PT ;  /* 0x000000fc2a00720c */ /* 0x040fe40003fc4070 */
[----:B------:R-:W-:Y:S01]  /*b890*/  ISETP.GT.U32.AND P0, PT, R42, R15, PT ;  /* 0x0000000f2a00720c */ /* 0x000fe20003f04070 */
[----:B------:R-:W-:-:S04]  /*b8a0*/  IMAD.HI.U32 R81, R2, R189, RZ ;  /* 0x000000bd02517227 */ /* 0x000fc800078e00ff */
[--C-:B------:R-:W-:Y:S01]  /*b8b0*/  @!P5 IMAD.IADD R251, R251, 0x1, -R42.reuse ;  /* 0x00000001fbfbd824 */ /* 0x100fe200078e0a2a */
[C---:B------:R-:W-:Y:S01]  /*b8c0*/  ISETP.GT.U32.AND P5, PT, R42.reuse, R27, PT ;  /* 0x0000001b2a00720c */ /* 0x040fe20003fa4070 */
[----:B------:R-:W-:Y:S02]  /*b8d0*/  IMAD.MOV R153, RZ, RZ, -R153 ;  /* 0x000000ffff997224 */ /* 0x000fe400078e0a99 */
[----:B------:R-:W-:Y:S01]  /*b8e0*/  IMAD.MOV R81, RZ, RZ, -R81 ;  /* 0x000000ffff517224 */ /* 0x000fe200078e0a51 */
[----:B0-----:R-:W-:Y:S01]  /*b8f0*/  SHF.R.U32.HI R5, RZ, 0x6, R5 ;  /* 0x00000006ff057819 */ /* 0x001fe20000011605 */
[C---:B------:R-:W-:Y:S02]  /*b900*/  IMAD R139, R42.reuse, R153, R139 ;  /* 0x000000992a8b7224 */ /* 0x040fe400078e028b */
[----:B------:R-:W-:Y:S01]  /*b910*/  IMAD R189, R42, R81, R189 ;  /* 0x000000512abd7224 */ /* 0x000fe200078e02bd */
[----:B------:R-:W-:Y:S01]  /*b920*/  SGXT.U32 R5, R5, 0x1 ;  /* 0x000000010505781a */ /* 0x000fe20000000000 */
[--C-:B------:R-:W-:Y:S01]  /*b930*/  @!P6 IMAD.IADD R252, R252, 0x1, -R42.reuse ;  /* 0x00000001fcfce824 */ /* 0x100fe200078e0a2a */
[C---:B------:R-:W-:Y:S01]  /*b940*/  ISETP.GT.U32.AND P6, PT, R42.reuse, R139, PT ;  /* 0x0000008b2a00720c */ /* 0x040fe20003fc4070 */
[--C-:B------:R-:W-:Y:S01]  /*b950*/  @!P0 IMAD.IADD R15, R15, 0x1, -R42.reuse ;  /* 0x000000010f0f8824 */ /* 0x100fe200078e0a2a */
[C---:B------:R-:W-:Y:S01]  /*b960*/  ISETP.GT.U32.AND P0, PT, R42.reuse, R189, PT ;  /* 0x000000bd2a00720c */ /* 0x040fe20003f04070 */
[----:B------:R-:W-:Y:S01]  /*b970*/  @!P5 IMAD.IADD R27, R27, 0x1, -R42 ;  /* 0x000000011b1bd824 */ /* 0x000fe200078e0a2a */
[----:B------:R-:W-:Y:S01]  /*b980*/  LOP3.LUT R5, R5, 0x7e, RZ, 0xfc, !PT ;  /* 0x0000007e05057812 */ /* 0x000fe200078efcff */
[----:B-1----:R-:W-:Y:S01]  /*b990*/  IMAD R0, RZ, RZ, -UR9 ;  /* 0x80000009ff007e24 */ /* 0x002fe2000f8e02ff */
[----:B------:R-:W-:Y:S01]  /*b9a0*/  IABS R81, R154 ;  /* 0x0000009a00517213 */ /* 0x000fe20000000000 */
[C---:B------:R-:W-:Y:S01]  /*b9b0*/  IMAD R58, R42.reuse, R73, R58 ;  /* 0x000000492a3a7224 */ /* 0x040fe200078e023a */
[----:B------:R-:W-:Y:S01]  /*b9c0*/  ISETP.GT.U32.AND P5, PT, R42, R27, PT ;  /* 0x0000001b2a00720c */ /* 0x000fe20003fa4070 */
[----:B------:R-:W-:Y:S01]  /*b9d0*/  IMAD R5, R5, UR9, RZ ;  /* 0x0000000905057c24 */ /* 0x000fe2000f8e02ff */
[----:B------:R-:W-:-:S03]  /*b9e0*/  IABS R73, R19 ;  /* 0x0000001300497213 */ /* 0x000fc60000000000 */
[--C-:B------:R-:W-:Y:S02]  /*b9f0*/  @!P6 IMAD.IADD R139, R139, 0x1, -R42.reuse ;  /* 0x000000018b8be824 */ /* 0x100fe400078e0a2a */
[----:B------:R-:W-:Y:S02]  /*ba00*/  IMAD R5, R0, 0x2, R5 ;  /* 0x0000000200057824 */ /* 0x000fe400078e0205 */
[----:B------:R-:W-:Y:S01]  /*ba10*/  @!P0 IMAD.IADD R189, R189, 0x1, -R42 ;  /* 0x00000001bdbd8824 */ /* 0x000fe200078e0a2a */
[----:B------:R-:W-:Y:S01]  /*ba20*/  ISETP.GE.AND P0, PT, R3, RZ, PT ;  /* 0x000000ff0300720c */ /* 0x000fe20003f06270 */
[----:B------:R-:W-:Y:S01]  /*ba30*/  @!P3 IMAD.MOV R8, RZ, RZ, -R8 ;  /* 0x000000ffff08b224 */ /* 0x000fe200078e0a08 */
[C---:B------:R-:W-:Y:S01]  /*ba40*/  ISETP.GT.U32.AND P3, PT, R42.reuse, R139, PT ;  /* 0x0000008b2a00720c */ /* 0x040fe20003f64070 */
[----:B------:R0:W-:Y:S01]  /*ba50*/  STL [R1+0x424], R5 ;  /* 0x0004240501007387 */ /* 0x0001e20000100800 */
[----:B------:R-:W-:Y:S01]  /*ba60*/  @!P5 IMAD.IADD R27, R27, 0x1, -R42 ;  /* 0x000000011b1bd824 */ /* 0x000fe200078e0a2a */
[----:B------:R-:W-:Y:S01]  /*ba70*/  ISETP.GT.U32.AND P5, PT, R42, R58, PT ;  /* 0x0000003a2a00720c */ /* 0x000fe20003fa4070 */
[----:B------:R-:W-:-:S04]  /*ba80*/  IMAD.HI.U32 R158, R2, R73, RZ ;  /* 0x00000049029e7227 */ /* 0x000fc800078e00ff */
[----:B0-----:R-:W-:-:S04]  /*ba90*/  IMAD R5, R0, 0x2, R5 ;  /* 0x0000000200057824 */ /* 0x001fc800078e0205 */
[----:B------:R-:W-:Y:S01]  /*baa0*/  IMAD R153, R0, 0x2, R5 ;  /* 0x0000000200997824 */ /* 0x000fe200078e0205 */
[----:B------:R0:W-:Y:S01]  /*bab0*/  STL [R1+0x42c], R5 ;  /* 0x00042c0501007387 */ /* 0x0001e20000100800 */
[----:B------:R-:W-:Y:S01]  /*bac0*/  @!P0 IMAD.MOV R27, RZ, RZ, -R27 ;  /* 0x000000ffff1b8224 */ /* 0x000fe200078e0a1b */
[----:B------:R-:W-:Y:S01]  /*bad0*/  ISETP.GE.AND P0, PT, R19, RZ, PT ;  /* 0x000000ff1300720c */ /* 0x000fe20003f06270 */
[----:B------:R-:W-:Y:S01]  /*bae0*/  @!P3 IMAD.IADD R139, R139, 0x1, -R42 ;  /* 0x000000018b8bb824 */ /* 0x000fe200078e0a2a */
[----:B------:R-:W1:Y:S01]  /*baf0*/  S2R R19, SR_TID.X ;  /* 0x0000000000137919 */ /* 0x000e620000002100 */
[----:B------:R-:W-:Y:S01]  /*bb00*/  ISETP.GE.AND P3, PT, R6, RZ, PT ;  /* 0x000000ff0600720c */ /* 0x000fe20003f66270 */
[----:B0-----:R-:W-:-:S04]  /*bb10*/  IMAD.HI.U32 R5, R2, R81, RZ ;  /* 0x0000005102057227 */ /* 0x001fc800078e00ff */
[----:B------:R-:W-:Y:S01]  /*bb20*/  IMAD.MOV R2, RZ, RZ, -R158 ;  /* 0x000000ffff027224 */ /* 0x000fe200078e0a9e */
[----:B------:R-:W0:Y:S03]  /*bb30*/  S2R R6, SR_TID.X ;  /* 0x0000000000067919 */ /* 0x000e260000002100 */
[----:B------:R-:W-:Y:S01]  /*bb40*/  IMAD R73, R42, R2, R73 ;  /* 0x000000022a497224 */ /* 0x000fe200078e0249 */
[----:B------:R-:W2:Y:S01]  /*bb50*/  LDL.LU R158, [R1+0xbc0] ;  /* 0x000bc000019e7983 */ /* 0x000ea20000300800 */
[----:B------:R-:W-:Y:S02]  /*bb60*/  @!P5 IMAD.IADD R58, R58, 0x1, -R42 ;  /* 0x000000013a3ad824 */ /* 0x000fe400078e0a2a */
[----:B------:R-:W-:Y:S01]  /*bb70*/  IMAD.MOV R2, RZ, RZ, -R5 ;  /* 0x000000ffff027224 */ /* 0x000fe200078e0a05 */
[C---:B------:R-:W-:Y:S01]  /*bb80*/  ISETP.GT.U32.AND P5, PT, R42.reuse, R73, PT ;  /* 0x000000492a00720c */ /* 0x040fe20003fa4070 */
[----:B------:R3:W-:Y:S02]  /*bb90*/  STL [R1+0x434], R153 ;  /* 0x0004349901007387 */ /* 0x0007e40000100800 */
[----:B------:R-:W-:-:S02]  /*bba0*/  IMAD R81, R42, R2, R81 ;  /* 0x000000022a517224 */ /* 0x000fc400078e0251 */
[----:B------:R-:W4:Y:S01]  /*bbb0*/  LDL.LU R5, [R1+0xbbc] ;  /* 0x000bbc0001057983 */ /* 0x000f220000300800 */
[----:B---3--:R-:W-:-:S04]  /*bbc0*/  IMAD R153, R0, 0x2, R153 ;  /* 0x0000000200997824 */ /* 0x008fc800078e0299 */
[C---:B------:R-:W-:Y:S01]  /*bbd0*/  IMAD R3, R0.reuse, 0x2, R153 ;  /* 0x0000000200037824 */ /* 0x040fe200078e0299 */
[----:B------:R3:W-:Y:S02]  /*bbe0*/  STL [R1+0x43c], R153 ;  /* 0x00043c9901007387 */ /* 0x0007e40000100800 */
[----:B------:R-:W-:Y:S02]  /*bbf0*/  @!P5 IMAD.IADD R73, R73, 0x1, -R42 ;  /* 0x000000014949d824 */ /* 0x000fe400078e0a2a */
[----:B------:R-:W-:Y:S01]  /*bc00*/  IMAD R2, R0, 0x2, R3 ;  /* 0x0000000200027824 */ /* 0x000fe200078e0203 */
[----:B------:R-:W-:Y:S01]  /*bc10*/  STL [R1+0x408], R3 ;  /* 0x0004080301007387 */ /* 0x000fe20000100800 */
[----:B------:R-:W-:Y:S01]  /*bc20*/  @!P2 IMAD.MOV R251, RZ, RZ, -R251 ;  /* 0x000000fffffba224 */ /* 0x000fe200078e0afb */
[C---:B------:R-:W-:Y:S02]  /*bc30*/  ISETP.GT.U32.AND P2, PT, R42.reuse, R58, PT ;  /* 0x0000003a2a00720c */ /* 0x040fe40003f44070 */
[----:B------:R1:W-:Y:S01]  /*bc40*/  STL [R1+0x40c], R2 ;  /* 0x00040c0201007387 */ /* 0x0003e20000100800 */
[----:B---3--:R-:W3:Y:S01]  /*bc50*/  LDC R153, c[0x0][0x230] ;  /* 0x00008c00ff997b82 */ /* 0x008ee20000000800 */
[----:B------:R-:W-:Y:S01]  /*bc60*/  ISETP.GT.U32.AND P5, PT, R42, R73, PT ;  /* 0x000000492a00720c */ /* 0x000fe20003fa4070 */
[----:B-1----:R-:W-:-:S04]  /*bc70*/  IMAD R2, R0, 0x2, R2 ;  /* 0x0000000200027824 */ /* 0x002fc800078e0202 */
[----:B------:R-:W-:Y:S01]  /*bc80*/  IMAD R3, R0, 0x2, R2 ;  /* 0x0000000200037824 */ /* 0x000fe200078e0202 */
[----:B------:R0:W-:Y:S01]  /*bc90*/  STL [R1+0x410], R2 ;  /* 0x0004100201007387 */ /* 0x0001e20000100800 */
[----:B------:R-:W-:Y:S02]  /*bca0*/  LOP3.LUT R19, R19, 0x3f, RZ, 0xc0, !PT ;  /* 0x0000003f13137812 */ /* 0x000fe400078ec0ff */
[--C-:B------:R-:W-:Y:S01]  /*bcb0*/  @!P2 IMAD.IADD R58, R58, 0x1, -R42.reuse ;  /* 0x000000013a3aa824 */ /* 0x100fe200078e0a2a */
[----:B------:R1:W-:Y:S01]  /*bcc0*/  STL [R1+0x414], R3 ;  /* 0x0004140301007387 */ /* 0x0003e20000100800 */
[----:B------:R-:W-:Y:S02]  /*bcd0*/  ISETP.GE.AND P2, PT, R20, RZ, PT ;  /* 0x000000ff1400720c */ /* 0x000fe40003f46270 */
[----:B------:R-:W-:Y:S01]  /*bce0*/  @!P5 IMAD.IADD R73, R73, 0x1, -R42 ;  /* 0x000000014949d824 */ /* 0x000fe200078e0a2a */
[----:B0-----:R-:W-:Y:S01]  /*bcf0*/  LOP3.LUT R2, R6, 0x40, RZ, 0xc0, !PT ;  /* 0x0000004006027812 */ /* 0x001fe200078ec0ff */
[----:B------:R-:W-:-:S02]  /*bd00*/  IMAD.SHL.U32 R20, R19, 0x2, RZ ;  /* 0x0000000213147824 */ /* 0x000fc400078e00ff */
[----:B-1----:R-:W-:Y:S01]  /*bd10*/  IMAD R3, R0, 0x2, R3 ;  /* 0x0000000200037824 */ /* 0x002fe200078e0203 */
[----:B------:R-:W-:-:S03]  /*bd20*/  ISETP.NE.U32.AND P5, PT, R2, RZ, PT ;  /* 0x000000ff0200720c */ /* 0x000fc60003fa5070 */
[----:B------:R-:W-:Y:S01]  /*bd30*/  IMAD R19, R0, 0x2, R3 ;  /* 0x0000000200137824 */ /* 0x000fe200078e0203 */
[----:B------:R0:W-:Y:S01]  /*bd40*/  STL [R1+0x464], R3 ;  /* 0x0004640301007387 */ /* 0x0001e20000100800 */
[----:B------:R-:W-:-:S03]  /*bd50*/  IMAD R2, R2, 0x200, R20 ;  /* 0x0000020002027824 */ /* 0x000fc600078e0214 */
[----:B------:R1:W-:Y:S01]  /*bd60*/  STL [R1+0x46c], R19 ;  /* 0x00046c1301007387 */ /* 0x0003e20000100800 */
[----:B---3--:R-:W-:Y:S01]  /*bd70*/  VIADD R153, R153, 0x7f ;  /* 0x0000007f99997836 */ /* 0x008fe20000000000 */
[----:B0-----:R-:W-:Y:S02]  /*bd80*/  SEL R3, RZ, 0x90, !P5 ;  /* 0x00000090ff037807 */ /* 0x001fe40006800000 */
[----:B------:R0:W-:Y:S01]  /*bd90*/  STL [R1+0xb58], R2 ;  /* 0x000b580201007387 */ /* 0x0001e20000100800 */
[----:B-1----:R-:W-:Y:S01]  /*bda0*/  IMAD R19, R0, 0x2, R19 ;  /* 0x0000000200137824 */ /* 0x002fe200078e0213 */
[----:B------:R-:W-:Y:S01]  /*bdb0*/  LOP3.LUT R3, R3, R20, RZ, 0x3c, !PT ;  /* 0x0000001403037212 */ /* 0x000fe200078e3cff */
[----:B------:R-:W-:Y:S01]  /*bdc0*/  @!P4 IMAD.MOV R15, RZ, RZ, -R15 ;  /* 0x000000ffff0fc224 */ /* 0x000fe200078e0a0f */
[----:B------:R-:W-:Y:S02]  /*bdd0*/  ISETP.GE.AND P4, PT, R22, RZ, PT ;  /* 0x000000ff1600720c */ /* 0x000fe40003f86270 */
[----:B------:R-:W-:Y:S01]  /*bde0*/  SHF.R.S32.HI R22, RZ, 0x1f, R153 ;  /* 0x0000001fff167819 */ /* 0x000fe20000011499 */
[----:B0-----:R-:W-:Y:S01]  /*bdf0*/  IMAD R2, R0, 0x2, R19 ;  /* 0x0000000200027824 */ /* 0x001fe200078e0213 */
[----:B------:R-:W-:Y:S01]  /*be00*/  STL [R1+0x474], R19 ;  /* 0x0004741301007387 */ /* 0x000fe20000100800 */
[----:B------:R-:W-:-:S03]  /*be10*/  ISETP.GE.AND P6, PT, R156, RZ, PT ;  /* 0x000000ff9c00720c */ /* 0x000fc60003fc6270 */
[----:B------:R0:W-:Y:S01]  /*be20*/  STL [R1+0xb5c], R3 ;  /* 0x000b5c0301007387 */ /* 0x0001e20000100800 */
[----:B------:R-:W-:-:S03]  /*be30*/  LEA.HI R22, R22, R153, RZ, 0x7 ;  /* 0x0000009916167211 */ /* 0x000fc600078f38ff */
[----:B------:R1:W-:Y:S01]  /*be40*/  STL [R1+0x47c], R2 ;  /* 0x00047c0201007387 */ /* 0x0003e20000100800 */
[----:B------:R-:W-:-:S03]  /*be50*/  ISETP.GE.AND P5, PT, R154, RZ, PT ;  /* 0x000000ff9a00720c */ /* 0x000fc60003fa6270 */
[----:B------:R-:W3:Y:S01]  /*be60*/  LDL.LU R156, [R1+0x24] ;  /* 0x00002400019c7983 */ /* 0x000ee20000300800 */
[----:B0-----:R-:W-:-:S03]  /*be70*/  IMAD R3, R0, 0x2, R2 ;  /* 0x0000000200037824 */ /* 0x001fc600078e0202 */
[----:B------:R-:W2:Y:S01]  /*be80*/  LDL.LU R154, [R1+0x20] ;  /* 0x00002000019a7983 */ /* 0x000ea20000300800 */
[----:B------:R-:W-:-:S03]  /*be90*/  LOP3.LUT R6, R6, 0x7f, RZ, 0xc0, !PT ;  /* 0x0000007f06067812 */ /* 0x000fc600078ec0ff */
[----:B------:R0:W-:Y:S04]  /*bea0*/  STL [R1+0x484], R3 ;  /* 0x0004840301007387 */ /* 0x0001e80000100800 */
[----:B------:R-:W2:Y:S04]  /*beb0*/  LDL.LU R153, [R1+0x1c] ;  /* 0x00001c0001997983 */ /* 0x000ea80000300800 */
[----:B------:R-:W2:Y:S01]  /*bec0*/  LDL.LU R22, [R1+0x18] ;  /* 0x0000180001167983 */ /* 0x000ea20000300800 */
[----:B-1----:R-:W-:-:S03]  /*bed0*/  IMAD R2, R6, UR10, RZ ;  /* 0x0000000a06027c24 */ /* 0x002fc6000f8e02ff */
[----:B------:R-:W2:Y:S04]  /*bee0*/  LDL.LU R20, [R1+0x14] ;  /* 0x0000140001147983 */ /* 0x000ea80000300800 */
[----:B------:R-:W2:Y:S04]  /*bef0*/  LDL.LU R19, [R1+0x10] ;  /* 0x0000100001137983 */ /* 0x000ea80000300800 */
[----:B------:R-:W2:Y:S01]  /*bf00*/  LDL.LU R6, [R1+0xc] ;  /* 0x00000c0001067983 */ /* 0x000ea20000300800 */
[----:B------:R-:W-:Y:S01]  /*bf10*/  @!P1 IMAD.MOV R243, RZ, RZ, -R243 ;  /* 0x000000fffff39224 */ /* 0x000fe200078e0af3 */
[----:B------:R-:W-:-:S13]  /*bf20*/  ISETP.GT.U32.AND P1, PT, R42, R189, PT ;  /* 0x000000bd2a00720c */ /* 0x000fda0003f24070 */
[----:B------:R-:W-:Y:S01]  /*bf30*/  @!P1 IMAD.IADD R189, R189, 0x1, -R42 ;  /* 0x00000001bdbd9824 */ /* 0x000fe200078e0a2a */
[----:B------:R-:W-:-:S13]  /*bf40*/  ISETP.GT.U32.AND P1, PT, R42, R81, PT ;  /* 0x000000512a00720c */ /* 0x000fda0003f24070 */
[----:B------:R-:W-:-:S05]  /*bf50*/  @!P1 IMAD.IADD R81, R81, 0x1, -R42 ;  /* 0x0000000151519824 */ /* 0x000fca00078e0a2a */
[----:B------:R-:W-:Y:S01]  /*bf60*/  ISETP.GT.U32.AND P1, PT, R42, R81, PT ;  /* 0x000000512a00720c */ /* 0x000fe20003f24070 */
[----:B0-----:R-:W-:-:S12]  /*bf70*/  IMAD R3, R0, 0x2, R3 ;  /* 0x0000000200037824 */ /* 0x001fd800078e0203 */
[----:B------:R-:W-:Y:S02]  /*bf80*/  @!P1 IMAD.IADD R81, R81, 0x1, -R42 ;  /* 0x0000000151519824 */ /* 0x000fe400078e0a2a */
[----:B------:R-:W-:-:S04]  /*bf90*/  IMAD.MOV.U32 R42, RZ, RZ, R252 ;  /* 0x000000ffff2a7224 */ /* 0x000fc800078e00fc */
[----:B------:R-:W-:Y:S01]  /*bfa0*/  @!P6 IMAD.MOV R42, RZ, RZ, -R42 ;  /* 0x000000ffff2ae224 */ /* 0x000fe200078e0a2a */
[----:B----4-:R-:W-:Y:S02]  /*bfb0*/  ISETP.NE.AND P1, PT, R5, RZ, PT ;  /* 0x000000ff0500720c */ /* 0x010fe40003f25270 */
[----:B------:R-:W-:Y:S02]  /*bfc0*/  LOP3.LUT R252, RZ, R5, RZ, 0x33, !PT ;  /* 0x00000005fffc7212 */ /* 0x000fe400078e33ff */
[----:B------:R-:W-:Y:S01]  /*bfd0*/  LEA R5, P6, R2, UR4, 0x1 ;  /* 0x0000000402057c11 */ /* 0x000fe2000f8c08ff */
[----:B------:R-:W-:Y:S01]  /*bfe0*/  IMAD R2, R0, 0x2, R3 ;  /* 0x0000000200027824 */ /* 0x000fe200078e0203 */
[----:B------:R-:W-:Y:S01]  /*bff0*/  SEL R160, R252, R160, !P1 ;  /* 0x000000a0fca07207 */ /* 0x000fe20004800000 */
[----:B------:R-:W-:Y:S02]  /*c000*/  ULDC UR4, c[0x0][0x234] ;  /* 0x00008d0000047ab9 */ /* 0x000fe40000000800 */
[----:B------:R0:W-:Y:S04]  /*c010*/  STL [R1+0xb78], R5 ;  /* 0x000b780501007387 */ /* 0x0001e80000100800 */
[----:B0-----:R-:W4:Y:S04]  /*c020*/  LDL.LU R5, [R1+0x4] ;  /* 0x0000040001057983 */ /* 0x001f280000300800 */
[----:B------:R0:W-:Y:S04]  /*c030*/  STL [R1+0xb60], R3 ;  /* 0x000b600301007387 */ /* 0x0001e80000100800 */
[----:B------:R1:W-:Y:S01]  /*c040*/  STL [R1+0xb64], R2 ;  /* 0x000b640201007387 */ /* 0x0003e20000100800 */
[----:B0-----:R-:W-:-:S04]  /*c050*/  IMAD R3, RZ, RZ, -UR9 ;  /* 0x80000009ff037e24 */ /* 0x001fc8000f8e02ff */
[----:B------:R-:W-:Y:S02]  /*c060*/  IMAD R0, R3, 0x2, R2 ;  /* 0x0000000203007824 */ /* 0x000fe400078e0202 */
[----:B-1----:R-:W4:Y:S01]  /*c070*/  LDL.LU R2, [R1+0x8] ;  /* 0x0000080001027983 */ /* 0x002f220000300800 */
[C---:B---3--:R-:W-:Y:S02]  /*c080*/  SEL R156, R252.reuse, R156, !P1 ;  /* 0x0000009cfc9c7207 */ /* 0x048fe40004800000 */
[----:B--2---:R-:W-:-:S03]  /*c090*/  SEL R154, R252, R154, !P1 ;  /* 0x0000009afc9a7207 */ /* 0x004fc60004800000 */
[----:B------:R0:W-:Y:S01]  /*c0a0*/  STL [R1+0x120], R156 ;  /* 0x0001209c01007387 */ /* 0x0001e20000100800 */
[----:B------:R-:W-:-:S03]  /*c0b0*/  SEL R153, R252, R153, !P1 ;  /* 0x00000099fc997207 */ /* 0x000fc60004800000 */
[----:B0-----:R-:W2:Y:S01]  /*c0c0*/  LDL.LU R156, [R1+0xbb8] ;  /* 0x000bb800019c7983 */ /* 0x001ea20000300800 */
[----:B------:R-:W-:-:S03]  /*c0d0*/  SEL R22, R252, R22, !P1 ;  /* 0x00000016fc167207 */ /* 0x000fc60004800000 */
[----:B------:R0:W-:Y:S01]  /*c0e0*/  STL [R1+0x11c], R154 ;  /* 0x00011c9a01007387 */ /* 0x0001e20000100800 */
[C---:B------:R-:W-:Y:S02]  /*c0f0*/  SEL R20, R252.reuse, R20, !P1 ;  /* 0x00000014fc147207 */ /* 0x040fe40004800000 */
[C---:B------:R-:W-:Y:S01]  /*c100*/  SEL R19, R252.reuse, R19, !P1 ;  /* 0x00000013fc137207 */ /* 0x040fe20004800000 */
[----:B0-----:R-:W3:Y:S01]  /*c110*/  LDL.LU R154, [R1+0xbb4] ;  /* 0x000bb400019a7983 */ /* 0x001ee20000300800 */
[----:B------:R-:W-:-:S03]  /*c120*/  SEL R6, R252, R6, !P1 ;  /* 0x00000006fc067207 */ /* 0x000fc60004800000 */
[----:B------:R0:W-:Y:S04]  /*c130*/  STL [R1+0x118], R153 ;  /* 0x0001189901007387 */ /* 0x0001e80000100800 */
[----:B0-----:R-:W2:Y:S04]  /*c140*/  LDL.LU R153, [R1+0xbb0] ;  /* 0x000bb00001997983 */ /* 0x001ea80000300800 */
[----:B------:R0:W-:Y:S04]  /*c150*/  STL [R1+0x114], R22 ;  /* 0x0001141601007387 */ /* 0x0001e80000100800 */
[----:B0-----:R-:W3:Y:S04]  /*c160*/  LDL.LU R22, [R1+0xbac] ;  /* 0x000bac0001167983 */ /* 0x001ee80000300800 */
[----:B------:R0:W-:Y:S04]  /*c170*/  STL [R1+0x110], R20 ;  /* 0x0001101401007387 */ /* 0x0001e80000100800 */
[----:B0-----:R-:W2:Y:S04]  /*c180*/  LDL.LU R20, [R1+0xba8] ;  /* 0x000ba80001147983 */ /* 0x001ea80000300800 */
[----:B------:R0:W-:Y:S04]  /*c190*/  STL [R1+0x10c], R19 ;  /* 0x00010c1301007387 */ /* 0x0001e80000100800 */
[----:B0-----:R-:W3:Y:S04]  /*c1a0*/  LDL.LU R19, [R1+0xba4] ;  /* 0x000ba40001137983 */ /* 0x001ee80000300800 */
[----:B------:R0:W-:Y:S04]  /*c1b0*/  STL [R1+0x108], R6 ;  /* 0x0001080601007387 */ /* 0x0001e80000100800 */
[----:B0-----:R-:W2:Y:S01]  /*c1c0*/  LDL.LU R6, [R1+0xba0] ;  /* 0x000ba00001067983 */ /* 0x001ea20000300800 */
[----:B----4-:R-:W-:-:S02]  /*c1d0*/  SEL R5, R252, R5, !P1 ;  /* 0x00000005fc057207 */ /* 0x010fc40004800000 */
[----:B------:R-:W-:-:S05]  /*c1e0*/  SEL R2, R252, R2, !P1 ;  /* 0x00000002fc027207 */ /* 0x000fca0004800000 */
[----:B------:R2:W-:Y:S02]  /*c1f0*/  STL [R1+0x104], R2 ;  /* 0x0001040201007387 */ /* 0x0005e40000100800 */
[C---:B--2---:R-:W-:Y:S02]  /*c200*/  SEL R2, R252.reuse, R6, !P1 ;  /* 0x00000006fc027207 */ /* 0x044fe40004800000 */
[----:B------:R-:W2:Y:S04]  /*c210*/  LDL.LU R6, [R1+0xb9c] ;  /* 0x000b9c0001067983 */ /* 0x000ea80000300800 */
[----:B------:R3:W-:Y:S04]  /*c220*/  STL [R1+0x100], R5 ;  /* 0x0001000501007387 */ /* 0x0007e80000100800 */
[----:B------:R0:W-:Y:S01]  /*c230*/  STL [R1+0xfc], R2 ;  /* 0x0000fc0201007387 */ /* 0x0001e20000100800 */
[----:B---3--:R-:W-:-:S02]  /*c240*/  SEL R5, R252, R19, !P1 ;  /* 0x00000013fc057207 */ /* 0x008fc40004800000 */
[----:B0-----:R-:W-:-:S03]  /*c250*/  SEL R2, R252, R20, !P1 ;  /* 0x00000014fc027207 */ /* 0x001fc60004800000 */
[----:B------:R0:W-:Y:S01]  /*c260*/  STL [R1+0xf8], R5 ;  /* 0x0000f80501007387 */ /* 0x0001e20000100800 */
[----:B------:R-:W-:-:S03]  /*c270*/  SEL R19, R252, R22, !P1 ;  /* 0x00000016fc137207 */ /* 0x000fc60004800000 */
[----:B------:R1:W-:Y:S01]  /*c280*/  STL [R1+0xf4], R2 ;  /* 0x0000f40201007387 */ /* 0x0003e20000100800 */
[----:B0-----:R-:W-:-:S03]  /*c290*/  SEL R5, R252, R24, !P1 ;  /* 0x00000018fc057207 */ /* 0x001fc60004800000 */
[----:B------:R0:W-:Y:S01]  /*c2a0*/  STL [R1+0xf0], R19 ;  /* 0x0000f01301007387 */ /* 0x0001e20000100800 */
[----:B-1----:R-:W-:-:S03]  /*c2b0*/  SEL R2, R252, R26, !P1 ;  /* 0x0000001afc027207 */ /* 0x002fc60004800000 */
[----:B------:R1:W-:Y:S04]  /*c2c0*/  STL [R1+0xec], R5 ;  /* 0x0000ec0501007387 */ /* 0x0003e80000100800 */
[----:B------:R3:W-:Y:S01]  /*c2d0*/  STL [R1+0xe8], R2 ;  /* 0x0000e80201007387 */ /* 0x0007e20000100800 */
[C---:B0-----:R-:W-:Y:S02]  /*c2e0*/  SEL R19, R252.reuse, R28, !P1 ;  /* 0x0000001cfc137207 */ /* 0x041fe40004800000 */
[----:B-1----:R-:W-:-:S03]  /*c2f0*/  SEL R5, R252, R30, !P1 ;  /* 0x0000001efc057207 */ /* 0x002fc60004800000 */
[----:B------:R0:W-:Y:S01]  /*c300*/  STL [R1+0xe4], R19 ;  /* 0x0000e41301007387 */ /* 0x0001e20000100800 */
[----:B---3--:R-:W-:-:S03]  /*c310*/  SEL R2, R252, R32, !P1 ;  /* 0x00000020fc027207 */ /* 0x008fc60004800000 */
        /* <DEDUP_REMOVED lines=34> */
[----:B------:R-:W-:Y:S01]  /*c540*/  STL [R1+0x9c], R19 ;  /* 0x00009c1301007387 */ /* 0x000fe20000100800 */
[----:B---3--:R-:W-:-:S03]  /*c550*/  SEL R2, R252, R66, !P1 ;  /* 0x00000042fc027207 */ /* 0x008fc60004800000 */
[----:B------:R-:W-:Y:S04]  /*c560*/  STL [R1+0x98], R5 ;  /* 0x0000980501007387 */ /* 0x000fe80000100800 */
[----:B------:R0:W-:Y:S02]  /*c570*/  STL [R1+0x94], R2 ;  /* 0x0000940201007387 */ /* 0x0001e40000100800 */
[----:B0-----:R-:W-:-:S05]  /*c580*/  SEL R2, R252, R74, !P1 ;  /* 0x0000004afc027207 */ /* 0x001fca0004800000 */
[----:B------:R0:W-:Y:S01]  /*c590*/  STL [R1+0x90], R2 ;  /* 0x0000900201007387 */ /* 0x0001e20000100800 */
[C---:B------:R-:W-:Y:S02]  /*c5a0*/  SEL R19, R252.reuse, R89, !P1 ;  /* 0x00000059fc137207 */ /* 0x040fe40004800000 */
[----:B0-----:R-:W-:-:S05]  /*c5b0*/  SEL R2, R252, R80, !P1 ;  /* 0x00000050fc027207 */ /* 0x001fca0004800000 */
[----:B------:R0:W-:Y:S01]  /*c5c0*/  STL [R1+0x8c], R2 ;  /* 0x00008c0201007387 */ /* 0x0001e20000100800 */
[C---:B------:R-:W-:Y:S02]  /*c5d0*/  SEL R5, R252.reuse, R91, !P1 ;  /* 0x0000005bfc057207 */ /* 0x040fe40004800000 */
[----:B0-----:R-:W-:-:S05]  /*c5e0*/  SEL R2, R252, R86, !P1 ;  /* 0x00000056fc027207 */ /* 0x001fca0004800000 */
[----:B------:R0:W-:Y:S04]  /*c5f0*/  STL [R1+0x88], R2 ;  /* 0x0000880201007387 */ /* 0x0001e80000100800 */
[----:B------:R1:W-:Y:S01]  /*c600*/  STL [R1+0x84], R19 ;  /* 0x0000841301007387 */ /* 0x0003e20000100800 */
[----:B0-----:R-:W-:-:S03]  /*c610*/  SEL R2, R252, R93, !P1 ;  /* 0x0000005dfc027207 */ /* 0x001fc60004800000 */
[----:B------:R0:W-:Y:S01]  /*c620*/  STL [R1+0x80], R5 ;  /* 0x0000800501007387 */ /* 0x0001e20000100800 */
[----:B-1----:R-:W-:-:S03]  /*c630*/  SEL R19, R252, R95, !P1 ;  /* 0x0000005ffc137207 */ /* 0x002fc60004800000 */
        /* <DEDUP_REMOVED lines=8> */
[----:B------:R-:W-:Y:S01]  /*c6c0*/  STL [R1+0x6c], R19 ;  /* 0x00006c1301007387 */ /* 0x000fe20000100800 */
[----:B---3--:R-:W-:-:S03]  /*c6d0*/  SEL R2, R252, R103, !P1 ;  /* 0x00000067fc027207 */ /* 0x008fc60004800000 */
[----:B------:R0:W-:Y:S01]  /*c6e0*/  STL [R1+0x68], R5 ;  /* 0x0000680501007387 */ /* 0x0001e20000100800 */
[----:B------:R-:W-:-:S03]  /*c6f0*/  SEL R22, R252, R112, !P1 ;  /* 0x00000070fc167207 */ /* 0x000fc60004800000 */
[----:B------:R1:W-:Y:S01]  /*c700*/  STL [R1+0x64], R2 ;  /* 0x0000640201007387 */ /* 0x0003e20000100800 */
[C---:B0-----:R-:W-:Y:S02]  /*c710*/  SEL R5, R252.reuse, R107, !P1 ;  /* 0x0000006bfc057207 */ /* 0x041fe40004800000 */
[----:B-1----:R-:W-:-:S03]  /*c720*/  SEL R2, R252, R110, !P1 ;  /* 0x0000006efc027207 */ /* 0x002fc60004800000 */
[----:B------:R0:W-:Y:S01]  /*c730*/  STL [R1+0x60], R5 ;  /* 0x0000600501007387 */ /* 0x0001e20000100800 */
[----:B------:R-:W-:-:S03]  /*c740*/  SEL R20, R252, R116, !P1 ;  /* 0x00000074fc147207 */ /* 0x000fc60004800000 */
[----:B------:R-:W-:Y:S01]  /*c750*/  STL [R1+0xb90], R22 ;  /* 0x000b901601007387 */ /* 0x000fe20000100800 */
[----:B------:R-:W-:-:S03]  /*c760*/  SEL R19, R252, R117, !P1 ;  /* 0x00000075fc137207 */ /* 0x000fc60004800000 */
[----:B------:R1:W-:Y:S01]  /*c770*/  STL [R1+0x5c], R2 ;  /* 0x00005c0201007387 */ /* 0x0003e20000100800 */
[----:B0-----:R-:W-:-:S03]  /*c780*/  SEL R5, R252, R119, !P1 ;  /* 0x00000077fc057207 */ /* 0x001fc60004800000 */
[----:B------:R-:W-:Y:S01]  /*c790*/  STL [R1+0xb94], R20 ;  /* 0x000b941401007387 */ /* 0x000fe20000100800 */
[----:B-1----:R-:W-:-:S05]  /*c7a0*/  SEL R2, R252, R114, !P1 ;  /* 0x00000072fc027207 */ /* 0x002fca0004800000 */
        /* <DEDUP_REMOVED lines=16> */
[C---:B-1----:R-:W-:Y:S01]  /*c8b0*/  SEL R19, R252.reuse, R134, !P1 ;  /* 0x00000086fc137207 */ /* 0x042fe20004800000 */
[----:B------:R-:W1:Y:S02]  /*c8c0*/  S2R R22, SR_TID.X ;  /* 0x0000000000167919 */ /* 0x000e640000002100 */
[----:B------:R3:W-:Y:S01]  /*c8d0*/  STL [R1+0x38], R2 ;  /* 0x0000380201007387 */ /* 0x0007e20000100800 */
[----:B0-----:R-:W-:-:S03]  /*c8e0*/  SEL R5, R252, R136, !P1 ;  /* 0x00000088fc057207 */ /* 0x001fc60004800000 */
[----:B------:R0:W-:Y:S01]  /*c8f0*/  STL [R1+0x34], R19 ;  /* 0x0000341301007387 */ /* 0x0001e20000100800 */
[----:B---3--:R-:W-:-:S03]  /*c900*/  SEL R2, R252, R138, !P1 ;  /* 0x0000008afc027207 */ /* 0x008fc60004800000 */
        /* <DEDUP_REMOVED lines=18> */
[----:B---3--:R-:W3:Y:S04]  /*ca30*/  LDL.LU R19, [R1+0x10c] ;  /* 0x00010c0001137983 */ /* 0x008ee80000300800 */
[----:B------:R0:W-:Y:S04]  /*ca40*/  STL [R1+0x14], R5 ;  /* 0x0000140501007387 */ /* 0x0001e80000100800 */
[----:B------:R-:W4:Y:S01]  /*ca50*/  LDL.LU R20, [R1+0x108] ;  /* 0x0001080001147983 */ /* 0x000f220000300800 */
[----:B------:R-:W-:-:S03]  /*ca60*/  SEL R161, R252, R161, !P1 ;  /* 0x000000a1fca17207 */ /* 0x000fc60004800000 */
[----:B------:R2:W-:Y:S01]  /*ca70*/  STL [R1+0xc], R2 ;  /* 0x00000c0201007387 */ /* 0x0005e20000100800 */
[C---:B0-----:R-:W-:Y:S02]  /*ca80*/  SEL R5, R252.reuse, R156, !P1 ;  /* 0x0000009cfc057207 */ /* 0x041fe40004800000 */
[C---:B------:R-:W-:Y:S02]  /*ca90*/  SEL R163, R252.reuse, R163, !P1 ;  /* 0x000000a3fca37207 */ /* 0x040fe40004800000 */
[----:B--2---:R-:W-:Y:S01]  /*caa0*/  SEL R2, R252, R158, !P1 ;  /* 0x0000009efc027207 */ /* 0x004fe20004800000 */
[----:B------:R-:W-:Y:S01]  /*cab0*/  STL [R1+0xb7c], R5 ;  /* 0x000b7c0501007387 */ /* 0x000fe20000100800 */
[----:B-1----:R-:W-:-:S03]  /*cac0*/  LOP3.LUT R22, R22, 0x7f, RZ, 0xc0, !PT ;  /* 0x0000007f16167812 */ /* 0x002fc600078ec0ff */
[----:B------:R-:W-:Y:S01]  /*cad0*/  STL [R1+0xb80], R2 ;  /* 0x000b800201007387 */ /* 0x000fe20000100800 */
[----:B------:R-:W-:-:S03]  /*cae0*/  SEL R32, R252, R11, !P1 ;  /* 0x0000000bfc207207 */ /* 0x000fc60004800000 */
[----:B------:R-:W-:Y:S04]  /*caf0*/  STL [R1+0xb84], R160 ;  /* 0x000b84a001007387 */ /* 0x000fe80000100800 */
[----:B------:R-:W-:Y:S01]  /*cb00*/  STL [R1+0xb88], R161 ;  /* 0x000b88a101007387 */ /* 0x000fe20000100800 */
[----:B------:R-:W-:-:S03]  /*cb10*/  IMAD R22, R22, UR10, RZ ;  /* 0x0000000a16167c24 */ /* 0x000fc6000f8e02ff */
[----:B------:R0:W-:Y:S01]  /*cb20*/  STL [R1+0xb8c], R163 ;  /* 0x000b8ca301007387 */ /* 0x0001e20000100800 */
[C---:B------:R-:W-:Y:S02]  /*cb30*/  SEL R34, R252.reuse, R12, !P1 ;  /* 0x0000000cfc227207 */ /* 0x040fe40004800000 */
[C---:B------:R-:W-:Y:S01]  /*cb40*/  SEL R35, R252.reuse, R14, !P1 ;  /* 0x0000000efc237207 */ /* 0x040fe20004800000 */
[----:B0-----:R-:W2:Y:S04]  /*cb50*/  LDL.LU R163, [R1+0x110] ;  /* 0x0001100001a37983 */ /* 0x001ea80000300800 */
[----:B------:R-:W2:Y:S01]  /*cb60*/  LDL.LU R11, [R1+0x114] ;  /* 0x00011400010b7983 */ /* 0x000ea20000300800 */
[C---:B------:R-:W-:Y:S02]  /*cb70*/  SEL R37, R252.reuse, R16, !P1 ;  /* 0x00000010fc257207 */ /* 0x040fe40004800000 */
[----:B------:R-:W-:Y:S01]  /*cb80*/  SEL R89, R252, R4, !P1 ;  /* 0x00000004fc597207 */ /* 0x000fe20004800000 */
[----:B------:R-:W2:Y:S01]  /*cb90*/  LDL.LU R12, [R1+0x118] ;  /* 0x00011800010c7983 */ /* 0x000ea20000300800 */
[----:B------:R-:W-:Y:S01]  /*cba0*/  LEA.HI.X.SX32 R4, R22, UR5, 0x1, P6 ;  /* 0x0000000516047c11 */ /* 0x000fe2000b0f0eff */
[----:B------:R-:W-:-:S02]  /*cbb0*/  ULDC UR5, c[0x0][0x240] ;  /* 0x0000900000057ab9 */ /* 0x000fc40000000800 */
[----:B------:R-:W2:Y:S04]  /*cbc0*/  LDL.LU R14, [R1+0x11c] ;  /* 0x00011c00010e7983 */ /* 0x000ea80000300800 */
[----:B------:R-:W2:Y:S04]  /*cbd0*/  LDL.LU R16, [R1+0x120] ;  /* 0x0001200001107983 */ /* 0x000ea80000300800 */
[----:B------:R-:W2:Y:S04]  /*cbe0*/  LDL.LU R22, [R1+0x104] ;  /* 0x0001040001167983 */ /* 0x000ea80000300800 */
[----:B------:R-:W2:Y:S04]  /*cbf0*/  LDL.LU R161, [R1+0x100] ;  /* 0x0001000001a17983 */ /* 0x000ea80000300800 */
[----:B------:R-:W2:Y:S04]  /*cc00*/  LDL.LU R160, [R1+0xfc] ;  /* 0x0000fc0001a07983 */ /* 0x000ea80000300800 */
[----:B------:R-:W2:Y:S04]  /*cc10*/  LDL.LU R158, [R1+0xf8] ;  /* 0x0000f800019e7983 */ /* 0x000ea80000300800 */
[----:B------:R-:W-:Y:S04]  /*cc20*/  STL [R1+0xb68], R0 ;  /* 0x000b680001007387 */ /* 0x000fe80000100800 */
[----:B------:R-:W2:Y:S04]  /*cc30*/  LDL.LU R2, [R1+0xf4] ;  /* 0x0000f40001027983 */ /* 0x000ea80000300800 */
[----:B------:R-:W2:Y:S01]  /*cc40*/  LDL.LU R5, [R1+0xf0] ;  /* 0x0000f00001057983 */ /* 0x000ea20000300800 */
[C---:B------:R-:W-:Y:S01]  /*cc50*/  SEL R28, R252.reuse, R7, !P1 ;  /* 0x00000007fc1c7207 */ /* 0x040fe20004800000 */
[----:B------:R-:W-:Y:S01]  /*cc60*/  IMAD R7, R3, 0x2, R0 ;  /* 0x0000000203077824 */ /* 0x000fe200078e0200 */
[----:B------:R-:W-:-:S03]  /*cc70*/  SEL R30, R252, R9, !P1 ;  /* 0x00000009fc1e7207 */ /* 0x000fc60004800000 */
[----:B------:R-:W-:Y:S02]  /*cc80*/  IMAD R9, R3, 0x2, R7 ;  /* 0x0000000203097824 */ /* 0x000fe400078e0207 */
[----:B------:R-:W-:Y:S01]  /*cc90*/  IMAD R3, R6, UR4, RZ ;  /* 0x0000000406037c24 */ /* 0x000fe2000f8e02ff */
[----:B------:R0:W-:Y:S01]  /*cca0*/  STL [R1+0xb6c], R7 ;  /* 0x000b6c0701007387 */ /* 0x0001e20000100800 */
[----:B------:R-:W-:-:S03]  /*ccb0*/  SEL R146, R252, R15, !P1 ;  /* 0x0000000ffc927207 */ /* 0x000fc60004800000 */
[----:B------:R1:W-:Y:S01]  /*ccc0*/  STL [R1+0xb70], R3 ;  /* 0x000b700301007387 */ /* 0x0003e20000100800 */
[----:B------:R-:W-:-:S03]  /*ccd0*/  @!P3 IMAD.MOV R139, RZ, RZ, -R139 ;  /* 0x000000ffff8bb224 */ /* 0x000fc600078e0a8b */
[----:B------:R-:W2:Y:S01]  /*cce0*/  LDL.LU R6, [R1+0xec] ;  /* 0x0000ec0001067983 */ /* 0x000ea20000300800 */
[----:B------:R-:W-:-:S03]  /*ccf0*/  SEL R98, R252, R23, !P1 ;  /* 0x00000017fc627207 */ /* 0x000fc60004800000 */
[----:B0-----:R-:W2:Y:S04]  /*cd00*/  LDL.LU R7, [R1+0xe8] ;  /* 0x0000e80001077983 */ /* 0x001ea80000300800 */
[----:B------:R-:W2:Y:S01]  /*cd10*/  LDL.LU R0, [R1+0xe4] ;  /* 0x0000e40001007983 */ /* 0x000ea20000300800 */
[----:B------:R-:W-:-:S03]  /*cd20*/  SEL R96, R252, R17, !P1 ;  /* 0x00000011fc607207 */ /* 0x000fc60004800000 */
[----:B------:R-:W2:Y:S01]  /*cd30*/  LDL.LU R15, [R1+0xe0] ;  /* 0x0000e000010f7983 */ /* 0x000ea20000300800 */
[C---:B------:R-:W-:Y:S02]  /*cd40*/  SEL R95, R252.reuse, R13, !P1 ;  /* 0x0000000dfc5f7207 */ /* 0x040fe40004800000 */
[C---:B------:R-:W-:Y:S02]  /*cd50*/  SEL R154, R252.reuse, R139, !P1 ;  /* 0x0000008bfc9a7207 */ /* 0x040fe40004800000 */
[C---:B------:R-:W-:Y:S02]  /*cd60*/  SEL R93, R252.reuse, R10, !P1 ;  /* 0x0000000afc5d7207 */ /* 0x040fe40004800000 */
[C---:B------:R-:W-:Y:S02]  /*cd70*/  SEL R41, R252.reuse, R21, !P1 ;  /* 0x00000015fc297207 */ /* 0x040fe40004800000 */
[C---:B------:R-:W-:Y:S02]  /*cd80*/  SEL R39, R252.reuse, R18, !P1 ;  /* 0x00000012fc277207 */ /* 0x040fe40004800000 */
[----:B------:R-:W-:Y:S01]  /*cd90*/  SEL R127, R252, R120, !P1 ;  /* 0x00000078fc7f7207 */ /* 0x000fe20004800000 */
[----:B---3--:R-:W-:-:S02]  /*cda0*/  IMAD R138, R19, UR5, RZ ;  /* 0x00000005138a7c24 */ /* 0x008fc4000f8e02ff */
[----:B----4-:R-:W-:Y:S02]  /*cdb0*/  IMAD R136, R20, UR5, RZ ;  /* 0x0000000514887c24 */ /* 0x010fe4000f8e02ff */
[----:B--2---:R-:W-:Y:S02]  /*cdc0*/  IMAD R140, R11, UR5, RZ ;  /* 0x000000050b8c7c24 */ /* 0x004fe4000f8e02ff */
[----:B------:R-:W2:Y:S04]  /*cdd0*/  LDL.LU R11, [R1+0xdc] ;  /* 0x0000dc00010b7983 */ /* 0x000ea80000300800 */
[----:B------:R-:W3:Y:S01]  /*cde0*/  LDL.LU R23, [R1+0xd8] ;  /* 0x0000d80001177983 */ /* 0x000ee20000300800 */
[----:B------:R-:W-:-:S03]  /*cdf0*/  IMAD R139, R163, UR5, RZ ;  /* 0x00000005a38b7c24 */ /* 0x000fc6000f8e02ff */
[----:B------:R-:W4:Y:S04]  /*ce00*/  LDL.LU R19, [R1+0xd4] ;  /* 0x0000d40001137983 */ /* 0x000f280000300800 */
[----:B------:R-:W3:Y:S01]  /*ce10*/  LDL.LU R17, [R1+0xd0] ;  /* 0x0000d00001117983 */ /* 0x000ee20000300800 */
[----:B------:R-:W-:-:S03]  /*ce20*/  IMAD R134, R22, UR5, RZ ;  /* 0x0000000516867c24 */ /* 0x000fc6000f8e02ff */
[----:B------:R-:W3:Y:S04]  /*ce30*/  LDL.LU R20, [R1+0xcc] ;  /* 0x0000cc0001147983 */ /* 0x000ee80000300800 */
[----:B------:R-:W3:Y:S04]  /*ce40*/  LDL.LU R13, [R1+0xc8] ;  /* 0x0000c800010d7983 */ /* 0x000ee80000300800 */
[----:B------:R-:W3:Y:S04]  /*ce50*/  LDL.LU R163, [R1+0xc4] ;  /* 0x0000c40001a37983 */ /* 0x000ee80000300800 */
[----:B------:R-:W3:Y:S01]  /*ce60*/  LDL.LU R22, [R1+0xc0] ;  /* 0x0000c00001167983 */ /* 0x000ee20000300800 */
[----:B------:R-:W-:-:S02]  /*ce70*/  IMAD R132, R161, UR5, RZ ;  /* 0x00000005a1847c24 */ /* 0x000fc4000f8e02ff */
[----:B------:R-:W-:Y:S01]  /*ce80*/  IMAD R131, R160, UR5, RZ ;  /* 0x00000005a0837c24 */ /* 0x000fe2000f8e02ff */
[----:B------:R-:W3:Y:S01]  /*ce90*/  LDL.LU R161, [R1+0xbc] ;  /* 0x0000bc0001a17983 */ /* 0x000ee20000300800 */
[----:B------:R-:W-:-:S03]  /*cea0*/  IMAD R129, R158, UR5, RZ ;  /* 0x000000059e817c24 */ /* 0x000fc6000f8e02ff */
[----:B------:R-:W3:Y:S04]  /*ceb0*/  LDL.LU R160, [R1+0xb8] ;  /* 0x0000b80001a07983 */ /* 0x000ee80000300800 */
[----:B------:R-:W3:Y:S01]  /*cec0*/  LDL.LU R158, [R1+0xb4] ;  /* 0x0000b400019e7983 */ /* 0x000ee20000300800 */
[----:B------:R-:W-:-:S03]  /*ced0*/  IMAD R149, R16, UR5, RZ ;  /* 0x0000000510957c24 */ /* 0x000fc6000f8e02ff */
        /* <DEDUP_REMOVED lines=8> */
[----:B------:R-:W3:Y:S04]  /*cf60*/  LDL.LU R14, [R1+0xa0] ;  /* 0x0000a000010e7983 */ /* 0x000ee80000300800 */
[----:B------:R-:W3:Y:S04]  /*cf70*/  LDL.LU R12, [R1+0x9c] ;  /* 0x00009c00010c7983 */ /* 0x000ee80000300800 */
[----:B------:R-:W3:Y:S04]  /*cf80*/  LDL.LU R2, [R1+0x98] ;  /* 0x0000980001027983 */ /* 0x000ee80000300800 */
[----:B------:R-:W3:Y:S01]  /*cf90*/  LDL.LU R5, [R1+0x94] ;  /* 0x0000940001057983 */ /* 0x000ee20000300800 */
[----:B------:R-:W-:-:S02]  /*cfa0*/  SEL R119, R252, R99, !P1 ;  /* 0x00000063fc777207 */ /* 0x000fc40004800000 */
[C---:B------:R-:W-:Y:S01]  /*cfb0*/  SEL R57, R252.reuse, R82, !P1 ;  /* 0x00000052fc397207 */ /* 0x040fe20004800000 */
[----:B------:R-:W-:Y:S02]  /*cfc0*/  @!P4 IMAD.MOV R189, RZ, RZ, -R189 ;  /* 0x000000ffffbdc224 */ /* 0x000fe400078e0abd */
[----:B------:R-:W-:Y:S02]  /*cfd0*/  @!P2 IMAD.MOV R58, RZ, RZ, -R58 ;  /* 0x000000ffff3aa224 */ /* 0x000fe400078e0a3a */
[----:B------:R-:W-:Y:S02]  /*cfe0*/  @!P0 IMAD.MOV R73, RZ, RZ, -R73 ;  /* 0x000000ffff498224 */ /* 0x000fe400078e0a49 */
[----:B------:R-:W-:Y:S01]  /*cff0*/  @!P5 IMAD.MOV R81, RZ, RZ, -R81 ;  /* 0x000000ffff51d224 */ /* 0x000fe200078e0a51 */
[C---:B------:R-:W-:Y:S02]  /*d000*/  SEL R26, R252.reuse, R105, !P1 ;  /* 0x00000069fc1a7207 */ /* 0x040fe40004800000 */
[----:B------:R-:W-:-:S02]  /*d010*/  SEL R24, R252, R109, !P1 ;  /* 0x0000006dfc187207 */ /* 0x000fc40004800000 */
[C---:B------:R-:W-:Y:S02]  /*d020*/  SEL R66, R252.reuse, R68, !P1 ;  /* 0x00000044fc427207 */ /* 0x040fe40004800000 */
[C---:B------:R-:W-:Y:S02]  /*d030*/  SEL R65, R252.reuse, R70, !P1 ;  /* 0x00000046fc417207 */ /* 0x040fe40004800000 */
[C---:B------:R-:W-:Y:S02]  /*d040*/  SEL R63, R252.reuse, R72, !P1 ;  /* 0x00000048fc3f7207 */ /* 0x040fe40004800000 */
[C---:B------:R-:W-:Y:S02]  /*d050*/  SEL R61, R252.reuse, R76, !P1 ;  /* 0x0000004cfc3d7207 */ /* 0x040fe40004800000 */
        /* <DEDUP_REMOVED lines=96> */
[----:B------:R-:W-:Y:S01]  /*d660*/  SEL R180, R252, R180, !P1 ;  /* 0x000000b4fcb47207 */ /* 0x000fe20004800000 */
[----:B--2---:R-:W-:Y:S02]  /*d670*/  IMAD R99, R11, UR5, RZ ;  /* 0x000000050b637c24 */ /* 0x004fe4000f8e02ff */
[----:B------:R-:W2:Y:S01]  /*d680*/  LDL.LU R11, [R1+0x90] ;  /* 0x00009000010b7983 */ /* 0x000ea20000300800 */
[----:B----4-:R-:W-:-:S03]  /*d690*/  IMAD R91, R19, UR5, RZ ;  /* 0x00000005135b7c24 */ /* 0x010fc6000f8e02ff */
[----:B------:R-:W4:Y:S01]  /*d6a0*/  LDL.LU R19, [R1+0x8c] ;  /* 0x00008c0001137983 */ /* 0x000f220000300800 */
[----:B---3--:R-:W-:-:S03]  /*d6b0*/  IMAD R86, R20, UR5, RZ ;  /* 0x0000000514567c24 */ /* 0x008fc6000f8e02ff */
[----:B------:R-:W3:Y:S01]  /*d6c0*/  LDL.LU R20, [R1+0x88] ;  /* 0x0000880001147983 */ /* 0x000ee20000300800 */
[----:B------:R-:W-:Y:S01]  /*d6d0*/  SEL R183, R252, R183, !P1 ;  /* 0x000000b7fcb77207 */ /* 0x000fe20004800000 */
[----:B------:R-:W-:Y:S02]  /*d6e0*/  IMAD R82, R22, UR5, RZ ;  /* 0x0000000516527c24 */ /* 0x000fe4000f8e02ff */
[----:B------:R-:W2:Y:S01]  /*d6f0*/  LDL.LU R22, [R1+0x84] ;  /* 0x0000840001167983 */ /* 0x000ea20000300800 */
[C---:B------:R-:W-:Y:S01]  /*d700*/  SEL R187, R252.reuse, R187, !P1 ;  /* 0x000000bbfcbb7207 */ /* 0x040fe20004800000 */
[----:B------:R-:W-:Y:S01]  /*d710*/  IMAD R84, R163, UR5, RZ ;  /* 0x00000005a3547c24 */ /* 0x000fe2000f8e02ff */
[C---:B------:R-:W-:Y:S01]  /*d720*/  SEL R191, R252.reuse, R191, !P1 ;  /* 0x000000bffcbf7207 */ /* 0x040fe20004800000 */
[----:B------:R-:W2:Y:S01]  /*d730*/  LDL.LU R163, [R1+0x80] ;  /* 0x0000800001a37983 */ /* 0x000ea20000300800 */
        /* <DEDUP_REMOVED lines=52> */
[----:B------:R-:W-:Y:S01]  /*da80*/  SEL R252, R252, R81, !P1 ;  /* 0x00000051fcfc7207 */ /* 0x000fe20004800000 */
[----:B------:R-:W-:Y:S02]  /*da90*/  IMAD R81, R161, UR5, RZ ;  /* 0x00000005a1517c24 */ /* 0x000fe4000f8e02ff */
[----:B------:R-:W-:Y:S01]  /*daa0*/  IMAD R80, R160, UR5, RZ ;  /* 0x00000005a0507c24 */ /* 0x000fe2000f8e02ff */
[----:B------:R-:W2:Y:S01]  /*dab0*/  LDL.LU R161, [R1+0x7c] ;  /* 0x00007c0001a17983 */ /* 0x000ea20000300800 */
[----:B------:R-:W-:-:S03]  /*dac0*/  IMAD R78, R158, UR5, RZ ;  /* 0x000000059e4e7c24 */ /* 0x000fc6000f8e02ff */
[----:B------:R-:W2:Y:S04]  /*dad0*/  LDL.LU R160, [R1+0x78] ;  /* 0x0000780001a07983 */ /* 0x000ea80000300800 */
[----:B------:R-:W2:Y:S01]  /*dae0*/  LDL.LU R158, [R1+0x74] ;  /* 0x00007400019e7983 */ /* 0x000ea20000300800 */
[----:B------:R-:W-:Y:S02]  /*daf0*/  IMAD R69, R2, UR5, RZ ;  /* 0x0000000502457c24 */ /* 0x000fe4000f8e02ff */
[----:B------:R-:W-:Y:S01]  /*db00*/  IMAD R68, R5, UR5, RZ ;  /* 0x0000000505447c24 */ /* 0x000fe2000f8e02ff */
[----:B------:R-:W2:Y:S04]  /*db10*/  LDL.LU R2, [R1+0x70] ;  /* 0x0000700001027983 */ /* 0x000ea80000300800 */
[----:B------:R-:W2:Y:S01]  /*db20*/  LDL.LU R5, [R1+0x6c] ;  /* 0x00006c0001057983 */ /* 0x000ea20000300800 */
[----:B------:R-:W-:-:S02]  /*db30*/  IMAD R92, R23, UR5, RZ ;  /* 0x00000005175c7c24 */ /* 0x000fc4000f8e02ff */
[----:B------:R-:W-:Y:S02]  /*db40*/  IMAD R76, R21, UR5, RZ ;  /* 0x00000005154c7c24 */ /* 0x000fe4000f8e02ff */
[----:B------:R-:W-:Y:S02]  /*db50*/  IMAD R74, R18, UR5, RZ ;  /* 0x00000005124a7c24 */ /* 0x000fe4000f8e02ff */
[----:B------:R-:W-:Y:S02]  /*db60*/  IMAD R88, R17, UR5, RZ ;  /* 0x0000000511587c24 */ /* 0x000fe4000f8e02ff */
[----:B------:R-:W-:Y:S02]  /*db70*/  IMAD R73, R16, UR5, RZ ;  /* 0x0000000510497c24 */ /* 0x000fe4000f8e02ff */
[----:B------:R-:W-:Y:S02]  /*db80*/  IMAD R103, R15, UR5, RZ ;  /* 0x000000050f677c24 */ /* 0x000fe4000f8e02ff */
[----:B------:R-:W-:-:S02]  /*db90*/  IMAD R72, R14, UR5, RZ ;  /* 0x000000050e487c24 */ /* 0x000fc4000f8e02ff */
[----:B------:R-:W-:Y:S02]  /*dba0*/  IMAD R85, R13, UR5, RZ ;  /* 0x000000050d557c24 */ /* 0x000fe4000f8e02ff */
[----:B------:R-:W-:Y:S02]  /*dbb0*/  IMAD R70, R12, UR5, RZ ;  /* 0x000000050c467c24 */ /* 0x000fe4000f8e02ff */
[----:B------:R-:W-:Y:S02]  /*dbc0*/  IMAD R77, R10, UR5, RZ ;  /* 0x000000050a4d7c24 */ /* 0x000fe4000f8e02ff */
[----:B------:R-:W-:Y:S02]  /*dbd0*/  IMAD R113, R6, UR5, RZ ;  /* 0x0000000506717c24 */ /* 0x000fe4000f8e02ff */
[----:B----4-:R-:W-:Y:S02]  /*dbe0*/  IMAD R58, R19, UR5, RZ ;  /* 0x00000005133a7c24 */ /* 0x010fe4000f8e02ff */
[----:B------:R-:W4:Y:S01]  /*dbf0*/  LDL.LU R19, [R1+0x68] ;  /* 0x0000680001137983 */ /* 0x000f220000300800 */
[----:B---3--:R-:W-:-:S03]  /*dc00*/  IMAD R54, R20, UR5, RZ ;  /* 0x0000000514367c24 */ /* 0x008fc6000f8e02ff */
[----:B------:R-:W3:Y:S01]  /*dc10*/  LDL.LU R20, [R1+0x64] ;  /* 0x0000640001147983 */ /* 0x000ee20000300800 */
[----:B--2---:R-:W-:-:S03]  /*dc20*/  IMAD R46, R22, UR5, RZ ;  /* 0x00000005162e7c24 */ /* 0x004fc6000f8e02ff */
[----:B------:R-:W2:Y:S04]  /*dc30*/  LDL.LU R22, [R1+0x60] ;  /* 0x0000600001167983 */ /* 0x000ea80000300800 */
[----:B------:R-:W2:Y:S04]  /*dc40*/  LDL.LU R23, [R1+0x5c] ;  /* 0x00005c0001177983 */ /* 0x000ea80000300800 */
[----:B------:R-:W2:Y:S04]  /*dc50*/  LDL.LU R21, [R1+0x58] ;  /* 0x0000580001157983 */ /* 0x000ea80000300800 */
[----:B------:R-:W2:Y:S04]  /*dc60*/  LDL.LU R18, [R1+0x54] ;  /* 0x0000540001127983 */ /* 0x000ea80000300800 */
[----:B------:R-:W2:Y:S04]  /*dc70*/  LDL.LU R17, [R1+0x50] ;  /* 0x0000500001117983 */ /* 0x000ea80000300800 */
[----:B------:R-:W2:Y:S01]  /*dc80*/  LDL.LU R16, [R1+0x4c] ;  /* 0x00004c0001107983 */ /* 0x000ea20000300800 */
[----:B------:R-:W-:-:S03]  /*dc90*/  IMAD R62, R11, UR5, RZ ;  /* 0x000000050b3e7c24 */ /* 0x000fc6000f8e02ff */
[----:B------:R-:W2:Y:S04]  /*dca0*/  LDL.LU R15, [R1+0x48] ;  /* 0x00004800010f7983 */ /* 0x000ea80000300800 */
[----:B------:R-:W2:Y:S04]  /*dcb0*/  LDL.LU R14, [R1+0x44] ;  /* 0x00004400010e7983 */ /* 0x000ea80000300800 */
[----:B------:R-:W2:Y:S04]  /*dcc0*/  LDL.LU R13, [R1+0x40] ;  /* 0x00004000010d7983 */ /* 0x000ea80000300800 */
[----:B------:R-:W2:Y:S04]  /*dcd0*/  LDL.LU R12, [R1+0x3c] ;  /* 0x00003c00010c7983 */ /* 0x000ea80000300800 */
[----:B------:R-:W2:Y:S04]  /*dce0*/  LDL.LU R11, [R1+0x38] ;  /* 0x00003800010b7983 */ /* 0x000ea80000300800 */
[----:B------:R-:W2:Y:S01]  /*dcf0*/  LDL.LU R10, [R1+0x34] ;  /* 0x00003400010a7983 */ /* 0x000ea20000300800 */
[----:B------:R-:W-:-:S03]  /*dd00*/  IMAD R42, R163, UR5, RZ ;  /* 0x00000005a32a7c24 */ /* 0x000fc6000f8e02ff */
[----:B------:R-:W2:Y:S01]  /*dd10*/  LDL.LU R6, [R1+0x30] ;  /* 0x0000300001067983 */ /* 0x000ea20000300800 */
[----:B------:R-:W-:Y:S02]  /*dd20*/  IMAD R40, R161, UR5, RZ ;  /* 0x00000005a1287c24 */ /* 0x000fe4000f8e02ff */
[----:B------:R-:W-:Y:S02]  /*dd30*/  IMAD R36, R158, UR5, RZ ;  /* 0x000000059e247c24 */ /* 0x000fe4000f8e02ff */
[----:B------:R-:W2:Y:S01]  /*dd40*/  LDL.LU R158, [R1+0x2c] ;  /* 0x00002c00019e7983 */ /* 0x000ea20000300800 */
[----:B------:R-:W-:-:S03]  /*dd50*/  IMAD R38, R160, UR5, RZ ;  /* 0x00000005a0267c24 */ /* 0x000fc6000f8e02ff */
[----:B------:R-:W2:Y:S01]  /*dd60*/  LDL.LU R163, [R1+0x4] ;  /* 0x0000040001a37983 */ /* 0x000ea20000300800 */
[----:B------:R-:W-:-:S03]  /*dd70*/  IMAD R33, R2, UR5, RZ ;  /* 0x0000000502217c24 */ /* 0x000fc6000f8e02ff */
[----:B------:R-:W2:Y:S01]  /*dd80*/  LDL.LU R161, [R1+0x10] ;  /* 0x0000100001a17983 */ /* 0x000ea20000300800 */
[----:B------:R-:W-:-:S03]  /*dd90*/  IMAD R31, R5, UR5, RZ ;  /* 0x00000005051f7c24 */ /* 0x000fc6000f8e02ff */
[----:B------:R-:W2:Y:S04]  /*dda0*/  LDL.LU R160, [R1+0x1c] ;  /* 0x00001c0001a07983 */ /* 0x000ea80000300800 */
[----:B------:R-:W2:Y:S04]  /*ddb0*/  LDL.LU R2, [R1+0x28] ;  /* 0x0000280001027983 */ /* 0x000ea80000300800 */
[----:B------:R-:W2:Y:S01]  /*ddc0*/  LDL.LU R5, [R1+0x24] ;  /* 0x0000240001057983 */ /* 0x000ea20000300800 */
[----:B------:R-:W-:Y:S02]  /*ddd0*/  IMAD R112, R7, UR5, RZ ;  /* 0x0000000507707c24 */ /* 0x000fe4000f8e02ff */
[----:B------:R-:W-:Y:S01]  /*dde0*/  IMAD R106, R0, UR5, RZ ;  /* 0x00000005006a7c24 */ /* 0x000fe2000f8e02ff */
[----:B-1----:R-:W2:Y:S04]  /*ddf0*/  LDL.LU R3, [R1+0x18] ;  /* 0x0000180001037983 */ /* 0x002ea80000300800 */
[----:B------:R-:W2:Y:S04]  /*de00*/  LDL.LU R7, [R1+0x14] ;  /* 0x0000140001077983 */ /* 0x000ea80000300800 */
[----:B------:R-:W2:Y:S01]  /*de10*/  LDL.LU R0, [R1+0xc] ;  /* 0x00000c0001007983 */ /* 0x000ea20000300800 */
[----:B----4-:R-:W-:-:S03]  /*de20*/  IMAD R29, R19, UR5, RZ ;  /* 0x00000005131d7c24 */ /* 0x010fc6000f8e02ff */
[----:B------:R-:W4:Y:S01]  /*de30*/  LDL.LU R19, [R1+0xb98] ;  /* 0x000b980001137983 */ /* 0x000f220000300800 */
[----:B---3--:R-:W-:-:S03]  /*de40*/  IMAD R27, R20, UR5, RZ ;  /* 0x00000005141b7c24 */ /* 0x008fc6000f8e02ff */
[----:B------:R-:W3:Y:S01]  /*de50*/  LDL.LU R20, [R1+0xb94] ;  /* 0x000b940001147983 */ /* 0x000ee20000300800 */
[----:B--2---:R-:W-:-:S03]  /*de60*/  IMAD R25, R22, UR5, RZ ;  /* 0x0000000516197c24 */ /* 0x004fc6000f8e02ff */
[----:B------:R-:W2:Y:S01]  /*de70*/  LDL.LU R22, [R1+0xb90] ;  /* 0x000b900001167983 */ /* 0x000ea20000300800 */
[----:B------:R-:W-:Y:S02]  /*de80*/  IMAD R158, R158, UR5, RZ ;  /* 0x000000059e9e7c24 */ /* 0x000fe4000f8e02ff */
[----:B------:R-:W-:-:S03]  /*de90*/  IMAD R163, R163, UR5, RZ ;  /* 0x00000005a3a37c24 */ /* 0x000fc6000f8e02ff */
[----:B------:R0:W-:Y:S01]  /*dea0*/  STL [R1+0xb74], R158 ;  /* 0x000b749e01007387 */ /* 0x0001e20000100800 */
[----:B------:R-:W-:Y:S02]  /*deb0*/  IMAD R161, R161, UR5, RZ ;  /* 0x00000005a1a17c24 */ /* 0x000fe4000f8e02ff */
[----:B------:R-:W-:Y:S01]  /*dec0*/  IMAD R160, R160, UR5, RZ ;  /* 0x00000005a0a07c24 */ /* 0x000fe2000f8e02ff */
[----:B0-----:R-:W4:Y:S01]  /*ded0*/  LDL.LU R158, [R1+0x20] ;  /* 0x00002000019e7983 */ /* 0x001f220000300800 */
[----:B------:R-:W-:-:S03]  /*dee0*/  IMAD R2, R2, UR5, RZ ;  /* 0x0000000502027c24 */ /* 0x000fc6000f8e02ff */
[----:B------:R0:W-:Y:S01]  /*def0*/  STL [R1+0x4], R163 ;  /* 0x000004a301007387 */ /* 0x0001e20000100800 */
[----:B------:R-:W-:-:S03]  /*df00*/  IMAD R5, R5, UR5, RZ ;  /* 0x0000000505057c24 */ /* 0x000fc6000f8e02ff */
[----:B0-----:R-:W3:Y:S04]  /*df10*/  LDL.LU R163, [R1+0xb8c] ;  /* 0x000b8c0001a37983 */ /* 0x001ee80000300800 */
[----:B------:R0:W-:Y:S04]  /*df20*/  STL [R1+0x10], R161 ;  /* 0x000010a101007387 */ /* 0x0001e80000100800 */
[----:B0-----:R-:W3:Y:S04]  /*df30*/  LDL.LU R161, [R1+0xb88] ;  /* 0x000b880001a17983 */ /* 0x001ee80000300800 */
[----:B------:R0:W-:Y:S04]  /*df40*/  STL [R1+0x1c], R160 ;  /* 0x00001ca001007387 */ /* 0x0001e80000100800 */
[----:B0-----:R-:W3:Y:S04]  /*df50*/  LDL.LU R160, [R1+0xb84] ;  /* 0x000b840001a07983 */ /* 0x001ee80000300800 */
[----:B------:R0:W-:Y:S04]  /*df60*/  STL [R1+0x298], R2 ;  /* 0x0002980201007387 */ /* 0x0001e80000100800 */
[----:B0-----:R-:W2:Y:S04]  /*df70*/  LDL.LU R2, [R1+0xb80] ;  /* 0x000b800001027983 */ /* 0x001ea80000300800 */
[----:B------:R0:W-:Y:S04]  /*df80*/  STL [R1+0x24], R5 ;  /* 0x0000240501007387 */ /* 0x0001e80000100800 */
[----:B0-----:R-:W3:Y:S01]  /*df90*/  LDL.LU R5, [R1+0xb7c] ;  /* 0x000b7c0001057983 */ /* 0x001ee20000300800 */
[----:B------:R-:W-:-:S02]  /*dfa0*/  IMAD R3, R3, UR5, RZ ;  /* 0x0000000503037c24 */ /* 0x000fc4000f8e02ff */
[----:B----4-:R-:W-:-:S05]  /*dfb0*/  IMAD R158, R158, UR5, RZ ;  /* 0x000000059e9e7c24 */ /* 0x010fca000f8e02ff */
[----:B------:R0:W-:Y:S04]  /*dfc0*/  STL [R1+0x20], R158 ;  /* 0x0000209e01007387 */ /* 0x0001e80000100800 */
[----:B------:R-:W-:Y:S01]  /*dfd0*/  STL [R1+0x18], R3 ;  /* 0x0000180301007387 */ /* 0x000fe20000100800 */
[----:B0-----:R-:W-:-:S05]  /*dfe0*/  IMAD R158, R7, UR5, RZ ;  /* 0x00000005079e7c24 */ /* 0x001fca000f8e02ff */
[----:B------:R0:W-:Y:S01]  /*dff0*/  STL [R1+0x14], R158 ;  /* 0x0000149e01007387 */ /* 0x0001e20000100800 */
[----:B---3--:R-:W-:-:S03]  /*e000*/  IMAD R7, R5, UR5, RZ ;  /* 0x0000000505077c24 */ /* 0x008fc6000f8e02ff */
[----:B------:R-:W3:Y:S01]  /*e010*/  LDL.LU R5, [R1+0xb78] ;  /* 0x000b780001057983 */ /* 0x000ee20000300800 */
[----:B0-----:R-:W-:Y:S02]  /*e020*/  IMAD R158, RZ, RZ, -UR9 ;  /* 0x80000009ff9e7e24 */ /* 0x001fe4000f8e02ff */
[----:B------:R-:W-:Y:S02]  /*e030*/  IMAD R3, R0, UR5, RZ ;  /* 0x0000000500037c24 */ /* 0x000fe4000f8e02ff */
[----:B--2---:R-:W-:Y:S02]  /*e040*/  IMAD R0, R2, UR5, RZ ;  /* 0x0000000502007c24 */ /* 0x004fe4000f8e02ff */
[----:B------:R-:W-:Y:S02]  /*e050*/  IMAD R2, R8, UR5, RZ ;  /* 0x0000000508027c24 */ /* 0x000fe4000f8e02ff */
[----:B------:R-:W-:Y:S01]  /*e060*/  IMAD R8, R158, 0x2, R9 ;  /* 0x000000029e087824 */ /* 0x000fe200078e0209 */
[----:B---3--:R-:W-:-:S05]  /*e070*/  LEA R158, P5, R149, R5, 0x1 ;  /* 0x00000005959e7211 */ /* 0x008fca00078a08ff */
[----:B------:R0:W-:Y:S02]  /*e080*/  STL [R1+0x2c], R158 ;  /* 0x00002c9e01007387 */ /* 0x0001e40000100800 */
[----:B0-----:R-:W-:-:S05]  /*e090*/  LEA R158, P3, R144, R5, 0x1 ;  /* 0x00000005909e7211 */ /* 0x001fca00078608ff */
        /* <DEDUP_REMOVED lines=11> */
[----:B0-----:R-:W-:-:S05]  /*e150*/  LEA.HI.X.SX32 R158, R149, R4, 0x1, P5 ;  /* 0x00000004959e7211 */ /* 0x001fca00028f0eff */
        /* <DEDUP_REMOVED lines=112> */
[----:B------:R0:W-:Y:S01]  /*e860*/  STL [R1+0x108], R158 ;  /* 0x0001089e01007387 */ /* 0x0001e20000100800 */
[----:B------:R-:W-:Y:S01]  /*e870*/  IMAD R66, R66, UR5, RZ ;  /* 0x0000000542427c24 */ /* 0x000fe2000f8e02ff */
        /* <DEDUP_REMOVED lines=138> */
[----:B------:R0:W-:Y:S01]  /*f120*/  STL [R1+0x234], R158 ;  /* 0x0002349e01007387 */ /* 0x0001e20000100800 */
[----:B------:R-:W-:Y:S01]  /*f130*/  IMAD R15, R15, UR5, RZ ;  /* 0x000000050f0f7c24 */ /* 0x000fe2000f8e02ff */
[----:B0-----:R-:W-:Y:S02]  /*f140*/  LEA.HI.X.SX32 R158, R23, R4, 0x1, P1 ;  /* 0x00000004179e7211 */ /* 0x001fe400008f0eff */
[----:B------:R-:W-:-:S03]  /*f150*/  LEA R23, P1, R16, R5, 0x1 ;  /* 0x0000000510177211 */ /* 0x000fc600078208ff */
[----:B------:R0:W-:Y:S02]  /*f160*/  STL [R1+0x200], R158 ;  /* 0x0002009e01007387 */ /* 0x0001e40000100800 */
[----:B0-----:R-:W-:Y:S02]  /*f170*/  LEA.HI.X.SX32 R158, R22, R4, 0x1, P0 ;  /* 0x00000004169e7211 */ /* 0x001fe400000f0eff */
[----:B------:R-:W2:Y:S04]  /*f180*/  LDL.LU R22, [R1+0x18] ;  /* 0x0000180001167983 */ /* 0x000ea80000300800 */
[----:B------:R0:W-:Y:S01]  /*f190*/  STL [R1+0x23c], R23 ;  /* 0x00023c1701007387 */ /* 0x0001e20000100800 */
[----:B------:R-:W-:-:S03]  /*f1a0*/  IMAD R14, R14, UR5, RZ ;  /* 0x000000050e0e7c24 */ /* 0x000fc6000f8e02ff */
[----:B0-----:R-:W3:Y:S04]  /*f1b0*/  LDL.LU R23, [R1+0x14] ;  /* 0x0000140001177983 */ /* 0x001ee80000300800 */
[----:B------:R0:W-:Y:S02]  /*f1c0*/  STL [R1+0x208], R158 ;  /* 0x0002089e01007387 */ /* 0x0001e40000100800 */
[----:B0-----:R-:W-:-:S05]  /*f1d0*/  LEA R158, P0, R15, R5, 0x1 ;  /* 0x000000050f9e7211 */ /* 0x001fca00078008ff */
[----:B------:R0:W-:Y:S02]  /*f1e0*/  STL [R1+0x244], R158 ;  /* 0x0002449e01007387 */ /* 0x0001e40000100800 */
[----:B0-----:R-:W-:Y:S02]  /*f1f0*/  LEA.HI.X.SX32 R158, R21, R4, 0x1, P4 ;  /* 0x00000004159e7211 */ /* 0x001fe400020f0eff */
[----:B------:R-:W4:Y:S04]  /*f200*/  LDL.LU R21, [R1+0x20] ;  /* 0x0000200001157983 */ /* 0x000f280000300800 */
[----:B------:R0:W-:Y:S01]  /*f210*/  STL [R1+0x210], R158 ;  /* 0x0002109e01007387 */ /* 0x0001e20000100800 */
[----:B------:R-:W-:Y:S01]  /*f220*/  IMAD R13, R13, UR5, RZ ;  /* 0x000000050d0d7c24 */ /* 0x000fe2000f8e02ff */
[----:B0-----:R-:W-:-:S05]  /*f230*/  LEA R158, P4, R14, R5, 0x1 ;  /* 0x000000050e9e7211 */ /* 0x001fca00078808ff */
[----:B------:R0:W-:Y:S02]  /*f240*/  STL [R1+0x24c], R158 ;  /* 0x00024c9e01007387 */ /* 0x0001e40000100800 */
[----:B0-----:R-:W-:Y:S02]  /*f250*/  LEA.HI.X.SX32 R158, R20, R4, 0x1, P6 ;  /* 0x00000004149e7211 */ /* 0x001fe400030f0eff */
[----:B------:R-:W2:Y:S04]  /*f260*/  LDL.LU R20, [R1+0x24] ;  /* 0x0000240001147983 */ /* 0x000ea80000300800 */
[----:B------:R0:W-:Y:S01]  /*f270*/  STL [R1+0x218], R158 ;  /* 0x0002189e01007387 */ /* 0x0001e20000100800 */
[----:B------:R-:W-:Y:S01]  /*f280*/  IMAD R12, R12, UR5, RZ ;  /* 0x000000050c0c7c24 */ /* 0x000fe2000f8e02ff */
[----:B0-----:R-:W-:-:S05]  /*f290*/  LEA R158, P6, R13, R5, 0x1 ;  /* 0x000000050d9e7211 */ /* 0x001fca00078c08ff */
[----:B------:R0:W-:Y:S02]  /*f2a0*/  STL [R1+0x254], R158 ;  /* 0x0002549e01007387 */ /* 0x0001e40000100800 */
[----:B0-----:R-:W-:Y:S02]  /*f2b0*/  LEA.HI.X.SX32 R158, R19, R4, 0x1, P5 ;  /* 0x00000004139e7211 */ /* 0x001fe400028f0eff */
[----:B------:R-:W3:Y:S04]  /*f2c0*/  LDL.LU R19, [R1+0x298] ;  /* 0x0002980001137983 */ /* 0x000ee80000300800 */
[----:B------:R0:W-:Y:S01]  /*f2d0*/  STL [R1+0x220], R158 ;  /* 0x0002209e01007387 */ /* 0x0001e20000100800 */
[----:B------:R-:W-:Y:S01]  /*f2e0*/  IMAD R11, R11, UR5, RZ ;  /* 0x000000050b0b7c24 */ /* 0x000fe2000f8e02ff */
        /* <DEDUP_REMOVED lines=16> */
[----:B------:R0:W-:Y:S02]  /*f3f0*/  STL [R1+0x238], R158 ;  /* 0x0002389e01007387 */ /* 0x0001e40000100800 */
[----:B0-----:R-:W-:-:S05]  /*f400*/  LEA R158, P1, R6, R5, 0x1 ;  /* 0x00000005069e7211 */ /* 0x001fca00078208ff */
[----:B------:R0:W-:Y:S04]  /*f410*/  STL [R1+0x274], R158 ;  /* 0x0002749e01007387 */ /* 0x0001e80000100800 */
[----:B0-----:R-:W4:Y:S01]  /*f420*/  LDL.LU R158, [R1+0xb74] ;  /* 0x000b7400019e7983 */ /* 0x001f220000300800 */
[----:B------:R-:W-:-:S05]  /*f430*/  LEA.HI.X.SX32 R15, R15, R4, 0x1, P0 ;  /* 0x000000040f0f7211 */ /* 0x000fca00000f0eff */
[----:B------:R4:W-:Y:S01]  /*f440*/  STL [R1+0x240], R15 ;  /* 0x0002400f01007387 */ /* 0x0009e20000100800 */
[----:B------:R-:W-:Y:S01]  /*f450*/  LEA.HI.X.SX32 R11, R11, R4, 0x1, P3 ;  /* 0x000000040b0b7211 */ /* 0x000fe200018f0eff */
        /* <DEDUP_REMOVED lines=40> */
[----:B------:R-:W-:Y:S01]  /*f6e0*/  IMAD R232, R232, UR5, RZ ;  /* 0x00000005e8e87c24 */ /* 0x000fe2000f8e02ff */
[----:B----4-:R-:W-:-:S05]  /*f6f0*/  LEA R15, P0, R158, R5, 0x1 ;  /* 0x000000059e0f7211 */ /* 0x010fca00078008ff */
[----:B------:R0:W-:Y:S02]  /*f700*/  STL [R1+0x27c], R15 ;  /* 0x00027c0f01007387 */ /* 0x0001e40000100800 */
[----:B0-----:R-:W-:Y:S02]  /*f710*/  LEA.HI.X.SX32 R15, R14, R4, 0x1, P4 ;  /* 0x000000040e0f7211 */ /* 0x001fe400020f0eff */
[----:B---3--:R-:W-:-:S03]  /*f720*/  LEA R14, P4, R16, R5, 0x1 ;  /* 0x00000005100e7211 */ /* 0x008fc600078808ff */
[----:B------:R0:W-:Y:S04]  /*f730*/  STL [R1+0x248], R15 ;  /* 0x0002480f01007387 */ /* 0x0001e80000100800 */
[----:B------:R2:W-:Y:S01]  /*f740*/  STL [R1+0x284], R14 ;  /* 0x0002840e01007387 */ /* 0x0005e20000100800 */
[-C--:B0-----:R-:W-:Y:S02]  /*f750*/  LEA.HI.X.SX32 R15, R13, R4.reuse, 0x1, P6 ;  /* 0x000000040d0f7211 */ /* 0x081fe400030f0eff */
[----:B------:R-:W-:Y:S02]  /*f760*/  LEA.HI.X.SX32 R13, R12, R4, 0x1, P5 ;  /* 0x000000040c0d7211 */ /* 0x000fe400028f0eff */
[-C--:B--2---:R-:W-:Y:S02]  /*f770*/  LEA R14, P6, R17, R5.reuse, 0x1 ;  /* 0x00000005110e7211 */ /* 0x084fe400078c08ff */
[-C--:B------:R-:W-:Y:S01]  /*f780*/  LEA R12, P5, R18, R5.reuse, 0x1 ;  /* 0x00000005120c7211 */ /* 0x080fe200078a08ff */
[----:B------:R-:W-:Y:S04]  /*f790*/  STL [R1+0x250], R15 ;  /* 0x0002500f01007387 */ /* 0x000fe80000100800 */
[----:B------:R-:W-:Y:S04]  /*f7a0*/  STL [R1+0x28c], R14 ;  /* 0x00028c0e01007387 */ /* 0x000fe80000100800 */
[----:B------:R0:W-:Y:S04]  /*f7b0*/  STL [R1+0x258], R13 ;  /* 0x0002580d01007387 */ /* 0x0001e80000100800 */
[----:B------:R1:W-:Y:S04]  /*f7c0*/  STL [R1+0x294], R12 ;  /* 0x0002940c01007387 */ /* 0x0003e80000100800 */
[----:B------:R2:W-:Y:S01]  /*f7d0*/  STL [R1+0x260], R11 ;  /* 0x0002600b01007387 */ /* 0x0005e20000100800 */
[----:B0-----:R-:W-:-:S02]  /*f7e0*/  LEA R13, P3, R19, R5, 0x1 ;  /* 0x00000005130d7211 */ /* 0x001fc400078608ff */
[-C--:B-1----:R-:W-:Y:S02]  /*f7f0*/  LEA.HI.X.SX32 R12, R10, R4.reuse, 0x1, P2 ;  /* 0x000000040a0c7211 */ /* 0x082fe400010f0eff */
[----:B------:R-:W-:Y:S02]  /*f800*/  LEA.HI.X.SX32 R10, R6, R4, 0x1, P1 ;  /* 0x00000004060a7211 */ /* 0x000fe400008f0eff */
[-C--:B--2---:R-:W-:Y:S01]  /*f810*/  LEA R11, P2, R20, R5.reuse, 0x1 ;  /* 0x00000005140b7211 */ /* 0x084fe200078408ff */
[----:B------:R-:W-:Y:S01]  /*f820*/  STL [R1+0x29c], R13 ;  /* 0x00029c0d01007387 */ /* 0x000fe20000100800 */
[----:B------:R-:W-:-:S03]  /*f830*/  LEA R6, P1, R21, R5, 0x1 ;  /* 0x0000000515067211 */ /* 0x000fc600078208ff */
[----:B------:R-:W-:Y:S04]  /*f840*/  STL [R1+0x268], R12 ;  /* 0x0002680c01007387 */ /* 0x000fe80000100800 */
[----:B------:R0:W-:Y:S04]  /*f850*/  STL [R1+0x2a4], R11 ;  /* 0x0002a40b01007387 */ /* 0x0001e80000100800 */
[----:B------:R1:W-:Y:S04]  /*f860*/  STL [R1+0x270], R10 ;  /* 0x0002700a01007387 */ /* 0x0003e80000100800 */
[----:B------:R2:W-:Y:S01]  /*f870*/  STL [R1+0x2ac], R6 ;  /* 0x0002ac0601007387 */ /* 0x0005e20000100800 */
[----:B0-----:R-:W-:-:S02]  /*f880*/  LEA.HI.X.SX32 R11, R158, R4, 0x1, P0 ;  /* 0x000000049e0b7211 */ /* 0x001fc400000f0eff */
[----:B-1----:R-:W-:-:S03]  /*f890*/  LEA R10, P0, R22, R5, 0x1 ;  /* 0x00000005160a7211 */ /* 0x002fc600078008ff */
[----:B------:R0:W-:Y:S01]  /*f8a0*/  STL [R1+0x278], R11 ;  /* 0x0002780b01007387 */ /* 0x0001e20000100800 */
[----:B--2---:R-:W-:-:S03]  /*f8b0*/  LEA.HI.X.SX32 R6, R16, R4, 0x1, P4 ;  /* 0x0000000410067211 */ /* 0x004fc600020f0eff */
[----:B------:R1:W-:Y:S04]  /*f8c0*/  STL [R1+0x2b4], R10 ;  /* 0x0002b40a01007387 */ /* 0x0003e80000100800 */
[----:B------:R2:W-:Y:S01]  /*f8d0*/  STL [R1+0x280], R6 ;  /* 0x0002800601007387 */ /* 0x0005e20000100800 */
[----:B0-----:R-:W-:Y:S02]  /*f8e0*/  LEA R11, P4, R23, R5, 0x1 ;  /* 0x00000005170b7211 */ /* 0x001fe400078808ff */
[----:B-1----:R-:W-:-:S03]  /*f8f0*/  LEA.HI.X.SX32 R10, R17, R4, 0x1, P6 ;  /* 0x00000004110a7211 */ /* 0x002fc600030f0eff */
[----:B------:R0:W-:Y:S01]  /*f900*/  STL [R1+0x2bc], R11 ;  /* 0x0002bc0b01007387 */ /* 0x0001e20000100800 */
[----:B--2---:R-:W-:-:S03]  /*f910*/  LEA R6, P6, R3, R5, 0x1 ;  /* 0x0000000503067211 */ /* 0x004fc600078c08ff */
[----:B------:R1:W-:Y:S04]  /*f920*/  STL [R1+0x288], R10 ;  /* 0x0002880a01007387 */ /* 0x0003e80000100800 */
[----:B------:R2:W-:Y:S01]  /*f930*/  STL [R1+0x2c4], R6 ;  /* 0x0002c40601007387 */ /* 0x0005e20000100800 */
[----:B0-----:R-:W-:Y:S02]  /*f940*/  LEA.HI.X.SX32 R11, R18, R4, 0x1, P5 ;  /* 0x00000004120b7211 */ /* 0x001fe400028f0eff */
        /* <DEDUP_REMOVED lines=21> */
[----:B------:R1:W-:Y:S01]  /*faa0*/  STL [R1+0x2b8], R10 ;  /* 0x0002b80a01007387 */ /* 0x0003e20000100800 */
[----:B0-----:R-:W-:-:S03]  /*fab0*/  LEA.HI.X.SX32 R11, R3, R4, 0x1, P6 ;  /* 0x00000004030b7211 */ /* 0x001fc600030f0eff */
[----:B------:R-:W2:Y:S04]  /*fac0*/  LDL.LU R3, [R1+0xb70] ;  /* 0x000b700001037983 */ /* 0x000ea80000300800 */
[----:B------:R0:W-:Y:S01]  /*fad0*/  STL [R1+0x2f4], R6 ;  /* 0x0002f40601007387 */ /* 0x0001e20000100800 */
[----:B-1----:R-:W-:-:S03]  /*fae0*/  LEA.HI.X.SX32 R10, R7, R4, 0x1, P5 ;  /* 0x00000004070a7211 */ /* 0x002fc600028f0eff */
[----:B------:R1:W-:Y:S04]  /*faf0*/  STL [R1+0x2c0], R11 ;  /* 0x0002c00b01007387 */ /* 0x0003e80000100800 */
[----:B------:R-:W3:Y:S01]  /*fb00*/  LDL.LU R7, [R1+0xb6c] ;  /* 0x000b6c0001077983 */ /* 0x000ee20000300800 */
[----:B0-----:R-:W-:-:S05]  /*fb10*/  LEA R6, P6, R167, R5, 0x1 ;  /* 0x00000005a7067211 */ /* 0x001fca00078c08ff */
[----:B------:R0:W-:Y:S01]  /*fb20*/  STL [R1+0x2fc], R6 ;  /* 0x0002fc0601007387 */ /* 0x0001e20000100800 */
[----:B-1----:R-:W-:-:S03]  /*fb30*/  LEA.HI.X.SX32 R11, R0, R4, 0x1, P3 ;  /* 0x00000004000b7211 */ /* 0x002fc600018f0eff */
[----:B------:R1:W-:Y:S04]  /*fb40*/  STL [R1+0x2c8], R10 ;  /* 0x0002c80a01007387 */ /* 0x0003e80000100800 */
[----:B------:R-:W4:Y:S01]  /*fb50*/  LDL.LU R0, [R1+0xb68] ;  /* 0x000b680001007983 */ /* 0x000f220000300800 */
[-C--:B0-----:R-:W-:Y:S02]  /*fb60*/  LEA R6, P5, R168, R5.reuse, 0x1 ;  /* 0x00000005a8067211 */ /* 0x081fe400078a08ff */
[----:B-1----:R-:W-:-:S03]  /*fb70*/  LEA R10, P3, R170, R5, 0x1 ;  /* 0x00000005aa0a7211 */ /* 0x002fc600078608ff */
[----:B------:R0:W-:Y:S04]  /*fb80*/  STL [R1+0x304], R6 ;  /* 0x0003040601007387 */ /* 0x0001e80000100800 */
[----:B------:R1:W-:Y:S04]  /*fb90*/  STL [R1+0x2d0], R11 ;  /* 0x0002d00b01007387 */ /* 0x0003e80000100800 */
[----:B------:R1:W-:Y:S01]  /*fba0*/  STL [R1+0x30c], R10 ;  /* 0x00030c0a01007387 */ /* 0x0003e20000100800 */
[----:B0-----:R-:W-:Y:S02]  /*fbb0*/  LEA.HI.X.SX32 R6, R160, R4, 0x1, P2 ;  /* 0x00000004a0067211 */ /* 0x001fe400010f0eff */
[----:B-1----:R-:W-:-:S03]  /*fbc0*/  LEA R11, P2, R172, R5, 0x1 ;  /* 0x00000005ac0b7211 */ /* 0x002fc600078408ff */
[----:B------:R0:W-:Y:S01]  /*fbd0*/  STL [R1+0x2d8], R6 ;  /* 0x0002d80601007387 */ /* 0x0001e20000100800 */
[----:B------:R-:W-:-:S03]  /*fbe0*/  LEA.HI.X.SX32 R10, R161, R4, 0x1, P1 ;  /* 0x00000004a10a7211 */ /* 0x000fc600008f0eff */
[----:B------:R1:W-:Y:S04]  /*fbf0*/  STL [R1+0x314], R11 ;  /* 0x0003140b01007387 */ /* 0x0003e80000100800 */
[----:B------:R1:W-:Y:S01]  /*fc00*/  STL [R1+0x2e0], R10 ;  /* 0x0002e00a01007387 */ /* 0x0003e20000100800 */
[----:B0-----:R-:W-:Y:S02]  /*fc10*/  LEA R6, P1, R174, R5, 0x1 ;  /* 0x00000005ae067211 */ /* 0x001fe400078208ff */
[----:B-1----:R-:W-:-:S03]  /*fc20*/  LEA.HI.X.SX32 R11, R163, R4, 0x1, P0 ;  /* 0x00000004a30b7211 */ /* 0x002fc600000f0eff */
[----:B------:R0:W-:Y:S01]  /*fc30*/  STL [R1+0x31c], R6 ;  /* 0x00031c0601007387 */ /* 0x0001e20000100800 */
[----:B------:R-:W-:-:S03]  /*fc40*/  LEA R10, P0, R175, R5, 0x1 ;  /* 0x00000005af0a7211 */ /* 0x000fc600078008ff */
        /* <DEDUP_REMOVED lines=121> */
[----:B------:R-:W-:-:S03]  /*103e0*/  IMAD R233, R233, UR5, RZ ;  /* 0x00000005e9e97c24 */ /* 0x000fc6000f8e02ff */
[----:B------:R2:W-:Y:S01]  /*103f0*/  STL [R1+0x634], R10 ;  /* 0x0006340a01007387 */ /* 0x0005e20000100800 */
[----:B0-----:R-:W-:Y:S01]  /*10400*/  LEA.HI.X.SX32 R6, R219, R4, 0x1, P5 ;  /* 0x00000004db067211 */ /* 0x001fe200028f0eff */
[----:B------:R-:W-:Y:S01]  /*10410*/  IMAD R235, R235, UR5, RZ ;  /* 0x00000005ebeb7c24 */ /* 0x000fe2000f8e02ff */
[----:B-1----:R-:W-:-:S03]  /*10420*/  LEA R11, P5, R232, R5, 0x1 ;  /* 0x00000005e80b7211 */ /* 0x002fc600078a08ff */
[----:B------:R0:W-:Y:S01]  /*10430*/  STL [R1+0x3e0], R6 ;  /* 0x0003e00601007387 */ /* 0x0001e20000100800 */
[----:B--2---:R-:W-:-:S03]  /*10440*/  LEA.HI.X.SX32 R10, R221, R4, 0x1, P3 ;  /* 0x00000004dd0a7211 */ /* 0x004fc600018f0eff */
[----:B------:R1:W-:Y:S01]  /*10450*/  STL [R1+0x63c], R11 ;  /* 0x00063c0b01007387 */ /* 0x0003e20000100800 */
[----:B------:R-:W-:-:S03]  /*10460*/  IMAD R237, R237, UR5, RZ ;  /* 0x00000005eded7c24 */ /* 0x000fc6000f8e02ff */
        /* <DEDUP_REMOVED lines=593> */
[----:B0-----:R-:W-:Y:S02]  /*12980*/  LEA.HI.X.SX32 R6, R200, R4, 0x1, P3 ;  /* 0x00000004c8067211 */ /* 0x001fe400018f0eff */
        /* <DEDUP_REMOVED lines=33> */
[----:B------:R1:W-:Y:S04]  /*12ba0*/  STL [R1+0xa14], R11 ;  /* 0x000a140b01007387 */ /* 0x0003e80000100800 */
[----:B------:R2:W-:Y:S01]  /*12bb0*/  STL [R1+0x9f0], R10 ;  /* 0x0009f00a01007387 */ /* 0x0005e20000100800 */
[-C--:B0-----:R-:W-:Y:S02]  /*12bc0*/  LEA R6, P3, R154, R5.reuse, 0x1 ;  /* 0x000000059a067211 */ /* 0x081fe400078608ff */
[----:B-1----:R-:W-:Y:S02]  /*12bd0*/  LEA.HI.X.SX32 R11, R2, R4, 0x1, P2 ;  /* 0x00000004020b7211 */ /* 0x002fe400010f0eff */
[----:B------:R-:W3:Y:S01]  /*12be0*/  LDL.LU R2, [R1+0xb64] ;  /* 0x000b640001027983 */ /* 0x000ee20000300800 */
[----:B--2---:R-:W-:-:S03]  /*12bf0*/  LEA R10, P2, R156, R5, 0x1 ;  /* 0x000000059c0a7211 */ /* 0x004fc600078408ff */
[----:B------:R0:W-:Y:S04]  /*12c00*/  STL [R1+0xa18], R6 ;  /* 0x000a180601007387 */ /* 0x0001e80000100800 */
[----:B------:R-:W-:Y:S01]  /*12c10*/  STL [R1+0x9f8], R11 ;  /* 0x0009f80b01007387 */ /* 0x000fe20000100800 */
[----:B------:R-:W1:Y:S01]  /*12c20*/  S2R R23, SR_TID.X ;  /* 0x0000000000177919 */ /* 0x000e620000002100 */
[----:B0-----:R-:W-:Y:S02]  /*12c30*/  LEA.HI.X.SX32 R6, R146, R4, 0x1, P1 ;  /* 0x0000000492067211 */ /* 0x001fe400008f0eff */
[----:B------:R-:W2:Y:S04]  /*12c40*/  LDL.LU R14, [R1+0x424] ;  /* 0x00042400010e7983 */ /* 0x000ea80000300800 */
[----:B------:R-:W-:Y:S01]  /*12c50*/  STL [R1+0xa1c], R10 ;  /* 0x000a1c0a01007387 */ /* 0x000fe20000100800 */
[----:B------:R-:W-:-:S03]  /*12c60*/  IMAD R252, R252, UR5, RZ ;  /* 0x00000005fcfc7c24 */ /* 0x000fc6000f8e02ff */
[----:B------:R-:W4:Y:S04]  /*12c70*/  LDL.LU R15, [R1+0x42c] ;  /* 0x00042c00010f7983 */ /* 0x000f280000300800 */
[----:B------:R0:W-:Y:S04]  /*12c80*/  STL [R1+0xa00], R6 ;  /* 0x000a000601007387 */ /* 0x0001e80000100800 */
[----:B------:R-:W3:Y:S04]  /*12c90*/  LDL.LU R165, [R1+0x434] ;  /* 0x0004340001a57983 */ /* 0x000ee80000300800 */
[----:B------:R-:W3:Y:S01]  /*12ca0*/  LDL.LU R16, [R1+0x43c] ;  /* 0x00043c0001107983 */ /* 0x000ee20000300800 */
[----:B0-----:R-:W-:-:S03]  /*12cb0*/  LEA R6, P1, R252, R5, 0x1 ;  /* 0x00000005fc067211 */ /* 0x001fc600078208ff */
[----:B------:R-:W3:Y:S01]  /*12cc0*/  LDL.LU R17, [R1+0x408] ;  /* 0x0004080001117983 */ /* 0x000ee20000300800 */
[-C--:B------:R-:W-:Y:S02]  /*12cd0*/  LEA.HI.X.SX32 R5, R147, R4.reuse, 0x1, P0 ;  /* 0x0000000493057211 */ /* 0x080fe400000f0eff */
[-C--:B------:R-:W-:Y:S01]  /*12ce0*/  LEA.HI.X.SX32 R10, R151, R4.reuse, 0x1, P4 ;  /* 0x00000004970a7211 */ /* 0x080fe200020f0eff */
[----:B------:R-:W3:Y:S04]  /*12cf0*/  LDL.LU R163, [R1+0x40c] ;  /* 0x00040c0001a37983 */ /* 0x000ee80000300800 */
[----:B------:R-:W-:Y:S01]  /*12d00*/  STL [R1+0x620], R6 ;  /* 0x0006200601007387 */ /* 0x000fe20000100800 */
[----:B------:R-:W-:-:S03]  /*12d10*/  LEA.HI.X.SX32 R11, R189, R4, 0x1, P6 ;  /* 0x00000004bd0b7211 */ /* 0x000fc600030f0eff */
[----:B------:R-:W3:Y:S04]  /*12d20*/  LDL.LU R18, [R1+0x410] ;  /* 0x0004100001127983 */ /* 0x000ee80000300800 */
[----:B------:R-:W-:Y:S04]  /*12d30*/  STL [R1+0x608], R5 ;  /* 0x0006080501007387 */ /* 0x000fe80000100800 */
[----:B------:R-:W3:Y:S04]  /*12d40*/  LDL.LU R19, [R1+0x414] ;  /* 0x0004140001137983 */ /* 0x000ee80000300800 */
[----:B------:R0:W-:Y:S04]  /*12d50*/  STL [R1+0x60c], R10 ;  /* 0x00060c0a01007387 */ /* 0x0001e80000100800 */
[----:B------:R-:W3:Y:S01]  /*12d60*/  LDL.LU R161, [R1+0x464] ;  /* 0x0004640001a17983 */ /* 0x000ee20000300800 */
[----:B0-----:R-:W-:-:S03]  /*12d70*/  LEA.HI.X.SX32 R10, R153, R4, 0x1, P5 ;  /* 0x00000004990a7211 */ /* 0x001fc600028f0eff */
[----:B------:R0:W-:Y:S04]  /*12d80*/  STL [R1+0x610], R11 ;  /* 0x0006100b01007387 */ /* 0x0001e80000100800 */
[----:B------:R0:W-:Y:S01]  /*12d90*/  STL [R1+0x614], R10 ;  /* 0x0006140a01007387 */ /* 0x0001e20000100800 */
[----:B-1----:R-:W-:-:S03]  /*12da0*/  SHF.R.U32.HI R158, RZ, 0x6, R23 ;  /* 0x00000006ff9e7819 */ /* 0x002fc60000011617 */
[----:B------:R-:W3:Y:S01]  /*12db0*/  LDL.LU R20, [R1+0x46c] ;  /* 0x00046c0001147983 */ /* 0x000ee20000300800 */
[-C--:B0-----:R-:W-:Y:S02]  /*12dc0*/  LEA.HI.X.SX32 R11, R154, R4.reuse, 0x1, P3 ;  /* 0x000000049a0b7211 */ /* 0x081fe400018f0eff */
[----:B------:R-:W-:-:S03]  /*12dd0*/  LEA.HI.X.SX32 R10, R156, R4, 0x1, P2 ;  /* 0x000000049c0a7211 */ /* 0x000fc600010f0eff */
[----:B------:R-:W-:Y:S01]  /*12de0*/  STL [R1+0x618], R11 ;  /* 0x0006180b01007387 */ /* 0x000fe20000100800 */
[----:B------:R-:W-:-:S03]  /*12df0*/  SHF.R.U32.HI R23, RZ, 0x6, R23 ;  /* 0x00000006ff177819 */ /* 0x000fc60000011617 */
[----:B------:R0:W-:Y:S01]  /*12e00*/  STL [R1+0x61c], R10 ;  /* 0x00061c0a01007387 */ /* 0x0001e20000100800 */
[----:B------:R-:W-:-:S03]  /*12e10*/  LEA R5, P0, R3, UR12, 0x1 ;  /* 0x0000000c03057c11 */ /* 0x000fc6000f8008ff */
[----:B------:R-:W3:Y:S01]  /*12e20*/  LDL.LU R21, [R1+0x474] ;  /* 0x0004740001157983 */ /* 0x000ee20000300800 */
[----:B------:R-:W-:-:S03]  /*12e30*/  SGXT.U32 R23, R23, 0x1 ;  /* 0x000000011717781a */ /* 0x000fc60000000000 */
[----:B------:R-:W3:Y:S01]  /*12e40*/  LDL.LU R22, [R1+0x47c] ;  /* 0x00047c0001167983 */ /* 0x000ee20000300800 */
[----:B0-----:R-:W-:Y:S02]  /*12e50*/  LEA.HI.X.SX32 R10, R252, R4, 0x1, P1 ;  /* 0x00000004fc0a7211 */ /* 0x001fe400008f0eff */
[----:B------:R-:W-:Y:S02]  /*12e60*/  LEA.HI.X.SX32 R4, R3, UR13, 0x1, P0 ;  /* 0x0000000d03047c11 */ /* 0x000fe400080f0eff */
[----:B------:R-:W3:Y:S01]  /*12e70*/  LDL.LU R3, [R1+0xb60] ;  /* 0x000b600001037983 */ /* 0x000ee20000300800 */
[----:B------:R-:W-:-:S03]  /*12e80*/  LOP3.LUT R167, R23, 0x7e, RZ, 0xfc, !PT ;  /* 0x0000007e17a77812 */ /* 0x000fc600078efcff */
[----:B------:R0:W-:Y:S04]  /*12e90*/  STL [R1+0x418], R10 ;  /* 0x0004180a01007387 */ /* 0x0001e80000100800 */
[----:B------:R-:W3:Y:S01]  /*12ea0*/  LDL.LU R23, [R1+0x484] ;  /* 0x0004840001177983 */ /* 0x000ee20000300800 */
[----:B------:R-:W-:-:S05]  /*12eb0*/  IMAD R167, R167, UR9, RZ ;  /* 0x00000009a7a77c24 */ /* 0x000fca000f8e02ff */
[----:B------:R-:W-:-:S05]  /*12ec0*/  LEA R12, P3, R167, R5, 0x1 ;  /* 0x00000005a70c7211 */ /* 0x000fca00078608ff */
[----:B------:R1:W-:Y:S01]  /*12ed0*/  STL [R1+0x420], R12 ;  /* 0x0004200c01007387 */ /* 0x0003e20000100800 */
[----:B------:R-:W-:Y:S01]  /*12ee0*/  LEA.HI.X.SX32 R154, R167, R4, 0x1, P3 ;  /* 0x00000004a79a7211 */ /* 0x000fe200018f0eff */
[----:B------:R-:W-:Y:S01]  /*12ef0*/  IMAD R160, RZ, RZ, -UR9 ;  /* 0x80000009ffa07e24 */ /* 0x000fe2000f8e02ff */
[----:B------:R-:W-:-:S03]  /*12f00*/  SGXT.U32 R158, R158, 0x1 ;  /* 0x000000019e9e781a */ /* 0x000fc60000000000 */
[----:B------:R-:W-:Y:S02]  /*12f10*/  IMAD R6, R160, 0x2, R8 ;  /* 0x00000002a0067824 */ /* 0x000fe400078e0208 */
[----:B------:R-:W-:Y:S02]  /*12f20*/  IMAD R25, R158, UR9, RZ ;  /* 0x000000099e197c24 */ /* 0x000fe4000f8e02ff */
[----:B------:R-:W-:-:S04]  /*12f30*/  IMAD R11, R160, 0x2, R6 ;  /* 0x00000002a00b7824 */ /* 0x000fc800078e0206 */
[----:B0-----:R-:W-:-:S04]  /*12f40*/  IMAD R10, R160, 0x2, R11 ;  /* 0x00000002a00a7824 */ /* 0x001fc800078e020b */
[----:B-1----:R-:W-:Y:S01]  /*12f50*/  IMAD R12, R160, 0x2, R10 ;  /* 0x00000002a00c7824 */ /* 0x002fe200078e020a */
[----:B--2---:R-:W-:-:S05]  /*12f60*/  LEA R13, P5, R14, R5, 0x1 ;  /* 0x000000050e0d7211 */ /* 0x004fca00078a08ff */
[----:B------:R3:W-:Y:S01]  /*12f70*/  STL [R1+0x428], R13 ;  /* 0x0004280d01007387 */ /* 0x0007e20000100800 */
[----:B----4-:R-:W-:-:S05]  /*12f80*/  LEA R152, P4, R15, R5, 0x1 ;  /* 0x000000050f987211 */ /* 0x010fca00078808ff */
[----:B------:R0:W-:Y:S01]  /*12f90*/  STL [R1+0x430], R152 ;  /* 0x0004309801007387 */ /* 0x0001e20000100800 */
[-C--:B---3--:R-:W-:Y:S02]  /*12fa0*/  LEA R13, P0, R165, R5.reuse, 0x1 ;  /* 0x00000005a50d7211 */ /* 0x088fe400078008ff */
[----:B------:R-:W-:-:S03]  /*12fb0*/  LEA R153, P1, R16, R5, 0x1 ;  /* 0x0000000510997211 */ /* 0x000fc600078208ff */
[----:B------:R-:W-:Y:S01]  /*12fc0*/  STL [R1+0x438], R13 ;  /* 0x0004380d01007387 */ /* 0x000fe20000100800 */
[----:B0-----:R-:W-:-:S03]  /*12fd0*/  LEA R152, P2, R17, R5, 0x1 ;  /* 0x0000000511987211 */ /* 0x001fc600078408ff */
[----:B------:R0:W-:Y:S04]  /*12fe0*/  STL [R1+0x440], R153 ;  /* 0x0004409901007387 */ /* 0x0001e80000100800 */
[----:B------:R1:W-:Y:S01]  /*12ff0*/  STL [R1+0x448], R152 ;  /* 0x0004489801007387 */ /* 0x0003e20000100800 */
[----:B0-----:R-:W-:-:S03]  /*13000*/  LEA R153, P3, R163, R5, 0x1 ;  /* 0x00000005a3997211 */ /* 0x001fc600078608ff */
[----:B------:R0:W-:Y:S01]  /*13010*/  STL [R1+0x41c], R154 ;  /* 0x00041c9a01007387 */ /* 0x0001e20000100800 */
[----:B-1----:R-:W-:-:S03]  /*13020*/  LEA.HI.X.SX32 R152, R14, R4, 0x1, P5 ;  /* 0x000000040e987211 */ /* 0x002fc600028f0eff */
        /* <DEDUP_REMOVED lines=40> */
[----:B------:R-:W-:Y:S01]  /*132b0*/  STL [R1+0x4a0], R154 ;  /* 0x0004a09a01007387 */ /* 0x000fe20000100800 */
[----:B--2---:R-:W-:-:S03]  /*132c0*/  LEA R152, P2, R7, R5, 0x1 ;  /* 0x0000000507987211 */ /* 0x004fc600078408ff */
[----:B------:R0:W-:Y:S01]  /*132d0*/  STL [R1+0x474], R153 ;  /* 0x0004749901007387 */ /* 0x0001e20000100800 */
[----:B------:R-:W-:-:S03]  /*132e0*/  LEA.HI.X.SX32 R22, R22, R4, 0x1, P3 ;  /* 0x0000000416167211 */ /* 0x000fc600018f0eff */
[----:B------:R1:W-:Y:S01]  /*132f0*/  STL [R1+0x4a8], R152 ;  /* 0x0004a89801007387 */ /* 0x0003e20000100800 */
[----:B0-----:R-:W-:-:S03]  /*13300*/  LEA R153, P3, R9, R5, 0x1 ;  /* 0x0000000509997211 */ /* 0x001fc600078608ff */
[----:B------:R-:W-:Y:S01]  /*13310*/  STL [R1+0x47c], R22 ;  /* 0x00047c1601007387 */ /* 0x000fe20000100800 */
[----:B-1----:R-:W-:-:S03]  /*13320*/  LEA.HI.X.SX32 R152, R23, R4, 0x1, P5 ;  /* 0x0000000417987211 */ /* 0x002fc600028f0eff */
[----:B------:R0:W-:Y:S01]  /*13330*/  STL [R1+0x4b0], R153 ;  /* 0x0004b09901007387 */ /* 0x0001e20000100800 */
[----:B------:R-:W-:-:S03]  /*13340*/  LEA R23, P5, R8, R5, 0x1 ;  /* 0x0000000508177211 */ /* 0x000fc600078a08ff */
[----:B------:R1:W-:Y:S01]  /*13350*/  STL [R1+0x484], R152 ;  /* 0x0004849801007387 */ /* 0x0003e20000100800 */
[-C--:B------:R-:W-:Y:S02]  /*13360*/  LEA.HI.X.SX32 R154, R2, R4.reuse, 0x1, P0 ;  /* 0x00000004029a7211 */ /* 0x080fe400000f0eff */
[----:B0-----:R-:W-:Y:S02]  /*13370*/  LEA.HI.X.SX32 R153, R3, R4, 0x1, P4 ;  /* 0x0000000403997211 */ /* 0x001fe400020f0eff */
[----:B------:R-:W2:Y:S01]  /*13380*/  LDL.LU R3, [R1+0xb5c] ;  /* 0x000b5c0001037983 */ /* 0x000ea20000300800 */
[----:B-1----:R-:W-:-:S03]  /*13390*/  LEA R152, P4, R6, R5, 0x1 ;  /* 0x0000000506987211 */ /* 0x002fc600078808ff */
[----:B------:R-:W-:Y:S01]  /*133a0*/  STL [R1+0x4b8], R23 ;  /* 0x0004b81701007387 */ /* 0x000fe20000100800 */
[----:B------:R-:W-:-:S03]  /*133b0*/  LEA.HI.X.SX32 R7, R7, R4, 0x1, P2 ;  /* 0x0000000407077211 */ /* 0x000fc600010f0eff */
[----:B------:R0:W-:Y:S01]  /*133c0*/  STL [R1+0x48c], R153 ;  /* 0x00048c9901007387 */ /* 0x0001e20000100800 */
[----:B------:R-:W-:-:S03]  /*133d0*/  LEA.HI.X.SX32 R9, R9, R4, 0x1, P3 ;  /* 0x0000000409097211 */ /* 0x000fc600018f0eff */
[----:B------:R1:W-:Y:S01]  /*133e0*/  STL [R1+0x4c0], R152 ;  /* 0x0004c09801007387 */ /* 0x0003e20000100800 */
[----:B------:R-:W-:-:S03]  /*133f0*/  LEA.HI.X.SX32 R8, R8, R4, 0x1, P5 ;  /* 0x0000000408087211 */ /* 0x000fc600028f0eff */
[----:B------:R-:W3:Y:S01]  /*13400*/  LDL.LU R2, [R1+0xb58] ;  /* 0x000b580001027983 */ /* 0x000ee20000300800 */
[----:B0-----:R-:W-:-:S03]  /*13410*/  LEA R153, P0, R25, R5, 0x1 ;  /* 0x0000000519997211 */ /* 0x001fc600078008ff */
[----:B------:R-:W-:Y:S01]  /*13420*/  STL [R1+0x494], R154 ;  /* 0x0004949a01007387 */ /* 0x000fe20000100800 */
[----:B-1----:R-:W-:-:S03]  /*13430*/  LEA.HI.X.SX32 R152, R0, R4, 0x1, P1 ;  /* 0x0000000400987211 */ /* 0x002fc600008f0eff */
[----:B------:R0:W5:Y:S01]  /*13440*/  LDL.LU R0, [R1+0xb54] ;  /* 0x000b540001007983 */ /* 0x0001620000300800 */
[----:B------:R-:W-:-:S03]  /*13450*/  LEA.HI.X.SX32 R6, R6, R4, 0x1, P4 ;  /* 0x0000000406067211 */ /* 0x000fc600020f0eff */
[----:B------:R-:W-:Y:S04]  /*13460*/  STL [R1+0x604], R153 ;  /* 0x0006049901007387 */ /* 0x000fe80000100800 */
[----:B------:R-:W-:Y:S04]  /*13470*/  STL [R1+0x49c], R152 ;  /* 0x00049c9801007387 */ /* 0x000fe80000100800 */
[----:B------:R-:W-:Y:S04]  /*13480*/  STL [R1+0x4a4], R7 ;  /* 0x0004a40701007387 */ /* 0x000fe80000100800 */
[----:B------:R1:W-:Y:S04]  /*13490*/  STL [R1+0x4ac], R9 ;  /* 0x0004ac0901007387 */ /* 0x0003e80000100800 */
[----:B------:R4:W-:Y:S01]  /*134a0*/  STL [R1+0x4b4], R8 ;  /* 0x0004b40801007387 */ /* 0x0009e20000100800 */
[----:B-1----:R-:W-:-:S03]  /*134b0*/  LEA R9, P1, R11, R5, 0x1 ;  /* 0x000000050b097211 */ /* 0x002fc600078208ff */
[----:B------:R-:W-:Y:S01]  /*134c0*/  STL [R1+0x4bc], R6 ;  /* 0x0004bc0601007387 */ /* 0x000fe20000100800 */
[----:B----4-:R-:W-:-:S03]  /*134d0*/  LEA R8, P2, R10, R5, 0x1 ;  /* 0x000000050a087211 */ /* 0x010fc600078408ff */
[----:B------:R1:W-:Y:S01]  /*134e0*/  STL [R1+0x4c8], R9 ;  /* 0x0004c80901007387 */ /* 0x0003e20000100800 */
[C---:B------:R-:W-:Y:S01]  /*134f0*/  IMAD R13, R160.reuse, 0x2, R12 ;  /* 0x00000002a00d7824 */ /* 0x040fe200078e020c */
[-C--:B------:R-:W-:Y:S02]  /*13500*/  LEA.HI.X.SX32 R11, R11, R4.reuse, 0x1, P1 ;  /* 0x000000040b0b7211 */ /* 0x080fe400008f0eff */
[----:B------:R4:W-:Y:S01]  /*13510*/  STL [R1+0x4d0], R8 ;  /* 0x0004d00801007387 */ /* 0x0009e20000100800 */
[----:B------:R-:W-:Y:S01]  /*13520*/  IMAD R14, R160, 0x2, R13 ;  /* 0x00000002a00e7824 */ /* 0x000fe200078e020d */
[-C--:B-1----:R-:W-:Y:S02]  /*13530*/  LEA.HI.X.SX32 R9, R25, R4.reuse, 0x1, P0 ;  /* 0x0000000419097211 */ /* 0x082fe400000f0eff */
[----:B----4-:R-:W-:-:S03]  /*13540*/  LEA.HI.X.SX32 R8, R10, R4, 0x1, P2 ;  /* 0x000000040a087211 */ /* 0x010fc600010f0eff */
[----:B------:R-:W-:Y:S04]  /*13550*/  STL [R1+0x600], R9 ;  /* 0x0006000901007387 */ /* 0x000fe80000100800 */
[----:B------:R1:W-:Y:S01]  /*13560*/  STL [R1+0x4c4], R11 ;  /* 0x0004c40b01007387 */ /* 0x0003e20000100800 */
[----:B------:R-:W-:-:S03]  /*13570*/  LEA R10, P2, R14, R5, 0x1 ;  /* 0x000000050e0a7211 */ /* 0x000fc600078408ff */
[----:B------:R4:W-:Y:S01]  /*13580*/  STL [R1+0x4cc], R8 ;  /* 0x0004cc0801007387 */ /* 0x0009e20000100800 */
[-C--:B-1----:R-:W-:Y:S02]  /*13590*/  LEA R11, P0, R12, R5.reuse, 0x1 ;  /* 0x000000050c0b7211 */ /* 0x082fe400078008ff */
[----:B----4-:R-:W-:-:S03]  /*135a0*/  LEA R8, P1, R13, R5, 0x1 ;  /* 0x000000050d087211 */ /* 0x010fc600078208ff */
[----:B------:R-:W-:Y:S01]  /*135b0*/  STL [R1+0x4d8], R11 ;  /* 0x0004d80b01007387 */ /* 0x000fe20000100800 */
[----:B------:R-:W-:-:S03]  /*135c0*/  IMAD R15, R160, 0x2, R14 ;  /* 0x00000002a00f7824 */ /* 0x000fc600078e020e */
[----:B------:R1:W-:Y:S01]  /*135d0*/  STL [R1+0x4e0], R8 ;  /* 0x0004e00801007387 */ /* 0x0003e20000100800 */
[----:B------:R-:W-:-:S03]  /*135e0*/  IMAD R16, R160, 0x2, R15 ;  /* 0x00000002a0107824 */ /* 0x000fc600078e020f */
[----:B------:R4:W-:Y:S01]  /*135f0*/  STL [R1+0x4e8], R10 ;  /* 0x0004e80a01007387 */ /* 0x0009e20000100800 */
[-C--:B-1----:R-:W-:Y:S02]  /*13600*/  LEA.HI.X.SX32 R8, R12, R4.reuse, 0x1, P0 ;  /* 0x000000040c087211 */ /* 0x082fe400000f0eff */
[-C--:B------:R-:W-:Y:S02]  /*13610*/  LEA.HI.X.SX32 R12, R13, R4.reuse, 0x1, P1 ;  /* 0x000000040d0c7211 */ /* 0x080fe400008f0eff */
[----:B----4-:R-:W-:Y:S01]  /*13620*/  LEA.HI.X.SX32 R10, R14, R4, 0x1, P2 ;  /* 0x000000040e0a7211 */ /* 0x010fe200010f0eff */
[----:B------:R-:W-:Y:S01]  /*13630*/  STL [R1+0x4d4], R8 ;  /* 0x0004d40801007387 */ /* 0x000fe20000100800 */
[C---:B------:R-:W-:Y:S01]  /*13640*/  IMAD R17, R160.reuse, 0x2, R16 ;  /* 0x00000002a0117824 */ /* 0x040fe200078e0210 */
[----:B------:R-:W-:Y:S02]  /*13650*/  LEA R13, P0, R15, R5, 0x1 ;  /* 0x000000050f0d7211 */ /* 0x000fe400078008ff */
[----:B------:R1:W-:Y:S04]  /*13660*/  STL [R1+0x4dc], R12 ;  /* 0x0004dc0c01007387 */ /* 0x0003e80000100800 */
[----:B------:R4:W-:Y:S01]  /*13670*/  STL [R1+0x4e4], R10 ;  /* 0x0004e40a01007387 */ /* 0x0009e20000100800 */
[----:B------:R-:W-:-:S03]  /*13680*/  IMAD R18, R160, 0x2, R17 ;  /* 0x00000002a0127824 */ /* 0x000fc600078e0211 */
[----:B------:R0:W-:Y:S01]  /*13690*/  STL [R1+0x4f0], R13 ;  /* 0x0004f00d01007387 */ /* 0x0001e20000100800 */
[-C--:B-1----:R-:W-:Y:S02]  /*136a0*/  LEA R12, P2, R17, R5.reuse, 0x1 ;  /* 0x00000005110c7211 */ /* 0x082fe400078408ff */
[----:B----4-:R-:W-:Y:S01]  /*136b0*/  LEA R10, P1, R16, R5, 0x1 ;  /* 0x00000005100a7211 */ /* 0x010fe200078208ff */
[----:B------:R-:W-:-:S04]  /*136c0*/  IMAD R19, R160, 0x2, R18 ;  /* 0x00000002a0137824 */ /* 0x000fc800078e0212 */
[----:B------:R1:W-:Y:S01]  /*136d0*/  STL [R1+0x4f8], R10 ;  /* 0x0004f80a01007387 */ /* 0x0003e20000100800 */
[-C--:B0-----:R-:W-:Y:S01]  /*136e0*/  LEA.HI.X.SX32 R13, R16, R4.reuse, 0x1, P1 ;  /* 0x00000004100d7211 */ /* 0x081fe200008f0eff */
[----:B------:R-:W-:Y:S02]  /*136f0*/  IMAD R20, R160, 0x2, R19 ;  /* 0x00000002a0147824 */ /* 0x000fe400078e0213 */
[----:B------:R0:W-:Y:S01]  /*13700*/  STL [R1+0x500], R12 ;  /* 0x0005000c01007387 */ /* 0x0001e20000100800 */
[-C--:B-1----:R-:W-:Y:S02]  /*13710*/  LEA.HI.X.SX32 R10, R15, R4.reuse, 0x1, P0 ;  /* 0x000000040f0a7211 */ /* 0x082fe400000f0eff */
[----:B0-----:R-:W-:-:S03]  /*13720*/  LEA.HI.X.SX32 R12, R17, R4, 0x1, P2 ;  /* 0x00000004110c7211 */ /* 0x001fc600010f0eff */
[----:B------:R-:W-:Y:S01]  /*13730*/  STL [R1+0x4ec], R10 ;  /* 0x0004ec0a01007387 */ /* 0x000fe20000100800 */
[----:B------:R-:W-:-:S03]  /*13740*/  LEA R14, P1, R19, R5, 0x1 ;  /* 0x00000005130e7211 */ /* 0x000fc600078208ff */
[----:B------:R0:W-:Y:S01]  /*13750*/  STL [R1+0x4f4], R13 ;  /* 0x0004f40d01007387 */ /* 0x0001e20000100800 */
[----:B------:R-:W-:-:S03]  /*13760*/  IMAD R21, R160, 0x2, R20 ;  /* 0x00000002a0157824 */ /* 0x000fc600078e0214 */
[----:B------:R1:W-:Y:S01]  /*13770*/  STL [R1+0x4fc], R12 ;  /* 0x0004fc0c01007387 */ /* 0x0003e20000100800 */
[-C--:B0-----:R-:W-:Y:S02]  /*13780*/  LEA R13, P0, R18, R5.reuse, 0x1 ;  /* 0x00000005120d7211 */ /* 0x081fe400078008ff */
[----:B-1----:R-:W-:-:S03]  /*13790*/  LEA R12, P2, R20, R5, 0x1 ;  /* 0x00000005140c7211 */ /* 0x002fc600078408ff */
[----:B------:R-:W-:Y:S01]  /*137a0*/  STL [R1+0x508], R13 ;  /* 0x0005080d01007387 */ /* 0x000fe20000100800 */
[----:B------:R-:W-:-:S03]  /*137b0*/  LEA.HI.X.SX32 R15, R19, R4, 0x1, P1 ;  /* 0x00000004130f7211 */ /* 0x000fc600008f0eff */
[----:B------:R0:W-:Y:S01]  /*137c0*/  STL [R1+0x510], R14 ;  /* 0x0005100e01007387 */ /* 0x0001e20000100800 */
[----:B------:R-:W-:-:S03]  /*137d0*/  IMAD R22, R160, 0x2, R21 ;  /* 0x00000002a0167824 */ /* 0x000fc600078e0215 */
[----:B------:R1:W-:Y:S01]  /*137e0*/  STL [R1+0x518], R12 ;  /* 0x0005180c01007387 */ /* 0x0003e20000100800 */
[-C--:B0-----:R-:W-:Y:S02]  /*137f0*/  LEA.HI.X.SX32 R14, R18, R4.reuse, 0x1, P0 ;  /* 0x00000004120e7211 */ /* 0x081fe400000f0eff */
[----:B-1----:R-:W-:-:S03]  /*13800*/  LEA.HI.X.SX32 R12, R20, R4, 0x1, P2 ;  /* 0x00000004140c7211 */ /* 0x002fc600010f0eff */
[----:B------:R-:W-:Y:S01]  /*13810*/  STL [R1+0x504], R14 ;  /* 0x0005040e01007387 */ /* 0x000fe20000100800 */
[----:B------:R-:W-:-:S03]  /*13820*/  IMAD R23, R160, 0x2, R22 ;  /* 0x00000002a0177824 */ /* 0x000fc600078e0216 */
[----:B------:R0:W-:Y:S01]  /*13830*/  STL [R1+0x50c], R15 ;  /* 0x00050c0f01007387 */ /* 0x0001e20000100800 */
[----:B------:R-:W-:-:S03]  /*13840*/  IMAD R24, R160, 0x2, R23 ;  /* 0x00000002a0187824 */ /* 0x000fc600078e0217 */
[----:B------:R1:W-:Y:S01]  /*13850*/  STL [R1+0x514], R12 ;  /* 0x0005140c01007387 */ /* 0x0003e20000100800 */
[-C--:B------:R-:W-:Y:S02]  /*13860*/  LEA R16, P2, R23, R5.reuse, 0x1 ;  /* 0x0000000517107211 */ /* 0x080fe400078408ff */
[-C--:B0-----:R-:W-:Y:S02]  /*13870*/  LEA R15, P0, R21, R5.reuse, 0x1 ;  /* 0x00000005150f7211 */ /* 0x081fe400078008ff */
[----:B-1----:R-:W-:-:S03]  /*13880*/  LEA R12, P1, R22, R5, 0x1 ;  /* 0x00000005160c7211 */ /* 0x002fc600078208ff */
[----:B------:R-:W-:Y:S01]  /*13890*/  STL [R1+0x520], R15 ;  /* 0x0005200f01007387 */ /* 0x000fe20000100800 */
[----:B------:R-:W-:-:S03]  /*138a0*/  IMAD R7, R160, 0x2, R24 ;  /* 0x00000002a0077824 */ /* 0x000fc600078e0218 */
[----:B------:R0:W-:Y:S01]  /*138b0*/  STL [R1+0x528], R12 ;  /* 0x0005280c01007387 */ /* 0x0001e20000100800 */
[-C--:B------:R-:W-:Y:S01]  /*138c0*/  LEA.HI.X.SX32 R17, R22, R4.reuse, 0x1, P1 ;  /* 0x0000000416117211 */ /* 0x080fe200008f0eff */
[----:B------:R-:W-:Y:S02]  /*138d0*/  IMAD R6, R160, 0x2, R7 ;  /* 0x00000002a0067824 */ /* 0x000fe400078e0207 */
[----:B------:R1:W-:Y:S01]  /*138e0*/  STL [R1+0x530], R16 ;  /* 0x0005301001007387 */ /* 0x0003e20000100800 */
[-C--:B0-----:R-:W-:Y:S02]  /*138f0*/  LEA.HI.X.SX32 R12, R21, R4.reuse, 0x1, P0 ;  /* 0x00000004150c7211 */ /* 0x081fe400000f0eff */
[----:B-1----:R-:W-:-:S03]  /*13900*/  LEA.HI.X.SX32 R16, R23, R4, 0x1, P2 ;  /* 0x0000000417107211 */ /* 0x002fc600010f0eff */
        /* <DEDUP_REMOVED lines=8> */
[----:B------:R-:W-:-:S03]  /*13990*/  IMAD R11, R160, 0x2, R9 ;  /* 0x00000002a00b7824 */ /* 0x000fc600078e0209 */
[----:B------:R0:W-:Y:S04]  /*139a0*/  STL [R1+0x540], R18 ;  /* 0x0005401201007387 */ /* 0x0001e80000100800 */
[----:B------:R1:W-:Y:S01]  /*139b0*/  STL [R1+0x548], R16 ;  /* 0x0005481001007387 */ /* 0x0003e20000100800 */
[----:B------:R-:W-:Y:S01]  /*139c0*/  IMAD R8, R160, 0x2, R11 ;  /* 0x00000002a0087824 */ /* 0x000fe200078e020b */
[-C--:B0-----:R-:W-:Y:S02]  /*139d0*/  LEA.HI.X.SX32 R18, R24, R4.reuse, 0x1, P0 ;  /* 0x0000000418127211 */ /* 0x081fe400000f0eff */
[----:B-1----:R-:W-:-:S03]  /*139e0*/  LEA.HI.X.SX32 R16, R7, R4, 0x1, P1 ;  /* 0x0000000407107211 */ /* 0x002fc600008f0eff */
[----:B------:R0:W-:Y:S01]  /*139f0*/  STL [R1+0x534], R18 ;  /* 0x0005341201007387 */ /* 0x0001e20000100800 */
[----:B------:R-:W-:-:S03]  /*13a00*/  LEA.HI.X.SX32 R7, R6, R4, 0x1, P2 ;  /* 0x0000000406077211 */ /* 0x000fc600010f0eff */
[----:B------:R1:W-:Y:S01]  /*13a10*/  STL [R1+0x53c], R16 ;  /* 0x00053c1001007387 */ /* 0x0003e20000100800 */
[----:B------:R-:W-:-:S03]  /*13a20*/  IMAD R25, R160, 0x2, R8 ;  /* 0x00000002a0197824 */ /* 0x000fc600078e0208 */
[----:B------:R4:W-:Y:S01]  /*13a30*/  STL [R1+0x544], R7 ;  /* 0x0005440701007387 */ /* 0x0009e20000100800 */
[-C--:B0-----:R-:W-:Y:S02]  /*13a40*/  LEA R18, P1, R11, R5.reuse, 0x1 ;  /* 0x000000050b127211 */ /* 0x081fe400078208ff */
[-C--:B-1----:R-:W-:Y:S02]  /*13a50*/  LEA R16, P0, R9, R5.reuse, 0x1 ;  /* 0x0000000509107211 */ /* 0x082fe400078008ff */
[----:B----4-:R-:W-:-:S03]  /*13a60*/  LEA R7, P2, R8, R5, 0x1 ;  /* 0x0000000508077211 */ /* 0x010fc600078408ff */
[----:B------:R-:W-:Y:S01]  /*13a70*/  STL [R1+0x550], R16 ;  /* 0x0005501001007387 */ /* 0x000fe20000100800 */
[----:B------:R-:W-:-:S03]  /*13a80*/  IMAD R10, R160, 0x2, R25 ;  /* 0x00000002a00a7824 */ /* 0x000fc600078e0219 */
[----:B------:R0:W-:Y:S04]  /*13a90*/  STL [R1+0x558], R18 ;  /* 0x0005581201007387 */ /* 0x0001e80000100800 */
[----:B------:R1:W-:Y:S01]  /*13aa0*/  STL [R1+0x560], R7 ;  /* 0x0005600701007387 */ /* 0x0003e20000100800 */
[----:B------:R-:W-:Y:S01]  /*13ab0*/  IMAD R13, R160, 0x2, R10 ;  /* 0x00000002a00d7824 */ /* 0x000fe200078e020a */
[-C--:B0-----:R-:W-:Y:S02]  /*13ac0*/  LEA.HI.X.SX32 R18, R9, R4.reuse, 0x1, P0 ;  /* 0x0000000409127211 */ /* 0x081fe400000f0eff */
[-C--:B------:R-:W-:Y:S02]  /*13ad0*/  LEA.HI.X.SX32 R9, R11, R4.reuse, 0x1, P1 ;  /* 0x000000040b097211 */ /* 0x080fe400008f0eff */
[----:B-1----:R-:W-:Y:S01]  /*13ae0*/  LEA.HI.X.SX32 R7, R8, R4, 0x1, P2 ;  /* 0x0000000408077211 */ /* 0x002fe200010f0eff */
[----:B------:R-:W-:Y:S01]  /*13af0*/  STL [R1+0x54c], R18 ;  /* 0x00054c1201007387 */ /* 0x000fe20000100800 */
[----:B------:R-:W-:-:S03]  /*13b00*/  LEA R11, P0, R25, R5, 0x1 ;  /* 0x00000005190b7211 */ /* 0x000fc600078008ff */
[----:B------:R0:W-:Y:S01]  /*13b10*/  STL [R1+0x554], R9 ;  /* 0x0005540901007387 */ /* 0x0001e20000100800 */
[----:B------:R-:W-:-:S03]  /*13b20*/  IMAD R14, R160, 0x2, R13 ;  /* 0x00000002a00e7824 */ /* 0x000fc600078e020d */
[----:B------:R1:W-:Y:S01]  /*13b30*/  STL [R1+0x55c], R7 ;  /* 0x00055c0701007387 */ /* 0x0003e20000100800 */
[----:B------:R-:W-:-:S03]  /*13b40*/  IMAD R15, R160, 0x2, R14 ;  /* 0x00000002a00f7824 */ /* 0x000fc600078e020e */
[----:B------:R-:W-:Y:S01]  /*13b50*/  STL [R1+0x568], R11 ;  /* 0x0005680b01007387 */ /* 0x000fe20000100800 */
[-C--:B0-----:R-:W-:Y:S02]  /*13b60*/  LEA R9, P2, R13, R5.reuse, 0x1 ;  /* 0x000000050d097211 */ /* 0x081fe400078408ff */
[----:B-1----:R-:W-:-:S05]  /*13b70*/  LEA R7, P1, R10, R5, 0x1 ;  /* 0x000000050a077211 */ /* 0x002fca00078208ff */
[----:B------:R0:W-:Y:S01]  /*13b80*/  STL [R1+0x570], R7 ;  /* 0x0005700701007387 */ /* 0x0001e20000100800 */
[----:B------:R-:W-:-:S03]  /*13b90*/  LEA.HI.X.SX32 R10, R10, R4, 0x1, P1 ;  /* 0x000000040a0a7211 */ /* 0x000fc600008f0eff */
[----:B------:R1:W-:Y:S01]  /*13ba0*/  STL [R1+0x578], R9 ;  /* 0x0005780901007387 */ /* 0x0003e20000100800 */
[----:B------:R-:W-:Y:S01]  /*13bb0*/  IMAD R12, R160, 0x2, R15 ;  /* 0x00000002a00c7824 */ /* 0x000fe200078e020f */
[-C--:B0-----:R-:W-:Y:S02]  /*13bc0*/  LEA.HI.X.SX32 R7, R25, R4.reuse, 0x1, P0 ;  /* 0x0000000419077211 */ /* 0x081fe400000f0eff */
[----:B-1----:R-:W-:-:S03]  /*13bd0*/  LEA.HI.X.SX32 R9, R13, R4, 0x1, P2 ;  /* 0x000000040d097211 */ /* 0x002fc600010f0eff */
[----:B------:R-:W-:Y:S01]  /*13be0*/  STL [R1+0x564], R7 ;  /* 0x0005640701007387 */ /* 0x000fe20000100800 */
[----:B------:R-:W-:-:S03]  /*13bf0*/  LEA R13, P0, R14, R5, 0x1 ;  /* 0x000000050e0d7211 */ /* 0x000fc600078008ff */
[----:B------:R0:W-:Y:S01]  /*13c00*/  STL [R1+0x56c], R10 ;  /* 0x00056c0a01007387 */ /* 0x0001e20000100800 */
[----:B------:R-:W-:-:S03]  /*13c10*/  IMAD R17, R160, 0x2, R12 ;  /* 0x00000002a0117824 */ /* 0x000fc600078e020c */
[----:B------:R1:W-:Y:S01]  /*13c20*/  STL [R1+0x574], R9 ;  /* 0x0005740901007387 */ /* 0x0003e20000100800 */
[----:B------:R-:W-:Y:S01]  /*13c30*/  IMAD R6, R160, 0x2, R17 ;  /* 0x00000002a0067824 */ /* 0x000fe200078e0211 */
[CC--:B0-----:R-:W-:Y:S02]  /*13c40*/  LEA R10, P2, R12.reuse, R5.reuse, 0x1 ;  /* 0x000000050c0a7211 */ /* 0x0c1fe400078408ff */
[----:B-1----:R-:W-:Y:S01]  /*13c50*/  LEA R9, P1, R15, R5, 0x1 ;  /* 0x000000050f097211 */ /* 0x002fe200078208ff */
[----:B------:R-:W-:Y:S01]  /*13c60*/  STL [R1+0x580], R13 ;  /* 0x0005800d01007387 */ /* 0x000fe20000100800 */
[----:B------:R-:W-:-:S03]  /*13c70*/  LEA.HI.X.SX32 R12, R12, R4, 0x1, P2 ;  /* 0x000000040c0c7211 */ /* 0x000fc600010f0eff */
[----:B------:R0:W-:Y:S04]  /*13c80*/  STL [R1+0x588], R9 ;  /* 0x0005880901007387 */ /* 0x0001e80000100800 */
[----:B------:R1:W-:Y:S01]  /*13c90*/  STL [R1+0x590], R10 ;  /* 0x0005900a01007387 */ /* 0x0003e20000100800 */
[----:B------:R-:W-:Y:S01]  /*13ca0*/  IMAD R16, R160, 0x2, R6 ;  /* 0x00000002a0107824 */ /* 0x000fe200078e0206 */
[-C--:B0-----:R-:W-:Y:S02]  /*13cb0*/  LEA.HI.X.SX32 R9, R14, R4.reuse, 0x1, P0 ;  /* 0x000000040e097211 */ /* 0x081fe400000f0eff */
[----:B-1----:R-:W-:-:S03]  /*13cc0*/  LEA.HI.X.SX32 R10, R15, R4, 0x1, P1 ;  /* 0x000000040f0a7211 */ /* 0x002fc600008f0eff */
[----:B------:R-:W-:Y:S01]  /*13cd0*/  STL [R1+0x57c], R9 ;  /* 0x00057c0901007387 */ /* 0x000fe20000100800 */
[----:B------:R-:W-:-:S03]  /*13ce0*/  LEA R14, P2, R16, R5, 0x1 ;  /* 0x00000005100e7211 */ /* 0x000fc600078408ff */
[----:B------:R0:W-:Y:S04]  /*13cf0*/  STL [R1+0x584], R10 ;  /* 0x0005840a01007387 */ /* 0x0001e80000100800 */
[----:B------:R1:W-:Y:S01]  /*13d00*/  STL [R1+0x58c], R12 ;  /* 0x00058c0c01007387 */ /* 0x0003e20000100800 */
[----:B------:R-:W-:Y:S01]  /*13d10*/  IMAD R8, R160, 0x2, R16 ;  /* 0x00000002a0087824 */ /* 0x000fe200078e0210 */
[-C--:B0-----:R-:W-:Y:S02]  /*13d20*/  LEA R10, P0, R17, R5.reuse, 0x1 ;  /* 0x00000005110a7211 */ /* 0x081fe400078008ff */
[----:B-1----:R-:W-:-:S03]  /*13d30*/  LEA R12, P1, R6, R5, 0x1 ;  /* 0x00000005060c7211 */ /* 0x002fc600078208ff */
[----:B------:R-:W-:Y:S01]  /*13d40*/  STL [R1+0x598], R10 ;  /* 0x0005980a01007387 */ /* 0x000fe20000100800 */
[----:B------:R-:W-:-:S03]  /*13d50*/  IMAD R11, R160, 0x2, R8 ;  /* 0x00000002a00b7824 */ /* 0x000fc600078e0208 */
[----:B------:R0:W-:Y:S04]  /*13d60*/  STL [R1+0x5a0], R12 ;  /* 0x0005a00c01007387 */ /* 0x0001e80000100800 */
[----:B------:R1:W-:Y:S01]  /*13d70*/  STL [R1+0x5a8], R14 ;  /* 0x0005a80e01007387 */ /* 0x0003e20000100800 */
[-C--:B0-----:R-:W-:Y:S02]  /*13d80*/  LEA.HI.X.SX32 R12, R17, R4.reuse, 0x1, P0 ;  /* 0x00000004110c7211 */ /* 0x081fe400000f0eff */
[-C--:B-1----:R-:W-:Y:S02]  /*13d90*/  LEA.HI.X.SX32 R14, R6, R4.reuse, 0x1, P1 ;  /* 0x00000004060e7211 */ /* 0x082fe400008f0eff */
[----:B------:R-:W-:Y:S01]  /*13da0*/  LEA.HI.X.SX32 R6, R16, R4, 0x1, P2 ;  /* 0x0000000410067211 */ /* 0x000fe200010f0eff */
        /* <DEDUP_REMOVED lines=13> */
[----:B------:R-:W-:Y:S01]  /*13e80*/  STL [R1+0x5c0], R15 ;  /* 0x0005c00f01007387 */ /* 0x000fe20000100800 */
[-C--:B0-----:R-:W-:Y:S02]  /*13e90*/  LEA.HI.X.SX32 R6, R8, R4.reuse, 0x1, P0 ;  /* 0x0000000408067211 */ /* 0x081fe400000f0eff */
[----:B------:R-:W-:-:S03]  /*13ea0*/  LEA.HI.X.SX32 R8, R11, R4, 0x1, P1 ;  /* 0x000000040b087211 */ /* 0x000fc600008f0eff */
[----:B------:R-:W-:Y:S01]  /*13eb0*/  STL [R1+0x5ac], R6 ;  /* 0x0005ac0601007387 */ /* 0x000fe20000100800 */
[-C--:B------:R-:W-:Y:S01]  /*13ec0*/  LEA R11, P0, R13, R5.reuse, 0x1 ;  /* 0x000000050d0b7211 */ /* 0x080fe200078008ff */
[C---:B------:R-:W-:Y:S02]  /*13ed0*/  IMAD R12, R160.reuse, 0x2, R10 ;  /* 0x00000002a00c7824 */ /* 0x040fe400078e020a */
[----:B------:R0:W-:Y:S04]  /*13ee0*/  STL [R1+0x5b4], R8 ;  /* 0x0005b40801007387 */ /* 0x0001e80000100800 */
[----:B------:R1:W-:Y:S01]  /*13ef0*/  STL [R1+0x5bc], R7 ;  /* 0x0005bc0701007387 */ /* 0x0003e20000100800 */
[----:B------:R-:W-:Y:S01]  /*13f00*/  IMAD R14, R160, 0x2, R12 ;  /* 0x00000002a00e7824 */ /* 0x000fe200078e020c */
[----:B0-----:R-:W-:-:S02]  /*13f10*/  LEA R8, P2, R10, R5, 0x1 ;  /* 0x000000050a087211 */ /* 0x001fc400078408ff */
[----:B-1----:R-:W-:Y:S01]  /*13f20*/  LEA R7, P1, R9, R5, 0x1 ;  /* 0x0000000509077211 */ /* 0x002fe200078208ff */
[----:B------:R-:W-:Y:S01]  /*13f30*/  STL [R1+0x5c8], R11 ;  /* 0x0005c80b01007387 */ /* 0x000fe20000100800 */
[----:B------:R-:W-:-:S03]  /*13f40*/  IMAD R6, R160, 0x2, R14 ;  /* 0x00000002a0067824 */ /* 0x000fc600078e020e */
[----:B------:R0:W-:Y:S04]  /*13f50*/  STL [R1+0x5d0], R7 ;  /* 0x0005d00701007387 */ /* 0x0001e80000100800 */
[----:B------:R1:W-:Y:S01]  /*13f60*/  STL [R1+0x5d8], R8 ;  /* 0x0005d80801007387 */ /* 0x0003e20000100800 */
[-C--:B0-----:R-:W-:Y:S02]  /*13f70*/  LEA.HI.X.SX32 R7, R13, R4.reuse, 0x1, P0 ;  /* 0x000000040d077211 */ /* 0x081fe400000f0eff */
[-C--:B-1----:R-:W-:Y:S02]  /*13f80*/  LEA.HI.X.SX32 R8, R9, R4.reuse, 0x1, P1 ;  /* 0x0000000409087211 */ /* 0x082fe400008f0eff */
[----:B------:R-:W-:Y:S01]  /*13f90*/  LEA.HI.X.SX32 R9, R10, R4, 0x1, P2 ;  /* 0x000000040a097211 */ /* 0x000fe200010f0eff */
[----:B------:R0:W-:Y:S01]  /*13fa0*/  STL [R1+0x5c4], R7 ;  /* 0x0005c40701007387 */ /* 0x0001e20000100800 */
[----:B------:R-:W-:Y:S01]  /*13fb0*/  IMAD R11, R160, 0x2, R6 ;  /* 0x00000002a00b7824 */ /* 0x000fe200078e0206 */
[----:B------:R-:W-:-:S02]  /*13fc0*/  LEA R10, P1, R14, R5, 0x1 ;  /* 0x000000050e0a7211 */ /* 0x000fc400078208ff */
[----:B------:R1:W-:Y:S04]  /*13fd0*/  STL [R1+0x5cc], R8 ;  /* 0x0005cc0801007387 */ /* 0x0003e80000100800 */
[----:B------:R4:W-:Y:S01]  /*13fe0*/  STL [R1+0x5d4], R9 ;  /* 0x0005d40901007387 */ /* 0x0009e20000100800 */
[----:B0-----:R-:W-:Y:S01]  /*13ff0*/  IMAD R7, R160, 0x2, R11 ;  /* 0x00000002a0077824 */ /* 0x001fe200078e020b */
[-C--:B-1----:R-:W-:Y:S02]  /*14000*/  LEA R8, P0, R12, R5.reuse, 0x1 ;  /* 0x000000050c087211 */ /* 0x082fe400078008ff */
[----:B----4-:R-:W-:-:S03]  /*14010*/  LEA R9, P2, R6, R5, 0x1 ;  /* 0x0000000506097211 */ /* 0x010fc600078408ff */
[----:B------:R0:W-:Y:S01]  /*14020*/  STL [R1+0x5e0], R8 ;  /* 0x0005e00801007387 */ /* 0x0001e20000100800 */
[----:B------:R-:W-:-:S03]  /*14030*/  LEA.HI.X.SX32 R12, R12, R4, 0x1, P0 ;  /* 0x000000040c0c7211 */ /* 0x000fc600000f0eff */
[----:B------:R1:W-:Y:S04]  /*14040*/  STL [R1+0x5e8], R10 ;  /* 0x0005e80a01007387 */ /* 0x0003e80000100800 */
[----:B------:R4:W-:Y:S01]  /*14050*/  STL [R1+0x5f0], R9 ;  /* 0x0005f00901007387 */ /* 0x0009e20000100800 */
[----:B0-----:R-:W-:Y:S01]  /*14060*/  IMAD R8, R160, 0x2, R7 ;  /* 0x00000002a0087824 */ /* 0x001fe200078e0207 */
[-C--:B-1----:R-:W-:Y:S02]  /*14070*/  LEA.HI.X.SX32 R10, R14, R4.reuse, 0x1, P1 ;  /* 0x000000040e0a7211 */ /* 0x082fe400008f0eff */
[----:B------:R0:W-:Y:S01]  /*14080*/  STL [R1+0x5dc], R12 ;  /* 0x0005dc0c01007387 */ /* 0x0001e20000100800 */
[----:B----4-:R-:W-:Y:S01]  /*14090*/  LEA.HI.X.SX32 R9, R6, R4, 0x1, P2 ;  /* 0x0000000406097211 */ /* 0x010fe200010f0eff */
[----:B------:R-:W-:-:S02]  /*140a0*/  IMAD R6, R160, 0x2, R8 ;  /* 0x00000002a0067824 */ /* 0x000fc400078e0208 */
[----:B------:R1:W-:Y:S04]  /*140b0*/  STL [R1+0x5e4], R10 ;  /* 0x0005e40a01007387 */ /* 0x0003e80000100800 */
[----:B------:R4:W-:Y:S01]  /*140c0*/  STL [R1+0x5ec], R9 ;  /* 0x0005ec0901007387 */ /* 0x0009e20000100800 */
[-C--:B0-----:R-:W-:Y:S02]  /*140d0*/  LEA R12, P0, R11, R5.reuse, 0x1 ;  /* 0x000000050b0c7211 */ /* 0x081fe400078008ff */
[-C--:B-1----:R-:W-:Y:S02]  /*140e0*/  LEA R10, P2, R8, R5.reuse, 0x1 ;  /* 0x00000005080a7211 */ /* 0x082fe400078408ff */
[CC--:B----4-:R-:W-:Y:S02]  /*140f0*/  LEA R9, P1, R7.reuse, R5.reuse, 0x1 ;  /* 0x0000000507097211 */ /* 0x0d0fe400078208ff */
[----:B------:R-:W-:Y:S01]  /*14100*/  LEA R5, P3, R6, R5, 0x1 ;  /* 0x0000000506057211 */ /* 0x000fe200078608ff */
[----:B------:R-:W-:Y:S01]  /*14110*/  STL [R1+0x5f4], R12 ;  /* 0x0005f40c01007387 */ /* 0x000fe20000100800 */
[----:B------:R-:W-:-:S03]  /*14120*/  LEA.HI.X.SX32 R7, R7, R4, 0x1, P1 ;  /* 0x0000000407077211 */ /* 0x000fc600008f0eff */
[----:B------:R0:W-:Y:S04]  /*14130*/  STL [R1+0x5f8], R9 ;  /* 0x0005f80901007387 */ /* 0x0001e80000100800 */
[----:B------:R-:W-:Y:S04]  /*14140*/  STL [R1+0x5fc], R10 ;  /* 0x0005fc0a01007387 */ /* 0x000fe80000100800 */
[----:B------:R1:W-:Y:S01]  /*14150*/  STL [R1+0x414], R5 ;  /* 0x0004140501007387 */ /* 0x0003e20000100800 */
[----:B0-----:R-:W-:-:S05]  /*14160*/  LEA.HI.X.SX32 R9, R11, R4, 0x1, P0 ;  /* 0x000000040b097211 */ /* 0x001fca00000f0eff */
[----:B------:R-:W-:Y:S01]  /*14170*/  STL [R1+0x404], R9 ;  /* 0x0004040901007387 */ /* 0x000fe20000100800 */
[-C--:B-1----:R-:W-:Y:S02]  /*14180*/  LEA.HI.X.SX32 R5, R8, R4.reuse, 0x1, P2 ;  /* 0x0000000408057211 */ /* 0x082fe400010f0eff */
[----:B------:R-:W-:Y:S01]  /*14190*/  LEA.HI.X.SX32 R4, R6, R4, 0x1, P3 ;  /* 0x0000000406047211 */ /* 0x000fe200018f0eff */
[----:B------:R-:W-:Y:S01]  /*141a0*/  STL [R1+0x40c], R7 ;  /* 0x00040c0701007387 */ /* 0x000fe20000100800 */
[----:B------:R-:W-:-:S03]  /*141b0*/  LOP3.LUT R6, R158, 0x6, RZ, 0xfc, !PT ;  /* 0x000000069e067812 */ /* 0x000fc600078efcff */
[----:B------:R0:W-:Y:S01]  /*141c0*/  STL [R1+0x410], R5 ;  /* 0x0004100501007387 */ /* 0x0001e20000100800 */
[----:B------:R-:W-:-:S03]  /*141d0*/  UIADD3 UR8, UR7, 0x10000, URZ ;  /* 0x0001000007087890 */ /* 0x000fc6000fffe03f */
[----:B------:R1:W-:Y:S01]  /*141e0*/  STL [R1+0x408], R4 ;  /* 0x0004080401007387 */ /* 0x0003e20000100800 */
[C---:B------:R-:W-:Y:S01]  /*141f0*/  LOP3.LUT R6, R158.reuse, 0xc, RZ, 0xfc, !PT ;  /* 0x0000000c9e067812 */ /* 0x040fe200078efcff */
[----:B------:R-:W-:Y:S01]  /*14200*/  USHF.R.U32.HI UR14, URZ, 0x4, UR7 ;  /* 0x000000043f0e7899 */ /* 0x000fe20008011607 */
[C---:B------:R-:W-:Y:S02]  /*14210*/  LOP3.LUT R6, R158.reuse, 0x12, RZ, 0xfc, !PT ;  /* 0x000000129e067812 */ /* 0x040fe400078efcff */
[C---:B0-----:R-:W-:Y:S02]  /*14220*/  LOP3.LUT R5, R158.reuse, 0x2, RZ, 0xfc, !PT ;  /* 0x000000029e057812 */ /* 0x041fe400078efcff */
[C---:B------:R-:W-:Y:S02]  /*14230*/  LOP3.LUT R5, R158.reuse, 0x8, RZ, 0xfc, !PT ;  /* 0x000000089e057812 */ /* 0x040fe400078efcff */
[C---:B-1----:R-:W-:Y:S02]  /*14240*/  LOP3.LUT R4, R158.reuse, 0x4, RZ, 0xfc, !PT ;  /* 0x000000049e047812 */ /* 0x042fe400078efcff */
[----:B------:R-:W-:-:S02]  /*14250*/  LOP3.LUT R4, R158, 0xa, RZ, 0xfc, !PT ;  /* 0x0000000a9e047812 */ /* 0x000fc400078efcff */
[C---:B------:R-:W-:Y:S02]  /*14260*/  LOP3.LUT R5, R158.reuse, 0xe, RZ, 0xfc, !PT ;  /* 0x0000000e9e057812 */ /* 0x040fe400078efcff */
[C---:B------:R-:W-:Y:S02]  /*14270*/  LOP3.LUT R4, R158.reuse, 0x10, RZ, 0xfc, !PT ;  /* 0x000000109e047812 */ /* 0x040fe400078efcff */
[C---:B------:R-:W-:Y:S02]  /*14280*/  LOP3.LUT R5, R158.reuse, 0x14, RZ, 0xfc, !PT ;  /* 0x000000149e057812 */ /* 0x040fe400078efcff */
[C---:B------:R-:W-:Y:S02]  /*14290*/  LOP3.LUT R4, R158.reuse, 0x16, RZ, 0xfc, !PT ;  /* 0x000000169e047812 */ /* 0x040fe400078efcff */
[C---:B------:R-:W-:Y:S02]  /*142a0*/  LOP3.LUT R6, R158.reuse, 0x18, RZ, 0xfc, !PT ;  /* 0x000000189e067812 */ /* 0x040fe400078efcff */
[----:B------:R-:W-:-:S02]  /*142b0*/  LOP3.LUT R5, R158, 0x1a, RZ, 0xfc, !PT ;  /* 0x0000001a9e057812 */ /* 0x000fc400078efcff */
[C---:B------:R-:W-:Y:S01]  /*142c0*/  LOP3.LUT R4, R158.reuse, 0x1c, RZ, 0xfc, !PT ;  /* 0x0000001c9e047812 */ /* 0x040fe200078efcff */
[----:B------:R-:W-:Y:S01]  /*142d0*/  USHF.R.U32.HI UR8, URZ, 0x4, UR8 ;  /* 0x000000043f087899 */ /* 0x000fe20008011608 */
[C---:B------:R-:W-:Y:S01]  /*142e0*/  LOP3.LUT R6, R158.reuse, 0x1e, RZ, 0xfc, !PT ;  /* 0x0000001e9e067812 */ /* 0x040fe200078efcff */
[----:B------:R-:W-:Y:S01]  /*142f0*/  USGXT.U32 UR14, UR14, 0xe ;  /* 0x0000000e0e0e789a */ /* 0x000fe20008000000 */
[C---:B------:R-:W-:Y:S02]  /*14300*/  LOP3.LUT R5, R158.reuse, 0x20, RZ, 0xfc, !PT ;  /* 0x000000209e057812 */ /* 0x040fe400078efcff */
[C---:B------:R-:W-:Y:S02]  /*14310*/  LOP3.LUT R4, R158.reuse, 0x22, RZ, 0xfc, !PT ;  /* 0x000000229e047812 */ /* 0x040fe400078efcff */
[C---:B------:R-:W-:Y:S02]  /*14320*/  LOP3.LUT R6, R158.reuse, 0x24, RZ, 0xfc, !PT ;  /* 0x000000249e067812 */ /* 0x040fe400078efcff */
        /* <DEDUP_REMOVED lines=8> */
[----:B------:R-:W-:Y:S01]  /*143b0*/  USHF.L.U32 UR9, UR9, 0x7, URZ ;  /* 0x0000000709097899 */ /* 0x000fe2000800063f */
[C---:B------:R-:W-:Y:S01]  /*143c0*/  LOP3.LUT R6, R158.reuse, 0x36, RZ, 0xfc, !PT ;  /* 0x000000369e067812 */ /* 0x040fe200078efcff */
[----:B------:R-:W-:Y:S01]  /*143d0*/  USHF.L.U32 UR10, UR10, 0x7, URZ ;  /* 0x000000070a0a7899 */ /* 0x000fe2000800063f */
[C---:B------:R-:W-:Y:S01]  /*143e0*/  LOP3.LUT R5, R158.reuse, 0x38, RZ, 0xfc, !PT ;  /* 0x000000389e057812 */ /* 0x040fe200078efcff */
[----:B------:R-:W-:Y:S01]  /*143f0*/  USGXT.U32 UR12, UR8, 0xe ;  /* 0x0000000e080c789a */ /* 0x000fe20008000000 */
[C---:B------:R-:W-:Y:S01]  /*14400*/  LOP3.LUT R4, R158.reuse, 0x3a, RZ, 0xfc, !PT ;  /* 0x0000003a9e047812 */ /* 0x040fe200078efcff */
[----:B------:R-:W-:Y:S01]  /*14410*/  UIADD3 UR15, UP1, UR14, 0x2, URZ ;  /* 0x000000020e0f7890 */ /* 0x000fe2000ff3e03f */
[C---:B------:R-:W-:Y:S02]  /*14420*/  LOP3.LUT R6, R158.reuse, 0x3c, RZ, 0xfc, !PT ;  /* 0x0000003c9e067812 */ /* 0x040fe400078efcff */
[----:B------:R-:W-:-:S02]  /*14430*/  LOP3.LUT R5, R158, 0x3e, RZ, 0xfc, !PT ;  /* 0x0000003e9e057812 */ /* 0x000fc400078efcff */
[C---:B------:R-:W-:Y:S01]  /*14440*/  LOP3.LUT R4, R158.reuse, 0x40, RZ, 0xfc, !PT ;  /* 0x000000409e047812 */ /* 0x040fe200078efcff */
[----:B------:R-:W-:Y:S01]  /*14450*/  UMOV UR6, URZ ;  /* 0x0000003f00067c82 */ /* 0x000fe20008000000 */
[C---:B------:R-:W-:Y:S02]  /*14460*/  LOP3.LUT R6, R158.reuse, 0x42, RZ, 0xfc, !PT ;  /* 0x000000429e067812 */ /* 0x040fe400078efcff */
[C---:B------:R-:W-:Y:S02]  /*14470*/  LOP3.LUT R5, R158.reuse, 0x44, RZ, 0xfc, !PT ;  /* 0x000000449e057812 */ /* 0x040fe400078efcff */
[C---:B------:R-:W-:Y:S02]  /*14480*/  LOP3.LUT R4, R158.reuse, 0x46, RZ, 0xfc, !PT ;  /* 0x000000469e047812 */ /* 0x040fe400078efcff */
[C---:B------:R-:W-:Y:S02]  /*14490*/  LOP3.LUT R6, R158.reuse, 0x48, RZ, 0xfc, !PT ;  /* 0x000000489e067812 */ /* 0x040fe400078efcff */
[----:B------:R-:W-:-:S02]  /*144a0*/  LOP3.LUT R5, R158, 0x4a, RZ, 0xfc, !PT ;  /* 0x0000004a9e057812 */ /* 0x000fc400078efcff */
[C---:B------:R-:W-:Y:S01]  /*144b0*/  LOP3.LUT R4, R158.reuse, 0x4c, RZ, 0xfc, !PT ;  /* 0x0000004c9e047812 */ /* 0x040fe200078efcff */
[----:B------:R-:W-:Y:S01]  /*144c0*/  USHF.R.S32.HI UR8, URZ, 0x1f, UR9 ;  /* 0x0000001f3f087899 */ /* 0x000fe20008011409 */
[C---:B------:R-:W-:Y:S01]  /*144d0*/  LOP3.LUT R6, R158.reuse, 0x4e, RZ, 0xfc, !PT ;  /* 0x0000004e9e067812 */ /* 0x040fe200078efcff */
[----:B------:R-:W-:Y:S01]  /*144e0*/  USHF.R.S32.HI UR11, URZ, 0x1f, UR10 ;  /* 0x0000001f3f0b7899 */ /* 0x000fe2000801140a */
[C---:B------:R-:W-:Y:S01]  /*144f0*/  LOP3.LUT R5, R158.reuse, 0x50, RZ, 0xfc, !PT ;  /* 0x000000509e057812 */ /* 0x040fe200078efcff */
[----:B------:R-:W-:Y:S01]  /*14500*/  UIADD3 UR13, UP0, UR12, 0x80, URZ ;  /* 0x000000800c0d7890 */ /* 0x000fe2000ff1e03f */
[C---:B------:R-:W-:Y:S01]  /*14510*/  LOP3.LUT R4, R158.reuse, 0x52, RZ, 0xfc, !PT ;  /* 0x000000529e047812 */ /* 0x040fe200078efcff */
[----:B------:R-:W-:Y:S01]  /*14520*/  UIADD3.X UR19, UR6, 0x40000040, URZ, UP1, !UPT ;  /* 0x4000004006137890 */ /* 0x000fe20008ffe43f */
[C---:B------:R-:W-:Y:S02]  /*14530*/  LOP3.LUT R6, R158.reuse, 0x54, RZ, 0xfc, !PT ;  /* 0x000000549e067812 */ /* 0x040fe400078efcff */
[----:B------:R-:W-:-:S02]  /*14540*/  LOP3.LUT R5, R158, 0x56, RZ, 0xfc, !PT ;  /* 0x000000569e057812 */ /* 0x000fc400078efcff */
[C---:B------:R-:W-:Y:S02]  /*14550*/  LOP3.LUT R4, R158.reuse, 0x58, RZ, 0xfc, !PT ;  /* 0x000000589e047812 */ /* 0x040fe400078efcff */
[C---:B------:R-:W-:Y:S02]  /*14560*/  LOP3.LUT R6, R158.reuse, 0x5a, RZ, 0xfc, !PT ;  /* 0x0000005a9e067812 */ /* 0x040fe400078efcff */
[C---:B------:R-:W-:Y:S02]  /*14570*/  LOP3.LUT R5, R158.reuse, 0x5c, RZ, 0xfc, !PT ;  /* 0x0000005c9e057812 */ /* 0x040fe400078efcff */
[C---:B------:R-:W-:Y:S01]  /*14580*/  LOP3.LUT R4, R158.reuse, 0x5e, RZ, 0xfc, !PT ;  /* 0x0000005e9e047812 */ /* 0x040fe200078efcff */
[----:B------:R-:W-:Y:S01]  /*14590*/  UMOV UR5, URZ ;  /* 0x0000003f00057c82 */ /* 0x000fe20008000000 */
[C---:B------:R-:W-:Y:S02]  /*145a0*/  LOP3.LUT R6, R158.reuse, 0x60, RZ, 0xfc, !PT ;  /* 0x000000609e067812 */ /* 0x040fe400078efcff */
[----:B------:R-:W-:-:S02]  /*145b0*/  LOP3.LUT R5, R158, 0x62, RZ, 0xfc, !PT ;  /* 0x000000629e057812 */ /* 0x000fc400078efcff */
[C---:B------:R-:W-:Y:S01]  /*145c0*/  LOP3.LUT R4, R158.reuse, 0x64, RZ, 0xfc, !PT ;  /* 0x000000649e047812 */ /* 0x040fe200078efcff */
[----:B------:R-:W-:Y:S01]  /*145d0*/  USHF.L.U32 UR45, UR9, 0x1, URZ ;  /* 0x00000001092d7899 */ /* 0x000fe2000800063f */
[C---:B------:R-:W-:Y:S01]  /*145e0*/  LOP3.LUT R6, R158.reuse, 0x66, RZ, 0xfc, !PT ;  /* 0x000000669e067812 */ /* 0x040fe200078efcff */
[----:B------:R-:W-:Y:S01]  /*145f0*/  USHF.L.U64.HI UR18, UR9, 0x1, UR8 ;  /* 0x0000000109127899 */ /* 0x000fe20008010208 */
[C---:B------:R-:W-:Y:S02]  /*14600*/  LOP3.LUT R5, R158.reuse, 0x68, RZ, 0xfc, !PT ;  /* 0x000000689e057812 */ /* 0x040fe400078efcff */
[C---:B------:R-:W-:Y:S01]  /*14610*/  LOP3.LUT R4, R158.reuse, 0x6a, RZ, 0xfc, !PT ;  /* 0x0000006a9e047812 */ /* 0x040fe200078efcff */
[----:B------:R-:W-:Y:S01]  /*14620*/  UIADD3.X UR9, UR5, 0x40000040, URZ, UP0, !UPT ;  /* 0x4000004005097890 */ /* 0x000fe200087fe43f */
[C---:B------:R-:W-:Y:S02]  /*14630*/  LOP3.LUT R6, R158.reuse, 0x6c, RZ, 0xfc, !PT ;  /* 0x0000006c9e067812 */ /* 0x040fe400078efcff */
[----:B------:R-:W-:-:S02]  /*14640*/  LOP3.LUT R5, R158, 0x6e, RZ, 0xfc, !PT ;  /* 0x0000006e9e057812 */ /* 0x000fc400078efcff */
[C---:B------:R-:W-:Y:S02]  /*14650*/  LOP3.LUT R4, R158.reuse, 0x70, RZ, 0xfc, !PT ;  /* 0x000000709e047812 */ /* 0x040fe400078efcff */
[----:B------:R-:W-:Y:S02]  /*14660*/  CS2R R24, SRZ ;  /* 0x0000000000187805 */ /* 0x000fe4000001ff00 */
[C---:B------:R-:W-:Y:S02]  /*14670*/  LOP3.LUT R6, R158.reuse, 0x72, RZ, 0xfc, !PT ;  /* 0x000000729e067812 */ /* 0x040fe400078efcff */
[----:B------:R-:W-:Y:S02]  /*14680*/  CS2R R26, SRZ ;  /* 0x00000000001a7805 */ /* 0x000fe4000001ff00 */
[----:B------:R-:W-:Y:S02]  /*14690*/  LOP3.LUT R5, R158, 0x74, RZ, 0xfc, !PT ;  /* 0x000000749e057812 */ /* 0x000fe400078efcff */
[----:B------:R-:W-:-:S02]  /*146a0*/  CS2R R28, SRZ ;  /* 0x00000000001c7805 */ /* 0x000fc4000001ff00 */
[C---:B------:R-:W-:Y:S02]  /*146b0*/  LOP3.LUT R4, R158.reuse, 0x76, RZ, 0xfc, !PT ;  /* 0x000000769e047812 */ /* 0x040fe400078efcff */
[----:B------:R-:W-:Y:S02]  /*146c0*/  CS2R R30, SRZ ;  /* 0x00000000001e7805 */ /* 0x000fe4000001ff00 */
[C---:B------:R-:W-:Y:S02]  /*146d0*/  LOP3.LUT R6, R158.reuse, 0x78, RZ, 0xfc, !PT ;  /* 0x000000789e067812 */ /* 0x040fe400078efcff */
[----:B------:R-:W-:Y:S02]  /*146e0*/  CS2R R32, SRZ ;  /* 0x0000000000207805 */ /* 0x000fe4000001ff00 */
[----:B------:R-:W-:Y:S02]  /*146f0*/  LOP3.LUT R5, R158, 0x7a, RZ, 0xfc, !PT ;  /* 0x0000007a9e057812 */ /* 0x000fe400078efcff */
[----:B------:R-:W-:-:S02]  /*14700*/  CS2R R34, SRZ ;  /* 0x0000000000227805 */ /* 0x000fc4000001ff00 */
[----:B------:R-:W-:Y:S02]  /*14710*/  LOP3.LUT R4, R158, 0x7c, RZ, 0xfc, !PT ;  /* 0x0000007c9e047812 */ /* 0x000fe400078efcff */
        /* <DEDUP_REMOVED lines=33> */
[----:B------:R-:W-:Y:S01]  /*14930*/  USHF.L.U32 UR44, UR10, 0x1, URZ ;  /* 0x000000010a2c7899 */ /* 0x000fe2000800063f */
[----:B------:R-:W-:Y:S02]  /*14940*/  CS2R R102, SRZ ;  /* 0x0000000000667805 */ /* 0x000fe4000001ff00 */
[----:B------:R-:W-:Y:S01]  /*14950*/  CS2R R104, SRZ ;  /* 0x0000000000687805 */ /* 0x000fe2000001ff00 */
[----:B------:R-:W-:Y:S01]  /*14960*/  USHF.L.U64.HI UR6, UR10, 0x1, UR11 ;  /* 0x000000010a067899 */ /* 0x000fe2000801020b */
[----:B------:R-:W-:-:S02]  /*14970*/  CS2R R106, SRZ ;  /* 0x00000000006a7805 */ /* 0x000fc4000001ff00 */
[----:B------:R-:W-:Y:S02]  /*14980*/  CS2R R108, SRZ ;  /* 0x00000000006c7805 */ /* 0x000fe4000001ff00 */
[----:B------:R-:W-:Y:S02]  /*14990*/  CS2R R110, SRZ ;  /* 0x00000000006e7805 */ /* 0x000fe4000001ff00 */
[----:B------:R-:W-:Y:S01]  /*149a0*/  CS2R R112, SRZ ;  /* 0x0000000000707805 */ /* 0x000fe2000001ff00 */
[----:B------:R-:W-:Y:S01]  /*149b0*/  UMOV UR10, UR15 ;  /* 0x0000000f000a7c82 */ /* 0x000fe20008000000 */
[----:B------:R-:W-:Y:S01]  /*149c0*/  UMOV UR11, UR19 ;  /* 0x00000013000b7c82 */ /* 0x000fe20008000000 */
[----:B------:R-:W-:Y:S01]  /*149d0*/  UMOV UR8, UR13 ;  /* 0x0000000d00087c82 */ /* 0x000fe20008000000 */
[----:B------:R-:W-:Y:S01]  /*149e0*/  UMOV UR4, URZ ;  /* 0x0000003f00047c82 */ /* 0x000fe20008000000 */
[----:B------:R-:W-:Y:S02]  /*149f0*/  UIADD3.64 UR22, UR10, 0x2, URZ ;  /* 0x000000020a167897 */ /* 0x000fe4000fffe03f */
[----:B------:R-:W-:-:S02]  /*14a00*/  UIADD3.64 UR26, UR10, 0x4, URZ ;  /* 0x000000040a1a7897 */ /* 0x000fc4000fffe03f */
[----:B------:R-:W-:Y:S02]  /*14a10*/  UIADD3.64 UR30, UR10, 0x7fe, URZ ;  /* 0x000007fe0a1e7897 */ /* 0x000fe4000fffe03f */
[----:B------:R-:W-:Y:S02]  /*14a20*/  UIADD3.64 UR34, UR10, 0x800, URZ ;  /* 0x000008000a227897 */ /* 0x000fe4000fffe03f */
[----:B------:R-:W-:Y:S02]  /*14a30*/  UIADD3.64 UR38, UR10, 0x802, URZ ;  /* 0x000008020a267897 */ /* 0x000fe4000fffe03f */
[----:B------:R-:W-:Y:S02]  /*14a40*/  UIADD3.64 UR42, UR10, 0x804, URZ ;  /* 0x000008040a2a7897 */ /* 0x000fe4000fffe03f */
[----:B------:R-:W-:Y:S02]  /*14a50*/  UIADD3.64 UR20, UR8, 0x80, URZ ;  /* 0x0000008008147897 */ /* 0x000fe4000fffe03f */
[----:B------:R-:W-:-:S02]  /*14a60*/  UIADD3.64 UR24, UR8, 0x100, URZ ;  /* 0x0000010008187897 */ /* 0x000fc4000fffe03f */
[----:B------:R-:W-:Y:S02]  /*14a70*/  UIADD3.64 UR28, UR8, 0x180, URZ ;  /* 0x00000180081c7897 */ /* 0x000fe4000fffe03f */
[----:B------:R-:W-:Y:S01]  /*14a80*/  UIADD3.64 UR32, UR8, 0x200, URZ ;  /* 0x0000020008207897 */ /* 0x000fe2000fffe03f */
[----:B------:R-:W0:Y:S01]  /*14a90*/  LDC R160, c[0x0][0x230] ;  /* 0x00008c00ffa07b82 */ /* 0x000e220000000800 */
[C---:B---3--:R-:W-:Y:S02]  /*14aa0*/  LOP3.LUT R6, R2.reuse, 0x20, RZ, 0x3c, !PT ;  /* 0x0000002002067812 */ /* 0x048fe400078e3cff */
[----:B------:R-:W-:Y:S02]  /*14ab0*/  CS2R R114, SRZ ;  /* 0x0000000000727805 */ /* 0x000fe4000001ff00 */
[----:B------:R-:W-:Y:S02]  /*14ac0*/  LOP3.LUT R5, R2, 0x30, RZ, 0x3c, !PT ;  /* 0x0000003002057812 */ /* 0x000fe400078e3cff */
[----:B------:R-:W-:-:S02]  /*14ad0*/  CS2R R116, SRZ ;  /* 0x0000000000747805 */ /* 0x000fc4000001ff00 */
[C---:B------:R-:W-:Y:S02]  /*14ae0*/  LOP3.LUT R6, R2.reuse, 0x50, RZ, 0x3c, !PT ;  /* 0x0000005002067812 */ /* 0x040fe400078e3cff */
[----:B------:R-:W-:Y:S02]  /*14af0*/  CS2R R118, SRZ ;  /* 0x0000000000767805 */ /* 0x000fe4000001ff00 */
[----:B------:R-:W-:Y:S02]  /*14b00*/  LOP3.LUT R5, R2, 0x60, RZ, 0x3c, !PT ;  /* 0x0000006002057812 */ /* 0x000fe400078e3cff */
[----:B------:R-:W-:Y:S02]  /*14b10*/  CS2R R120, SRZ ;  /* 0x0000000000787805 */ /* 0x000fe4000001ff00 */
[----:B--2---:R-:W-:Y:S02]  /*14b20*/  LOP3.LUT R6, R3, 0x20, RZ, 0x3c, !PT ;  /* 0x0000002003067812 */ /* 0x004fe400078e3cff */
[----:B------:R-:W-:-:S02]  /*14b30*/  CS2R R122, SRZ ;  /* 0x00000000007a7805 */ /* 0x000fc4000001ff00 */
[----:B------:R-:W-:Y:S02]  /*14b40*/  LOP3.LUT R5, R3, 0x40, RZ, 0x3c, !PT ;  /* 0x0000004003057812 */ /* 0x000fe400078e3cff */
[----:B------:R-:W-:Y:S02]  /*14b50*/  CS2R R124, SRZ ;  /* 0x00000000007c7805 */ /* 0x000fe4000001ff00 */
[----:B------:R-:W-:Y:S01]  /*14b60*/  CS2R R126, SRZ ;  /* 0x00000000007e7805 */ /* 0x000fe2000001ff00 */
[----:B------:R1:W-:Y:S01]  /*14b70*/  STL [R1+0xb4c], R6 ;  /* 0x000b4c0601007387 */ /* 0x0003e20000100800 */
[----:B------:R-:W-:Y:S02]  /*14b80*/  CS2R R128, SRZ ;  /* 0x0000000000807805 */ /* 0x000fe4000001ff00 */
[----:B------:R-:W-:Y:S02]  /*14b90*/  CS2R R130, SRZ ;  /* 0x0000000000827805 */ /* 0x000fe4000001ff00 */
[----:B------:R-:W-:Y:S01]  /*14ba0*/  CS2R R132, SRZ ;  /* 0x0000000000847805 */ /* 0x000fe2000001ff00 */
[----:B------:R1:W-:Y:S01]  /*14bb0*/  STL [R1+0xb48], R5 ;  /* 0x000b480501007387 */ /* 0x0003e20000100800 */
[----:B------:R-:W-:-:S02]  /*14bc0*/  CS2R R134, SRZ ;  /* 0x0000000000867805 */ /* 0x000fc4000001ff00 */
[----:B------:R-:W-:Y:S02]  /*14bd0*/  CS2R R136, SRZ ;  /* 0x0000000000887805 */ /* 0x000fe4000001ff00 */
[----:B------:R-:W-:Y:S02]  /*14be0*/  CS2R R138, SRZ ;  /* 0x00000000008a7805 */ /* 0x000fe4000001ff00 */
[----:B------:R-:W-:Y:S02]  /*14bf0*/  CS2R R140, SRZ ;  /* 0x00000000008c7805 */ /* 0x000fe4000001ff00 */
[----:B------:R-:W-:Y:S01]  /*14c00*/  CS2R R142, SRZ ;  /* 0x00000000008e7805 */ /* 0x000fe2000001ff00 */
[----:B0-----:R-:W-:Y:S01]  /*14c10*/  VIADD R160, R160, 0x7f ;  /* 0x0000007fa0a07836 */ /* 0x001fe20000000000 */
[----:B------:R-:W-:Y:S02]  /*14c20*/  CS2R R144, SRZ ;  /* 0x0000000000907805 */ /* 0x000fe4000001ff00 */
[----:B------:R-:W-:-:S02]  /*14c30*/  CS2R R146, SRZ ;  /* 0x0000000000927805 */ /* 0x000fc4000001ff00 */
[----:B------:R-:W-:Y:S02]  /*14c40*/  CS2R R148, SRZ ;  /* 0x0000000000947805 */ /* 0x000fe4000001ff00 */
[----:B------:R-:W-:Y:S02]  /*14c50*/  CS2R R150, SRZ ;  /* 0x0000000000967805 */ /* 0x000fe4000001ff00 */
[----:B------:R-:W-:Y:S01]  /*14c60*/  SHF.R.S32.HI R158, RZ, 0x1f, R160 ;  /* 0x0000001fff9e7819 */ /* 0x000fe200000114a0 */
[----:B------:R-:W-:Y:S02]  /*14c70*/  UIADD3.64 UR36, UR8, 0x280, URZ ;  /* 0x0000028008247897 */ /* 0x000fe4000fffe03f */
[----:B------:R-:W-:Y:S01]  /*14c80*/  UIADD3.64 UR40, UR8, 0x300, URZ ;  /* 0x0000030008287897 */ /* 0x000fe2000fffe03f */
[----:B------:R-:W-:Y:S01]  /*14c90*/  LEA.HI R158, R158, R160, RZ, 0x7 ;  /* 0x000000a09e9e7211 */ /* 0x000fe200078f38ff */
[----:B------:R-:W-:-:S03]  /*14ca0*/  ULDC UR19, c[0x0][0x230] ;  /* 0x00008c0000137ab9 */ /* 0x000fc60000000800 */
[----:B------:R-:W-:Y:S02]  /*14cb0*/  SHF.R.S32.HI R4, RZ, 0x7, R158 ;  /* 0x00000007ff047819 */ /* 0x000fe4000001149e */
[C---:B------:R-:W-:Y:S02]  /*14cc0*/  LOP3.LUT R4, R2.reuse, 0x10, RZ, 0x3c, !PT ;  /* 0x0000001002047812 */ /* 0x040fe400078e3cff */
[C---:B------:R-:W-:Y:S02]  /*14cd0*/  LOP3.LUT R4, R2.reuse, 0x40, RZ, 0x3c, !PT ;  /* 0x0000004002047812 */ /* 0x040fe400078e3cff */
[----:B------:R-:W-:Y:S02]  /*14ce0*/  LOP3.LUT R4, R2, 0x70, RZ, 0x3c, !PT ;  /* 0x0000007002047812 */ /* 0x000fe400078e3cff */
[----:B------:R-:W-:-:S05]  /*14cf0*/  LOP3.LUT R4, R3, 0x60, RZ, 0x3c, !PT ;  /* 0x0000006003047812 */ /* 0x000fca00078e3cff */
[----:B------:R1:W-:Y:S02]  /*14d00*/  STL [R1+0xb44], R4 ;  /* 0x000b440401007387 */ /* 0x0003e40000100800 */
.L_x_1:
[----:B-1----:R-:W2:Y:S04]  /*14d10*/  LDL R5, [R1+0x414] ;  /* 0x0004140001057983 */ /* 0x002ea80000100800 */
[----:B------:R-:W-:Y:S04]  /*14d20*/  STL [R1+0xbc0], R175 ;  /* 0x000bc0af01007387 */ /* 0x000fe80000100800 */
[----:B------:R0:W-:Y:S04]  /*14d30*/  STL [R1+0xbbc], R174 ;  /* 0x000bbcae01007387 */ /* 0x0001e80000100800 */
[----:B0-----:R-:W3:Y:S01]  /*14d40*/  LDL R174, [R1+0x408] ;  /* 0x0004080001ae7983 */ /* 0x001ee20000100800 */
[----:B------:R-:W-:-:S03]  /*14d50*/  UIMAD UR5, UR4, -0x80, UR19 ;  /* 0xffffff80040578a4 */ /* 0x000fc6000f8e0213 */
[----:B------:R-:W-:Y:S04]  /*14d60*/  STL [R1+0xbb8], R173 ;  /* 0x000bb8ad01007387 */ /* 0x000fe80000100800 */
[----:B------:R-:W-:Y:S04]  /*14d70*/  STL [R1+0xbb4], R172 ;  /* 0x000bb4ac01007387 */ /* 0x000fe80000100800 */
[----:B------:R-:W-:Y:S04]  /*14d80*/  STL [R1+0xbb0], R171 ;  /* 0x000bb0ab01007387 */ /* 0x000fe80000100800 */
[----:B------:R0:W-:Y:S04]  /*14d90*/  STL [R1+0xbac], R170 ;  /* 0x000bacaa01007387 */ /* 0x0001e80000100800 */
[----:B------:R-:W-:Y:S04]  /*14da0*/  STL [R1+0xba8], R169 ;  /* 0x000ba8a901007387 */ /* 0x000fe80000100800 */
[----:B------:R-:W-:Y:S04]  /*14db0*/  STL [R1+0xba4], R168 ;  /* 0x000ba4a801007387 */ /* 0x000fe80000100800 */
[----:B------:R-:W-:Y:S04]  /*14dc0*/  STL [R1+0xba0], R167 ;  /* 0x000ba0a701007387 */ /* 0x000fe80000100800 */
[----:B------:R-:W-:Y:S04]  /*14dd0*/  STL [R1+0xb9c], R166 ;  /* 0x000b9ca601007387 */ /* 0x000fe80000100800 */
[----:B------:R-:W-:Y:S04]  /*14de0*/  STL [R1+0xb98], R165 ;  /* 0x000b98a501007387 */ /* 0x000fe80000100800 */
[----:B------:R-:W-:Y:S04]  /*14df0*/  STL [R1+0xb94], R164 ;  /* 0x000b94a401007387 */ /* 0x000fe80000100800 */
[----:B------:R-:W-:Y:S04]  /*14e00*/  STL [R1+0xb90], R163 ;  /* 0x000b90a301007387 */ /* 0x000fe80000100800 */
[----:B------:R-:W-:Y:S04]  /*14e10*/  STL [R1+0xb8c], R162 ;  /* 0x000b8ca201007387 */ /* 0x000fe80000100800 */
[----:B-----5:R-:W-:Y:S04]  /*14e20*/  STL [R1+0xb88], R3 ;  /* 0x000b880301007387 */ /* 0x020fe80000100800 */
[----:B------:R-:W-:Y:S04]  /*14e30*/  STL [R1+0xb84], R197 ;  /* 0x000b84c501007387 */ /* 0x000fe80000100800 */
[----:B------:R-:W-:Y:S04]  /*14e40*/  STL [R1+0xb80], R2 ;  /* 0x000b800201007387 */ /* 0x000fe80000100800 */
[----:B-----5:R1:W-:Y:S04]  /*14e50*/  STL [R1+0xb54], R0 ;  /* 0x000b540001007387 */ /* 0x0203e80000100800 */
[----:B0-----:R-:W4:Y:S01]  /*14e60*/  LDL R170, [R1+0x410] ;  /* 0x0004100001aa7983 */ /* 0x001f220000100800 */
[----:B------:R-:W0:Y:S03]  /*14e70*/  S2R R175, SR_TID.X ;  /* 0x0000000000af7919 */ /* 0x000e260000002100 */
[----:B-1----:R-:W4:Y:S01]  /*14e80*/  LDL R0, [R1+0x5fc] ;  /* 0x0005fc0001007983 */ /* 0x002f220000100800 */
[----:B------:R-:W1:Y:S03]  /*14e90*/  S2R R168, SR_TID.X ;  /* 0x0000000000a87919 */ /* 0x000e660000002100 */
[----:B------:R-:W4:Y:S01]  /*14ea0*/  LDL R172, [R1+0x5f8] ;  /* 0x0005f80001ac7983 */ /* 0x000f220000100800 */
[----:B------:R-:W-:-:S03]  /*14eb0*/  PRMT R19, RZ, 0x7610, R19 ;  /* 0x00007610ff137816 */ /* 0x000fc60000000013 */
[----:B------:R-:W4:Y:S01]  /*14ec0*/  LDL R169, [R1+0x5f4] ;  /* 0x0005f40001a97983 */ /* 0x000f220000100800 */
[--C-:B0-----:R-:W-:Y:S02]  /*14ed0*/  SHF.R.U32.HI R4, RZ, 0x6, R175.reuse ;  /* 0x00000006ff047819 */ /* 0x101fe400000116af */
[----:B------:R-:W-:Y:S02]  /*14ee0*/  SHF.R.U32.HI R175, RZ, 0x6, R175 ;  /* 0x00000006ffaf7819 */ /* 0x000fe400000116af */
[----:B------:R-:W-:Y:S02]  /*14ef0*/  SGXT.U32 R4, R4, 0x1 ;  /* 0x000000010404781a */ /* 0x000fe40000000000 */
[----:B------:R-:W-:Y:S02]  /*14f00*/  SGXT.U32 R175, R175, 0x1 ;  /* 0x00000001afaf781a */ /* 0x000fe40000000000 */
[----:B------:R-:W-:Y:S02]  /*14f10*/  LOP3.LUT R173, R4, 0x2, RZ, 0xfc, !PT ;  /* 0x0000000204ad7812 */ /* 0x000fe400078efcff */
[----:B------:R-:W0:Y:S02]  /*14f20*/  S2R R4, SR_TID.X ;  /* 0x0000000000047919 */ /* 0x000e240000002100 */
[----:B------:R-:W-:-:S02]  /*14f30*/  ISETP.GE.AND P1, PT, R173, UR5, PT ;  /* 0x00000005ad007c0c */ /* 0x000fc4000bf26270 */
[----:B------:R-:W-:-:S04]  /*14f40*/  LOP3.LUT R173, R175, 0x4, RZ, 0xfc, !PT ;  /* 0x00000004afad7812 */ /* 0x000fc800078efcff */
[----:B------:R-:W-:Y:S02]  /*14f50*/  ISETP.GE.AND P4, PT, R173, UR5, PT ;  /* 0x00000005ad007c0c */ /* 0x000fe4000bf86270 */
[----:B0-----:R-:W-:Y:S02]  /*14f60*/  SHF.R.U32.HI R175, RZ, 0x6, R4 ;  /* 0x00000006ffaf7819 */ /* 0x001fe40000011604 */
[----:B-1----:R-:W-:Y:S02]  /*14f70*/  SHF.R.U32.HI R4, RZ, 0x6, R168 ;  /* 0x00000006ff047819 */ /* 0x002fe400000116a8 */
[----:B------:R-:W-:-:S04]  /*14f80*/  SGXT.U32 R175, R175, 0x1 ;  /* 0x00000001afaf781a */ /* 0x000fc80000000000 */
[----:B------:R-:W-:Y:S02]  /*14f90*/  LOP3.LUT R173, R175, 0x6, RZ, 0xfc, !PT ;  /* 0x00000006afad7812 */ /* 0x000fe400078efcff */
[----:B------:R-:W0:Y:S01]  /*14fa0*/  S2R R175, SR_TID.X ;  /* 0x0000000000af7919 */ /* 0x000e220000002100 */
[----:B------:R-:W-:Y:S02]  /*14fb0*/  SGXT.U32 R4, R4, 0x1 ;  /* 0x000000010404781a */ /* 0x000fe40000000000 */
[----:B------:R-:W-:Y:S02]  /*14fc0*/  ISETP.GE.AND P5, PT, R173, UR5, PT ;  /* 0x00000005ad007c0c */ /* 0x000fe4000bfa6270 */
[----:B------:R-:W4:Y:S01]  /*14fd0*/  LDL R173, [R1+0x40c] ;  /* 0x00040c0001ad7983 */ /* 0x000f220000100800 */
[----:B------:R-:W-:Y:S02]  /*14fe0*/  ISETP.GE.AND P0, PT, R4, UR5, PT ;  /* 0x0000000504007c0c */ /* 0x000fe4000bf06270 */
[----:B0-----:R-:W-:-:S04]  /*14ff0*/  SHF.R.U32.HI R175, RZ, 0x6, R175 ;  /* 0x00000006ffaf7819 */ /* 0x001fc800000116af */
[----:B------:R-:W-:-:S04]  /*15000*/  SGXT.U32 R175, R175, 0x1 ;  /* 0x00000001afaf781a */ /* 0x000fc80000000000 */
[----:B------:R-:W-:-:S04]  /*15010*/  LOP3.LUT R171, R175, 0x8, RZ, 0xfc, !PT ;  /* 0x00000008afab7812 */ /* 0x000fc800078efcff */
[----:B------:R-:W-:Y:S02]  /*15020*/  ISETP.GE.AND P2, PT, R171, UR5, PT ;  /* 0x00000005ab007c0c */ /* 0x000fe4000bf46270 */
[----:B------:R-:W4:Y:S01]  /*15030*/  LDL R171, [R1+0x404] ;  /* 0x0004040001ab7983 */ /* 0x000f220000100800 */
[----:B--2---:R-:W-:Y:S02]  /*15040*/  @!P1 IMAD.MOV.U32 R4, RZ, RZ, R5 ;  /* 0x000000ffff049224 */ /* 0x004fe400078e0005 */
[----:B---3--:R-:W-:-:S05]  /*15050*/  @!P1 IMAD.MOV.U32 R5, RZ, RZ, R174 ;  /* 0x000000ffff059224 */ /* 0x008fca00078e00ae */
[----:B------:R4:W2:Y:S02]  /*15060*/  @!P1 LDG.E.U16 R19, desc[UR16][R4.64] ;  /* 0x0000001004139981 */ /* 0x0008a4000c1e1500 */
[----:B----4-:R-:W-:Y:S02]  /*15070*/  @!P4 IMAD.MOV.U32 R5, RZ, RZ, R170 ;  /* 0x000000ffff05c224 */ /* 0x010fe400078e00aa */
[----:B------:R-:W3:Y:S01]  /*15080*/  LDL R170, [R1+0x5ec] ;  /* 0x0005ec0001aa7983 */ /* 0x000ee20000100800 */
[----:B------:R-:W-:-:S03]  /*15090*/  @!P4 IMAD.MOV.U32 R4, RZ, RZ, R0 ;  /* 0x000000ffff04c224 */ /* 0x000fc600078e0000 */
[----:B------:R-:W4:Y:S01]  /*150a0*/  LDL R0, [R1+0x5f0] ;  /* 0x0005f00001007983 */ /* 0x000f220000100800 */
[----:B------:R-:W0:Y:S01]  /*150b0*/  S2R R175, SR_TID.X ;  /* 0x0000000000af7919 */ /* 0x000e220000002100 */
[----:B------:R-:W-:Y:S02]  /*150c0*/  PRMT R189, RZ, 0x7610, R189 ;  /* 0x00007610ffbd7816 */ /* 0x000fe400000000bd */
[----:B------:R-:W-:-:S04]  /*150d0*/  PRMT R203, RZ, 0x7610, R203 ;  /* 0x00007610ffcb7816 */ /* 0x000fc800000000cb */
[----:B------:R1:W2:Y:S01]  /*150e0*/  @!P4 LDG.E.U16 R189, desc[UR16][R4.64] ;  /* 0x0000001004bdc981 */ /* 0x0002a2000c1e1500 */
[----:B------:R-:W-:Y:S01]  /*150f0*/  PRMT R185, RZ, 0x7610, R185 ;  /* 0x00007610ffb97816 */ /* 0x000fe200000000b9 */
[----:B-1----:R-:W-:Y:S02]  /*15100*/  @!P5 IMAD.MOV.U32 R4, RZ, RZ, R172 ;  /* 0x000000ffff04d224 */ /* 0x002fe400078e00ac */
[----:B------:R-:W2:Y:S01]  /*15110*/  LDL R172, [R1+0x5e8] ;  /* 0x0005e80001ac7983 */ /* 0x000ea20000100800 */
[----:B0-----:R-:W-:-:S04]  /*15120*/  SHF.R.U32.HI R175, RZ, 0x6, R175 ;  /* 0x00000006ffaf7819 */ /* 0x001fc800000116af */
[----:B------:R-:W-:-:S04]  /*15130*/  SGXT.U32 R175, R175, 0x1 ;  /* 0x00000001afaf781a */ /* 0x000fc80000000000 */
[----:B------:R-:W-:-:S04]  /*15140*/  LOP3.LUT R174, R175, 0xa, RZ, 0xfc, !PT ;  /* 0x0000000aafae7812 */ /* 0x000fc800078efcff */
[----:B------:R-:W-:Y:S01]  /*15150*/  ISETP.GE.AND P3, PT, R174, UR5, PT ;  /* 0x00000005ae007c0c */ /* 0x000fe2000bf66270 */
[----:B------:R-:W-:Y:S02]  /*15160*/  @!P5 IMAD.MOV.U32 R5, RZ, RZ, R173 ;  /* 0x000000ffff05d224 */ /* 0x000fe400078e00ad */
[----:B------:R-:W2:Y:S04]  /*15170*/  LDL R173, [R1+0x5e4] ;  /* 0x0005e40001ad7983 */ /* 0x000ea80000100800 */
[----:B------:R0:W2:Y:S02]  /*15180*/  @!P5 LDG.E.U16 R203, desc[UR16][R4.64] ;  /* 0x0000001004cbd981 */ /* 0x0000a4000c1e1500 */
[----:B0-----:R-:W-:Y:S02]  /*15190*/  @!P2 IMAD.MOV.U32 R4, RZ, RZ, R169 ;  /* 0x000000ffff04a224 */ /* 0x001fe400078e00a9 */
[----:B------:R-:W2:Y:S01]  /*151a0*/  LDL R169, [R1+0x5e0] ;  /* 0x0005e00001a97983 */ /* 0x000ea20000100800 */
[----:B------:R-:W-:-:S03]  /*151b0*/  @!P2 IMAD.MOV.U32 R5, RZ, RZ, R171 ;  /* 0x000000ffff05a224 */ /* 0x000fc600078e00ab */
[----:B------:R-:W2:Y:S04]  /*151c0*/  LDL R171, [R1+0x5dc] ;  /* 0x0005dc0001ab7983 */ /* 0x000ea80000100800 */
[----:B------:R3:W2:Y:S02]  /*151d0*/  @!P2 LDG.E.U16 R185, desc[UR16][R4.64] ;  /* 0x0000001004b9a981 */ /* 0x0006a4000c1e1500 */
[----:B---3--:R-:W-:Y:S02]  /*151e0*/  @!P3 IMAD.MOV.U32 R5, RZ, RZ, R170 ;  /* 0x000000ffff05b224 */ /* 0x008fe400078e00aa */
[----:B------:R-:W3:Y:S01]  /*151f0*/  LDL R170, [R1+0x5d4] ;  /* 0x0005d40001aa7983 */ /* 0x000ee20000100800 */
[----:B----4-:R-:W-:-:S03]  /*15200*/  @!P3 IMAD.MOV.U32 R4, RZ, RZ, R0 ;  /* 0x000000ffff04b224 */ /* 0x010fc600078e0000 */
[----:B------:R-:W4:Y:S01]  /*15210*/  LDL R0, [R1+0x5d8] ;  /* 0x0005d80001007983 */ /* 0x000f220000100800 */
[----:B------:R-:W0:Y:S02]  /*15220*/  S2R R175, SR_TID.X ;  /* 0x0000000000af7919 */ /* 0x000e240000002100 */
[----:B0-----:R-:W-:-:S04]  /*15230*/  SHF.R.U32.HI R175, RZ, 0x6, R175 ;  /* 0x00000006ffaf7819 */ /* 0x001fc800000116af */
[----:B------:R-:W-:-:S04]  /*15240*/  SGXT.U32 R175, R175, 0x1 ;  /* 0x00000001afaf781a */ /* 0x000fc80000000000 */
[----:B------:R-:W-:Y:S02]  /*15250*/  LOP3.LUT R174, R175, 0xc, RZ, 0xfc, !PT ;  /* 0x0000000cafae7812 */ /* 0x000fe400078efcff */
[----:B------:R-:W0:Y:S02]  /*15260*/  S2R R175, SR_TID.X ;  /* 0x0000000000af7919 */ /* 0x000e240000002100 */
[----:B------:R-:W-:Y:S02]  /*15270*/  ISETP.GE.AND P6, PT, R174, UR5, PT ;  /* 0x00000005ae007c0c */ /* 0x000fe4000bfc6270 */
[----:B0-----:R-:W-:-:S04]  /*15280*/  SHF.R.U32.HI R175, RZ, 0x6, R175 ;  /* 0x00000006ffaf7819 */ /* 0x001fc800000116af */
[----:B------:R-:W-:-:S04]  /*15290*/  SGXT.U32 R175, R175, 0x1 ;  /* 0x00000001afaf781a */ /* 0x000fc80000000000 */
[----:B------:R-:W-:Y:S02]  /*152a0*/  LOP3.LUT R174, R175, 0xe, RZ, 0xfc, !PT ;  /* 0x0000000eafae7812 */ /* 0x000fe400078efcff */
[----:B------:R-:W0:Y:S01]  /*152b0*/  S2R R175, SR_TID.X ;  /* 0x0000000000af7919 */ /* 0x000e220000002100 */
[----:B------:R-:W-:Y:S02]  /*152c0*/  PRMT R18, RZ, 0x7610, R18 ;  /* 0x00007610ff127816 */ /* 0x000fe40000000012 */
[----:B------:R-:W-:Y:S02]  /*152d0*/  ISETP.GE.AND P1, PT, R174, UR5, PT ;  /* 0x00000005ae007c0c */ /* 0x000fe4000bf26270 */
[----:B------:R-:W-:Y:S02]  /*152e0*/  PRMT R187, RZ, 0x7610, R187 ;  /* 0x00007610ffbb7816 */ /* 0x000fe400000000bb */
[----:B------:R2:W4:Y:S01]  /*152f0*/  @!P3 LDG.E.U16 R18, desc[UR16][R4.64] ;  /* 0x000000100412b981 */ /* 0x000522000c1e1500 */
[----:B------:R-:W-:Y:S01]  /*15300*/  PRMT R204, RZ, 0x7610, R204 ;  /* 0x00007610ffcc7816 */ /* 0x000fe200000000cc */
[----:B--2---:R-:W-:-:S02]  /*15310*/  @!P6 IMAD.MOV.U32 R4, RZ, RZ, R172 ;  /* 0x000000ffff04e224 */ /* 0x004fc400078e00ac */
[----:B------:R-:W-:Y:S01]  /*15320*/  @!P6 IMAD.MOV.U32 R5, RZ, RZ, R173 ;  /* 0x000000ffff05e224 */ /* 0x000fe200078e00ad */
[----:B------:R-:W2:Y:S04]  /*15330*/  LDL R172, [R1+0x5d0] ;  /* 0x0005d00001ac7983 */ /* 0x000ea80000100800 */
[----:B------:R-:W2:Y:S04]  /*15340*/  LDL R173, [R1+0x5cc] ;  /* 0x0005cc0001ad7983 */ /* 0x000ea80000100800 */
[----:B------:R1:W2:Y:S01]  /*15350*/  @!P6 LDG.E.U16 R187, desc[UR16][R4.64] ;  /* 0x0000001004bbe981 */ /* 0x0002a2000c1e1500 */
[----:B0-----:R-:W-:-:S04]  /*15360*/  SHF.R.U32.HI R175, RZ, 0x6, R175 ;  /* 0x00000006ffaf7819 */ /* 0x001fc800000116af */
[----:B------:R-:W-:-:S04]  /*15370*/  SGXT.U32 R175, R175, 0x1 ;  /* 0x00000001afaf781a */ /* 0x000fc80000000000 */
[----:B------:R-:W-:-:S04]  /*15380*/  LOP3.LUT R174, R175, 0x10, RZ, 0xfc, !PT ;  /* 0x00000010afae7812 */ /* 0x000fc800078efcff */
[----:B------:R-:W-:Y:S01]  /*15390*/  ISETP.GE.AND P4, PT, R174, UR5, PT ;  /* 0x00000005ae007c0c */ /* 0x000fe2000bf86270 */
[----:B-1----:R-:W-:Y:S02]  /*153a0*/  @!P1 IMAD.MOV.U32 R4, RZ, RZ, R169 ;  /* 0x000000ffff049224 */ /* 0x002fe400078e00a9 */
[----:B------:R-:W-:Y:S01]  /*153b0*/  @!P1 IMAD.MOV.U32 R5, RZ, RZ, R171 ;  /* 0x000000ffff059224 */ /* 0x000fe200078e00ab */
[----:B------:R-:W2:Y:S04]  /*153c0*/  LDL R169, [R1+0x5c8] ;  /* 0x0005c80001a97983 */ /* 0x000ea80000100800 */
[----:B------:R-:W2:Y:S04]  /*153d0*/  LDL R171, [R1+0x5c4] ;  /* 0x0005c40001ab7983 */ /* 0x000ea80000100800 */
[----:B------:R3:W2:Y:S02]  /*153e0*/  @!P1 LDG.E.U16 R204, desc[UR16][R4.64] ;  /* 0x0000001004cc9981 */ /* 0x0006a4000c1e1500 */
[----:B---3--:R-:W-:-:S02]  /*153f0*/  @!P4 IMAD.MOV.U32 R5, RZ, RZ, R170 ;  /* 0x000000ffff05c224 */ /* 0x008fc400078e00aa */
        /* <DEDUP_REMOVED lines=19> */
[----:B------:R-:W2:Y:S01]  /*15530*/  LDL R172, [R1+0x5b8] ;  /* 0x0005b80001ac7983 */ /* 0x000ea20000100800 */
[----:B0-----:R-:W-:-:S04]  /*15540*/  SHF.R.U32.HI R175, RZ, 0x6, R175 ;  /* 0x00000006ffaf7819 */ /* 0x001fc800000116af */
[----:B------:R-:W-:-:S04]  /*15550*/  SGXT.U32 R175, R175, 0x1 ;  /* 0x00000001afaf781a */ /* 0x000fc80000000000 */
[----:B------:R-:W-:Y:S01]  /*15560*/  LOP3.LUT R174, R175, 0x16, RZ, 0xfc, !PT ;  /* 0x00000016afae7812 */ /* 0x000fe200078efcff */
[----:B------:R-:W-:Y:S02]  /*15570*/  @!P5 IMAD.MOV.U32 R5, RZ, RZ, R173 ;  /* 0x000000ffff05d224 */ /* 0x000fe400078e00ad */
[----:B------:R-:W2:Y:S01]  /*15580*/  LDL R173, [R1+0x5b4] ;  /* 0x0005b40001ad7983 */ /* 0x000ea20000100800 */
[----:B------:R-:W-:-:S03]  /*15590*/  ISETP.GE.AND P3, PT, R174, UR5, PT ;  /* 0x00000005ae007c0c */ /* 0x000fc6000bf66270 */
[----:B------:R0:W2:Y:S02]  /*155a0*/  @!P5 LDG.E.U16 R17, desc[UR16][R4.64] ;  /* 0x000000100411d981 */ /* 0x0000a4000c1e1500 */
[----:B0-----:R-:W-:Y:S02]  /*155b0*/  @!P2 IMAD.MOV.U32 R4, RZ, RZ, R169 ;  /* 0x000000ffff04a224 */ /* 0x001fe400078e00a9 */
        /* <DEDUP_REMOVED lines=33> */
[----:B------:R-:W2:Y:S01]  /*157d0*/  LDL R169, [R1+0x598] ;  /* 0x0005980001a97983 */ /* 0x000ea20000100800 */
[----:B------:R-:W-:-:S03]  /*157e0*/  @!P1 IMAD.MOV.U32 R5, RZ, RZ, R171 ;  /* 0x000000ffff059224 */ /* 0x000fc600078e00ab */
[----:B------:R-:W2:Y:S04]  /*157f0*/  LDL R171, [R1+0x594] ;  /* 0x0005940001ab7983 */ /* 0x000ea80000100800 */
[----:B------:R3:W2:Y:S01]  /*15800*/  @!P1 LDG.E.U16 R16, desc[UR16][R4.64] ;  /* 0x0000001004109981 */ /* 0x0006a2000c1e1500 */
[----:B------:R-:W0:Y:S01]  /*15810*/  S2R R175, SR_TID.X ;  /* 0x0000000000af7919 */ /* 0x000e220000002100 */
[----:B---3--:R-:W-:Y:S02]  /*15820*/  @!P4 IMAD.MOV.U32 R5, RZ, RZ, R170 ;  /* 0x000000ffff05c224 */ /* 0x008fe400078e00aa */
[----:B------:R-:W3:Y:S01]  /*15830*/  LDL R170, [R1+0x58c] ;  /* 0x00058c0001aa7983 */ /* 0x000ee20000100800 */
[----:B----4-:R-:W-:-:S03]  /*15840*/  @!P4 IMAD.MOV.U32 R4, RZ, RZ, R0 ;  /* 0x000000ffff04c224 */ /* 0x010fc600078e0000 */
[----:B------:R-:W4:Y:S01]  /*15850*/  LDL R0, [R1+0x590] ;  /* 0x0005900001007983 */ /* 0x000f220000100800 */
        /* <DEDUP_REMOVED lines=15> */
[----:B------:R-:W-:Y:S02]  /*15950*/  PRMT R210, RZ, 0x7610, R210 ;  /* 0x00007610ffd27816 */ /* 0x000fe400000000d2 */
[----:B------:R-:W-:Y:S02]  /*15960*/  ISETP.GE.AND P3, PT, R174, UR5, PT ;  /* 0x00000005ae007c0c */ /* 0x000fe4000bf66270 */
[----:B------:R2:W4:Y:S01]  /*15970*/  @!P4 LDG.E.U16 R186, desc[UR16][R4.64] ;  /* 0x0000001004bac981 */ /* 0x000522000c1e1500 */
[----:B------:R-:W-:Y:S01]  /*15980*/  PRMT R159, RZ, 0x7610, R159 ;  /* 0x00007610ff9f7816 */ /* 0x000fe2000000009f */
[----:B--2---:R-:W-:Y:S01]  /*15990*/  @!P5 IMAD.MOV.U32 R4, RZ, RZ, R172 ;  /* 0x000000ffff04d224 */ /* 0x004fe200078e00ac */
[----:B------:R-:W-:-:S02]  /*159a0*/  PRMT R15, RZ, 0x7610, R15 ;  /* 0x00007610ff0f7816 */ /* 0x000fc4000000000f */
[----:B0-----:R-:W-:Y:S01]  /*159b0*/  SHF.R.U32.HI R174, RZ, 0x6, R175 ;  /* 0x00000006ffae7819 */ /* 0x001fe200000116af */
[----:B------:R-:W-:Y:S01]  /*159c0*/  @!P5 IMAD.MOV.U32 R5, RZ, RZ, R173 ;  /* 0x000000ffff05d224 */ /* 0x000fe200078e00ad */
[----:B------:R-:W-:Y:S01]  /*159d0*/  SHF.R.U32.HI R175, RZ, 0x6, R175 ;  /* 0x00000006ffaf7819 */ /* 0x000fe200000116af */
[----:B------:R-:W2:Y:S03]  /*159e0*/  LDL R173, [R1+0x57c] ;  /* 0x00057c0001ad7983 */ /* 0x000ea60000100800 */
[----:B------:R-:W-:Y:S01]  /*159f0*/  SGXT.U32 R175, R175, 0x1 ;  /* 0x00000001afaf781a */ /* 0x000fe20000000000 */
[----:B------:R0:W2:Y:S03]  /*15a00*/  @!P5 LDG.E.U16 R210, desc[UR16][R4.64] ;  /* 0x0000001004d2d981 */ /* 0x0000a6000c1e1500 */
[----:B------:R-:W-:-:S02]  /*15a10*/  LOP3.LUT R172, R175, 0x26, RZ, 0xfc, !PT ;  /* 0x00000026afac7812 */ /* 0x000fc400078efcff */
[----:B------:R-:W1:Y:S01]  /*15a20*/  S2R R175, SR_TID.X ;  /* 0x0000000000af7919 */ /* 0x000e620000002100 */
[----:B0-----:R-:W-:Y:S02]  /*15a30*/  @!P2 IMAD.MOV.U32 R4, RZ, RZ, R169 ;  /* 0x000000ffff04a224 */ /* 0x001fe400078e00a9 */
[----:B------:R-:W-:Y:S01]  /*15a40*/  @!P2 IMAD.MOV.U32 R5, RZ, RZ, R171 ;  /* 0x000000ffff05a224 */ /* 0x000fe200078e00ab */
[----:B------:R-:W-:Y:S01]  /*15a50*/  SGXT.U32 R174, R174, 0x1 ;  /* 0x00000001aeae781a */ /* 0x000fe20000000000 */
[----:B------:R-:W2:Y:S04]  /*15a60*/  LDL R171, [R1+0x574] ;  /* 0x0005740001ab7983 */ /* 0x000ea80000100800 */
[----:B------:R3:W2:Y:S01]  /*15a70*/  @!P2 LDG.E.U16 R159, desc[UR16][R4.64] ;  /* 0x00000010049fa981 */ /* 0x0006a2000c1e1500 */
[----:B------:R-:W-:-:S04]  /*15a80*/  LOP3.LUT R174, R174, 0x24, RZ, 0xfc, !PT ;  /* 0x00000024aeae7812 */ /* 0x000fc800078efcff */
[----:B------:R-:W-:Y:S02]  /*15a90*/  ISETP.GE.AND P6, PT, R174, UR5, PT ;  /* 0x00000005ae007c0c */ /* 0x000fe4000bfc6270 */
[----:B------:R-:W2:Y:S01]  /*15aa0*/  LDL R174, [R1+0x588] ;  /* 0x0005880001ae7983 */ /* 0x000ea20000100800 */
[----:B------:R-:W-:-:S03]  /*15ab0*/  ISETP.GE.AND P1, PT, R172, UR5, PT ;  /* 0x00000005ac007c0c */ /* 0x000fc6000bf26270 */
[----:B------:R-:W2:Y:S01]  /*15ac0*/  LDL R172, [R1+0x580] ;  /* 0x0005800001ac7983 */ /* 0x000ea20000100800 */
[----:B-1----:R-:W-:-:S04]  /*15ad0*/  SHF.R.U32.HI R175, RZ, 0x6, R175 ;  /* 0x00000006ffaf7819 */ /* 0x002fc800000116af */
[----:B------:R-:W-:-:S04]  /*15ae0*/  SGXT.U32 R175, R175, 0x1 ;  /* 0x00000001afaf781a */ /* 0x000fc80000000000 */
[----:B------:R-:W-:-:S04]  /*15af0*/  LOP3.LUT R169, R175, 0x28, RZ, 0xfc, !PT ;  /* 0x00000028afa97812 */ /* 0x000fc800078efcff */
[----:B------:R-:W-:Y:S02]  /*15b00*/  ISETP.GE.AND P4, PT, R169, UR5, PT ;  /* 0x00000005a9007c0c */ /* 0x000fe4000bf86270 */
[----:B------:R-:W2:Y:S01]  /*15b10*/  LDL R169, [R1+0x578] ;  /* 0x0005780001a97983 */ /* 0x000ea20000100800 */
[----:B---3--:R-:W-:-:S03]  /*15b20*/  @!P3 IMAD.MOV.U32 R5, RZ, RZ, R170 ;  /* 0x000000ffff05b224 */ /* 0x008fc600078e00aa */
[----:B------:R-:W3:Y:S01]  /*15b30*/  LDL R170, [R1+0x56c] ;  /* 0x00056c0001aa7983 */ /* 0x000ee20000100800 */
[----:B----4-:R-:W-:-:S03]  /*15b40*/  @!P3 IMAD.MOV.U32 R4, RZ, RZ, R0 ;  /* 0x000000ffff04b224 */ /* 0x010fc600078e0000 */
[----:B------:R-:W4:Y:S04]  /*15b50*/  LDL R0, [R1+0x570] ;  /* 0x0005700001007983 */ /* 0x000f280000100800 */
[----:B------:R0:W3:Y:S02]  /*15b60*/  @!P3 LDG.E.U16 R15, desc[UR16][R4.64] ;  /* 0x00000010040fb981 */ /* 0x0000e4000c1e1500 */
[----:B0-----:R-:W0:Y:S02]  /*15b70*/  S2R R5, SR_TID.X ;  /* 0x0000000000057919 */ /* 0x001e240000002100 */
[----:B0-----:R-:W-:Y:S02]  /*15b80*/  SHF.R.U32.HI R4, RZ, 0x6, R5 ;  /* 0x00000006ff047819 */ /* 0x001fe40000011605 */
[----:B------:R-:W4:Y:S01]  /*15b90*/  LDL R5, [R1+0x584] ;  /* 0x0005840001057983 */ /* 0x000f220000100800 */
[----:B------:R-:W0:Y:S01]  /*15ba0*/  S2R R175, SR_TID.X ;  /* 0x0000000000af7919 */ /* 0x000e220000002100 */
[----:B------:R-:W-:-:S04]  /*15bb0*/  SGXT.U32 R4, R4, 0x1 ;  /* 0x000000010404781a */ /* 0x000fc80000000000 */
[----:B------:R-:W-:Y:S02]  /*15bc0*/  LOP3.LUT R4, R4, 0x2a, RZ, 0xfc, !PT ;  /* 0x0000002a04047812 */ /* 0x000fe400078efcff */
[----:B------:R-:W-:Y:S02]  /*15bd0*/  PRMT R191, RZ, 0x7610, R191 ;  /* 0x00007610ffbf7816 */ /* 0x000fe400000000bf */
[----:B------:R-:W-:Y:S02]  /*15be0*/  ISETP.GE.AND P5, PT, R4, UR5, PT ;  /* 0x0000000504007c0c */ /* 0x000fe4000bfa6270 */
[----:B------:R-:W-:Y:S02]  /*15bf0*/  PRMT R209, RZ, 0x7610, R209 ;  /* 0x00007610ffd17816 */ /* 0x000fe400000000d1 */
[----:B------:R-:W-:Y:S02]  /*15c00*/  PRMT R158, RZ, 0x7610, R158 ;  /* 0x00007610ff9e7816 */ /* 0x000fe4000000009e */
[----:B0-----:R-:W-:-:S04]  /*15c10*/  SHF.R.U32.HI R175, RZ, 0x6, R175 ;  /* 0x00000006ffaf7819 */ /* 0x001fc800000116af */
[----:B------:R-:W-:Y:S02]  /*15c20*/  SGXT.U32 R175, R175, 0x1 ;  /* 0x00000001afaf781a */ /* 0x000fe40000000000 */
[----:B------:R-:W-:Y:S01]  /*15c30*/  PRMT R14, RZ, 0x7610, R14 ;  /* 0x00007610ff0e7816 */ /* 0x000fe2000000000e */
[----:B--2---:R-:W-:Y:S01]  /*15c40*/  @!P6 IMAD.MOV.U32 R4, RZ, RZ, R174 ;  /* 0x000000ffff04e224 */ /* 0x004fe200078e00ae */
[----:B------:R-:W-:Y:S02]  /*15c50*/  LOP3.LUT R174, R175, 0x2c, RZ, 0xfc, !PT ;  /* 0x0000002cafae7812 */ /* 0x000fe400078efcff */
[----:B------:R-:W0:Y:S02]  /*15c60*/  S2R R175, SR_TID.X ;  /* 0x0000000000af7919 */ /* 0x000e240000002100 */
[----:B------:R-:W-:Y:S02]  /*15c70*/  ISETP.GE.AND P2, PT, R174, UR5, PT ;  /* 0x00000005ae007c0c */ /* 0x000fe4000bf46270 */
[----:B0-----:R-:W-:-:S02]  /*15c80*/  SHF.R.U32.HI R174, RZ, 0x6, R175 ;  /* 0x00000006ffae7819 */ /* 0x001fc400000116af */
[----:B------:R-:W-:Y:S02]  /*15c90*/  SHF.R.U32.HI R175, RZ, 0x6, R175 ;  /* 0x00000006ffaf7819 */ /* 0x000fe400000116af */
[----:B------:R-:W-:Y:S02]  /*15ca0*/  SGXT.U32 R174, R174, 0x1 ;  /* 0x00000001aeae781a */ /* 0x000fe40000000000 */
[----:B------:R-:W-:Y:S01]  /*15cb0*/  SGXT.U32 R175, R175, 0x1 ;  /* 0x00000001afaf781a */ /* 0x000fe20000000000 */
[----:B----4-:R0:W2:Y:S02]  /*15cc0*/  @!P6 LDG.E.U16 R191, desc[UR16][R4.64] ;  /* 0x0000001004bfe981 */ /* 0x0100a4000c1e1500 */
[----:B0-----:R-:W-:Y:S02]  /*15cd0*/  @!P1 IMAD.MOV.U32 R4, RZ, RZ, R172 ;  /* 0x000000ffff049224 */ /* 0x001fe400078e00ac */
[----:B------:R-:W-:Y:S01]  /*15ce0*/  @!P1 IMAD.MOV.U32 R5, RZ, RZ, R173 ;  /* 0x000000ffff059224 */ /* 0x000fe200078e00ad */
[----:B------:R-:W-:Y:S01]  /*15cf0*/  LOP3.LUT R172, R174, 0x2e, RZ, 0xfc, !PT ;  /* 0x0000002eaeac7812 */ /* 0x000fe200078efcff */
[----:B------:R-:W4:Y:S04]  /*15d00*/  LDL R173, [R1+0x55c] ;  /* 0x00055c0001ad7983 */ /* 0x000f280000100800 */
[----:B------:R0:W2:Y:S02]  /*15d10*/  @!P1 LDG.E.U16 R209, desc[UR16][R4.64] ;  /* 0x0000001004d19981 */ /* 0x0000a4000c1e1500 */
[----:B0-----:R-:W-:-:S02]  /*15d20*/  @!P4 IMAD.MOV.U32 R4, RZ, RZ, R169 ;  /* 0x000000ffff04c224 */ /* 0x001fc400078e00a9 */
[----:B------:R-:W-:Y:S01]  /*15d30*/  @!P4 IMAD.MOV.U32 R5, RZ, RZ, R171 ;  /* 0x000000ffff05c224 */ /* 0x000fe200078e00ab */
[----:B------:R-:W4:Y:S04]  /*15d40*/  LDL R169, [R1+0x560] ;  /* 0x0005600001a97983 */ /* 0x000f280000100800 */
[----:B------:R0:W2:Y:S02]  /*15d50*/  @!P4 LDG.E.U16 R158, desc[UR16][R4.64] ;  /* 0x00000010049ec981 */ /* 0x0000a4000c1e1500 */
[----:B0-----:R-:W-:Y:S02]  /*15d60*/  @!P5 IMAD.MOV.U32 R4, RZ, RZ, R0 ;  /* 0x000000ffff04d224 */ /* 0x001fe400078e0000 */
[----:B---3--:R-:W-:Y:S01]  /*15d70*/  @!P5 IMAD.MOV.U32 R5, RZ, RZ, R170 ;  /* 0x000000ffff05d224 */ /* 0x008fe200078e00aa */
[----:B------:R-:W-:Y:S01]  /*15d80*/  ISETP.GE.AND P3, PT, R172, UR5, PT ;  /* 0x00000005ac007c0c */ /* 0x000fe2000bf66270 */
[----:B------:R-:W3:Y:S04]  /*15d90*/  LDL R0, [R1+0x558] ;  /* 0x0005580001007983 */ /* 0x000ee80000100800 */
[----:B------:R0:W2:Y:S01]  /*15da0*/  @!P5 LDG.E.U16 R14, desc[UR16][R4.64] ;  /* 0x00000010040ed981 */ /* 0x0000a2000c1e1500 */
[----:B------:R-:W-:-:S03]  /*15db0*/  LOP3.LUT R171, R175, 0x30, RZ, 0xfc, !PT ;  /* 0x00000030afab7812 */ /* 0x000fc600078efcff */
[----:B------:R-:W2:Y:S04]  /*15dc0*/  LDL R172, [R1+0x554] ;  /* 0x0005540001ac7983 */ /* 0x000ea80000100800 */
[----:B------:R-:W2:Y:S04]  /*15dd0*/  LDL R170, [R1+0x550] ;  /* 0x0005500001aa7983 */ /* 0x000ea80000100800 */
[----:B------:R-:W0:Y:S04]  /*15de0*/  LDL R4, [R1+0x564] ;  /* 0x0005640001047983 */ /* 0x000e280000100800 */
[----:B------:R-:W0:Y:S01]  /*15df0*/  LDL R5, [R1+0x568] ;  /* 0x0005680001057983 */ /* 0x000e220000100800 */
[----:B------:R-:W-:-:S03]  /*15e00*/  ISETP.GE.AND P6, PT, R171, UR5, PT ;  /* 0x00000005ab007c0c */ /* 0x000fc6000bfc6270 */
[----:B------:R-:W2:Y:S01]  /*15e10*/  LDL R171, [R1+0x54c] ;  /* 0x00054c0001ab7983 */ /* 0x000ea20000100800 */
[----:B------:R-:W1:Y:S01]  /*15e20*/  S2R R175, SR_TID.X ;  /* 0x0000000000af7919 */ /* 0x000e620000002100 */
[----:B------:R-:W1:Y:S01]  /*15e30*/  S2R R174, SR_TID.X ;  /* 0x0000000000ae7919 */ /* 0x000e620000002100 */
[----:B------:R-:W-:Y:S02]  /*15e40*/  PRMT R190, RZ, 0x7610, R190 ;  /* 0x00007610ffbe7816 */ /* 0x000fe400000000be */
[----:B------:R-:W-:Y:S02]  /*15e50*/  PRMT R208, RZ, 0x7610, R208 ;  /* 0x00007610ffd07816 */ /* 0x000fe400000000d0 */
[----:B------:R-:W-:Y:S02]  /*15e60*/  PRMT R157, RZ, 0x7610, R157 ;  /* 0x00007610ff9d7816 */ /* 0x000fe4000000009d */
[----:B-1----:R-:W-:Y:S02]  /*15e70*/  SHF.R.U32.HI R175, RZ, 0x6, R175 ;  /* 0x00000006ffaf7819 */ /* 0x002fe400000116af */
[----:B------:R-:W-:-:S02]  /*15e80*/  SHF.R.U32.HI R174, RZ, 0x6, R174 ;  /* 0x00000006ffae7819 */ /* 0x000fc400000116ae */
[----:B------:R-:W-:Y:S02]  /*15e90*/  SGXT.U32 R175, R175, 0x1 ;  /* 0x00000001afaf781a */ /* 0x000fe40000000000 */
[----:B------:R-:W-:Y:S02]  /*15ea0*/  SGXT.U32 R174, R174, 0x1 ;  /* 0x00000001aeae781a */ /* 0x000fe40000000000 */
[----:B------:R-:W-:-:S04]  /*15eb0*/  LOP3.LUT R175, R175, 0x32, RZ, 0xfc, !PT ;  /* 0x00000032afaf7812 */ /* 0x000fc800078efcff */
[----:B------:R-:W-:Y:S02]  /*15ec0*/  ISETP.GE.AND P1, PT, R175, UR5, PT ;  /* 0x00000005af007c0c */ /* 0x000fe4000bf26270 */
[----:B------:R-:W-:Y:S01]  /*15ed0*/  PRMT R13, RZ, 0x7610, R13 ;  /* 0x00007610ff0d7816 */ /* 0x000fe2000000000d */
[----:B------:R-:W2:Y:S01]  /*15ee0*/  LDL.LU R175, [R1+0xbc0] ;  /* 0x000bc00001af7983 */ /* 0x000ea20000300800 */
[----:B0-----:R-:W-:-:S04]  /*15ef0*/  @!P2 LOP3.LUT R5, R5, R4, RZ, 0x3c, !PT ;  /* 0x000000040505a212 */ /* 0x001fc800078e3cff */
[----:B------:R-:W-:-:S04]  /*15f00*/  @!P2 LOP3.LUT R4, R5, R4, RZ, 0x3c, !PT ;  /* 0x000000040504a212 */ /* 0x000fc800078e3cff */
[----:B------:R-:W-:-:S05]  /*15f10*/  @!P2 LOP3.LUT R5, R5, R4, RZ, 0x3c, !PT ;  /* 0x000000040505a212 */ /* 0x000fca00078e3cff */
[----:B------:R0:W2:Y:S02]  /*15f20*/  @!P2 LDG.E.U16 R190, desc[UR16][R4.64] ;  /* 0x0000001004bea981 */ /* 0x0000a4000c1e1500 */
[----:B0-----:R-:W-:Y:S01]  /*15f30*/  LOP3.LUT R5, R174, 0x34, RZ, 0xfc, !PT ;  /* 0x00000034ae057812 */ /* 0x001fe200078efcff */
[----:B----4-:R-:W-:Y:S02]  /*15f40*/  @!P3 IMAD.MOV.U32 R4, RZ, RZ, R169 ;  /* 0x000000ffff04b224 */ /* 0x010fe400078e00a9 */
[----:B------:R-:W4:Y:S01]  /*15f50*/  LDL R169, [R1+0x548] ;  /* 0x0005480001a97983 */ /* 0x000f220000100800 */
[----:B------:R-:W-:Y:S01]  /*15f60*/  ISETP.GE.AND P4, PT, R5, UR5, PT ;  /* 0x0000000505007c0c */ /* 0x000fe2000bf86270 */
[----:B------:R-:W-:-:S05]  /*15f70*/  @!P3 IMAD.MOV.U32 R5, RZ, RZ, R173 ;  /* 0x000000ffff05b224 */ /* 0x000fca00078e00ad */
[----:B------:R3:W4:Y:S02]  /*15f80*/  @!P3 LDG.E.U16 R208, desc[UR16][R4.64] ;  /* 0x0000001004d0b981 */ /* 0x000724000c1e1500 */
[----:B---3--:R-:W-:Y:S02]  /*15f90*/  @!P6 IMAD.MOV.U32 R4, RZ, RZ, R0 ;  /* 0x000000ffff04e224 */ /* 0x008fe400078e0000 */
[----:B--2---:R-:W-:Y:S01]  /*15fa0*/  @!P6 IMAD.MOV.U32 R5, RZ, RZ, R172 ;  /* 0x000000ffff05e224 */ /* 0x004fe200078e00ac */
[----:B------:R-:W0:Y:S04]  /*15fb0*/  S2R R174, SR_TID.X ;  /* 0x0000000000ae7919 */ /* 0x000e280000002100 */
[----:B------:R1:W2:Y:S04]  /*15fc0*/  @!P6 LDG.E.U16 R157, desc[UR16][R4.64] ;  /* 0x00000010049de981 */ /* 0x0002a8000c1e1500 */
[----:B------:R-:W3:Y:S04]  /*15fd0*/  LDL R172, [R1+0x53c] ;  /* 0x00053c0001ac7983 */ /* 0x000ee80000100800 */
[----:B------:R-:W2:Y:S01]  /*15fe0*/  LDL R0, [R1+0x540] ;  /* 0x0005400001007983 */ /* 0x000ea20000100800 */
[----:B-1----:R-:W-:-:S02]  /*15ff0*/  @!P1 IMAD.MOV.U32 R4, RZ, RZ, R170 ;  /* 0x000000ffff049224 */ /* 0x002fc400078e00aa */
[----:B------:R-:W-:Y:S01]  /*16000*/  @!P1 IMAD.MOV.U32 R5, RZ, RZ, R171 ;  /* 0x000000ffff059224 */ /* 0x000fe200078e00ab */
[----:B------:R-:W3:Y:S04]  /*16010*/  LDL R170, [R1+0x530] ;  /* 0x0005300001aa7983 */ /* 0x000ee80000100800 */
[----:B------:R1:W3:Y:S04]  /*16020*/  @!P1 LDG.E.U16 R13, desc[UR16][R4.64] ;  /* 0x00000010040d9981 */ /* 0x0002e8000c1e1500 */
[----:B------:R-:W3:Y:S01]  /*16030*/  LDL R171, [R1+0x52c] ;  /* 0x00052c0001ab7983 */ /* 0x000ee20000100800 */
[----:B-1----:R-:W1:Y:S02]  /*16040*/  S2R R5, SR_TID.X ;  /* 0x0000000000057919 */ /* 0x002e640000002100 */
[----:B-1----:R-:W-:-:S04]  /*16050*/  SHF.R.U32.HI R5, RZ, 0x6, R5 ;  /* 0x00000006ff057819 */ /* 0x002fc80000011605 */
[----:B------:R-:W-:-:S04]  /*16060*/  SGXT.U32 R5, R5, 0x1 ;  /* 0x000000010505781a */ /* 0x000fc80000000000 */
[----:B------:R-:W-:Y:S02]  /*16070*/  LOP3.LUT R4, R5, 0x3a, RZ, 0xfc, !PT ;  /* 0x0000003a05047812 */ /* 0x000fe400078efcff */
[----:B------:R-:W2:Y:S01]  /*16080*/  LDL R5, [R1+0x544] ;  /* 0x0005440001057983 */ /* 0x000ea20000100800 */
[--C-:B0-----:R-:W-:Y:S02]  /*16090*/  SHF.R.U32.HI R173, RZ, 0x6, R174.reuse ;  /* 0x00000006ffad7819 */ /* 0x101fe400000116ae */
[----:B------:R-:W-:Y:S02]  /*160a0*/  SHF.R.U32.HI R174, RZ, 0x6, R174 ;  /* 0x00000006ffae7819 */ /* 0x000fe400000116ae */
[----:B------:R-:W-:Y:S02]  /*160b0*/  SGXT.U32 R173, R173, 0x1 ;  /* 0x00000001adad781a */ /* 0x000fe40000000000 */
[----:B------:R-:W-:Y:S02]  /*160c0*/  SGXT.U32 R174, R174, 0x1 ;  /* 0x00000001aeae781a */ /* 0x000fe40000000000 */
[----:B------:R-:W-:-:S04]  /*160d0*/  LOP3.LUT R173, R173, 0x36, RZ, 0xfc, !PT ;  /* 0x00000036adad7812 */ /* 0x000fc800078efcff */
[----:B------:R-:W-:Y:S02]  /*160e0*/  ISETP.GE.AND P5, PT, R173, UR5, PT ;  /* 0x00000005ad007c0c */ /* 0x000fe4000bfa6270 */
[----:B------:R-:W-:Y:S02]  /*160f0*/  LOP3.LUT R173, R174, 0x38, RZ, 0xfc, !PT ;  /* 0x00000038aead7812 */ /* 0x000fe400078efcff */
[----:B------:R-:W3:Y:S02]  /*16100*/  LDL R174, [R1+0x534] ;  /* 0x0005340001ae7983 */ /* 0x000ee40000100800 */
[----:B------:R-:W-:Y:S02]  /*16110*/  ISETP.GE.AND P2, PT, R173, UR5, PT ;  /* 0x00000005ad007c0c */ /* 0x000fe4000bf46270 */
[----:B------:R-:W3:Y:S01]  /*16120*/  LDL R173, [R1+0x538] ;  /* 0x0005380001ad7983 */ /* 0x000ee20000100800 */
[----:B------:R-:W-:Y:S02]  /*16130*/  PRMT R212, RZ, 0x7610, R212 ;  /* 0x00007610ffd47816 */ /* 0x000fe400000000d4 */
[----:B------:R-:W-:-:S02]  /*16140*/  ISETP.GE.AND P3, PT, R4, UR5, PT ;  /* 0x0000000504007c0c */ /* 0x000fc4000bf66270 */
[----:B------:R-:W-:Y:S02]  /*16150*/  PRMT R207, RZ, 0x7610, R207 ;  /* 0x00007610ffcf7816 */ /* 0x000fe400000000cf */
[----:B------:R-:W-:Y:S02]  /*16160*/  PRMT R156, RZ, 0x7610, R156 ;  /* 0x00007610ff9c7816 */ /* 0x000fe4000000009c */
[----:B------:R-:W-:Y:S01]  /*16170*/  PRMT R12, RZ, 0x7610, R12 ;  /* 0x00007610ff0c7816 */ /* 0x000fe2000000000c */
[----:B----4-:R-:W-:Y:S02]  /*16180*/  @!P4 IMAD.MOV.U32 R4, RZ, RZ, R169 ;  /* 0x000000ffff04c224 */ /* 0x010fe400078e00a9 */
[----:B------:R-:W0:Y:S03]  /*16190*/  S2R R169, SR_TID.X ;  /* 0x0000000000a97919 */ /* 0x000e260000002100 */
[----:B--2---:R1:W2:Y:S02]  /*161a0*/  @!P4 LDG.E.U16 R212, desc[UR16][R4.64] ;  /* 0x0000001004d4c981 */ /* 0x0042a4000c1e1500 */
[----:B-1----:R-:W1:Y:S01]  /*161b0*/  S2R R5, SR_TID.X ;  /* 0x0000000000057919 */ /* 0x002e620000002100 */
[----:B------:R-:W-:Y:S01]  /*161c0*/  @!P5 IMAD.MOV.U32 R4, RZ, RZ, R0 ;  /* 0x000000ffff04d224 */ /* 0x000fe200078e0000 */
[----:B-1----:R-:W-:-:S04]  /*161d0*/  SHF.R.U32.HI R5, RZ, 0x6, R5 ;  /* 0x00000006ff057819 */ /* 0x002fc80000011605 */
[----:B------:R-:W-:-:S04]  /*161e0*/  SGXT.U32 R5, R5, 0x1 ;  /* 0x000000010505781a */ /* 0x000fc80000000000 */
[----:B------:R-:W-:-:S04]  /*161f0*/  LOP3.LUT R5, R5, 0x3c, RZ, 0xfc, !PT ;  /* 0x0000003c05057812 */ /* 0x000fc800078efcff */
[----:B------:R-:W-:Y:S01]  /*16200*/  ISETP.GE.AND P4, PT, R5, UR5, PT ;  /* 0x0000000505007c0c */ /* 0x000fe2000bf86270 */
[----:B---3--:R-:W-:-:S05]  /*16210*/  @!P5 IMAD.MOV.U32 R5, RZ, RZ, R172 ;  /* 0x000000ffff05d224 */ /* 0x008fca00078e00ac */
[----:B------:R1:W3:Y:S02]  /*16220*/  @!P5 LDG.E.U16 R207, desc[UR16][R4.64] ;  /* 0x0000001004cfd981 */ /* 0x0002e4000c1e1500 */
[----:B-1----:R-:W-:Y:S02]  /*16230*/  @!P2 IMAD.MOV.U32 R4, RZ, RZ, R173 ;  /* 0x000000ffff04a224 */ /* 0x002fe400078e00ad */
[----:B------:R-:W-:Y:S01]  /*16240*/  @!P2 IMAD.MOV.U32 R5, RZ, RZ, R174 ;  /* 0x000000ffff05a224 */ /* 0x000fe200078e00ae */
[----:B0-----:R-:W-:Y:S01]  /*16250*/  SHF.R.U32.HI R169, RZ, 0x6, R169 ;  /* 0x00000006ffa97819 */ /* 0x001fe200000116a9 */
[----:B------:R-:W0:Y:S03]  /*16260*/  S2R R172, SR_TID.X ;  /* 0x0000000000ac7919 */ /* 0x000e260000002100 */
[----:B------:R1:W4:Y:S01]  /*16270*/  @!P2 LDG.E.U16 R156, desc[UR16][R4.64] ;  /* 0x00000010049ca981 */ /* 0x000322000c1e1500 */
[----:B------:R-:W0:Y:S03]  /*16280*/  S2R R173, SR_TID.X ;  /* 0x0000000000ad7919 */ /* 0x000e260000002100 */
[----:B------:R-:W2:Y:S01]  /*16290*/  LDL R174, [R1+0x514] ;  /* 0x0005140001ae7983 */ /* 0x000ea20000100800 */
[----:B-1----:R-:W-:-:S02]  /*162a0*/  @!P3 IMAD.MOV.U32 R4, RZ, RZ, R170 ;  /* 0x000000ffff04b224 */ /* 0x002fc400078e00aa */
[----:B------:R-:W-:-:S05]  /*162b0*/  @!P3 IMAD.MOV.U32 R5, RZ, RZ, R171 ;  /* 0x000000ffff05b224 */ /* 0x000fca00078e00ab */
[----:B------:R1:W3:Y:S01]  /*162c0*/  @!P3 LDG.E.U16 R12, desc[UR16][R4.64] ;  /* 0x00000010040cb981 */ /* 0x0002e2000c1e1500 */
[----:B------:R-:W-:-:S03]  /*162d0*/  SGXT.U32 R169, R169, 0x1 ;  /* 0x00000001a9a9781a */ /* 0x000fc60000000000 */
[----:B------:R-:W1:Y:S04]  /*162e0*/  LDL R4, [R1+0x524] ;  /* 0x0005240001047983 */ /* 0x000e680000100800 */
[----:B------:R-:W1:Y:S01]  /*162f0*/  LDL R5, [R1+0x528] ;  /* 0x0005280001057983 */ /* 0x000e620000100800 */
[----:B------:R-:W-:-:S03]  /*16300*/  LOP3.LUT R0, R169, 0x3e, RZ, 0xfc, !PT ;  /* 0x0000003ea9007812 */ /* 0x000fc600078efcff */
[----:B------:R-:W4:Y:S01]  /*16310*/  LDL R169, [R1+0x51c] ;  /* 0x00051c0001a97983 */ /* 0x000f220000100800 */
[----:B------:R-:W-:-:S03]  /*16320*/  ISETP.GE.AND P1, PT, R0, UR5, PT ;  /* 0x0000000500007c0c */ /* 0x000fc6000bf26270 */
[----:B------:R-:W2:Y:S01]  /*16330*/  LDL R0, [R1+0x520] ;  /* 0x0005200001007983 */ /* 0x000ea20000100800 */
[----:B0-----:R-:W-:Y:S02]  /*16340*/  SHF.R.U32.HI R172, RZ, 0x6, R172 ;  /* 0x00000006ffac7819 */ /* 0x001fe400000116ac */
[----:B------:R-:W-:Y:S02]  /*16350*/  SHF.R.U32.HI R171, RZ, 0x6, R173 ;  /* 0x00000006ffab7819 */ /* 0x000fe400000116ad */
[----:B------:R-:W-:Y:S02]  /*16360*/  SGXT.U32 R172, R172, 0x1 ;  /* 0x00000001acac781a */ /* 0x000fe40000000000 */
[----:B------:R-:W-:Y:S02]  /*16370*/  SGXT.U32 R171, R171, 0x1 ;  /* 0x00000001abab781a */ /* 0x000fe40000000000 */
[----:B------:R-:W-:Y:S02]  /*16380*/  LOP3.LUT R172, R172, 0x40, RZ, 0xfc, !PT ;  /* 0x00000040acac7812 */ /* 0x000fe400078efcff */
[----:B------:R-:W-:-:S02]  /*16390*/  LOP3.LUT R170, R171, 0x42, RZ, 0xfc, !PT ;  /* 0x00000042abaa7812 */ /* 0x000fc400078efcff */
[----:B------:R-:W-:Y:S01]  /*163a0*/  ISETP.GE.AND P2, PT, R172, UR5, PT ;  /* 0x00000005ac007c0c */ /* 0x000fe2000bf46270 */
[----:B------:R-:W3:Y:S04]  /*163b0*/  LDL R171, [R1+0x50c] ;  /* 0x00050c0001ab7983 */ /* 0x000ee80000100800 */
[----:B------:R-:W3:Y:S01]  /*163c0*/  LDL R172, [R1+0x518] ;  /* 0x0005180001ac7983 */ /* 0x000ee20000100800 */
[----:B------:R-:W-:Y:S02]  /*163d0*/  PRMT R188, RZ, 0x7610, R188 ;  /* 0x00007610ffbc7816 */ /* 0x000fe400000000bc */
[----:B------:R-:W-:Y:S02]  /*163e0*/  ISETP.GE.AND P3, PT, R170, UR5, PT ;  /* 0x00000005aa007c0c */ /* 0x000fe4000bf66270 */
[----:B------:R-:W3:Y:S01]  /*163f0*/  LDL R170, [R1+0x510] ;  /* 0x0005100001aa7983 */ /* 0x000ee20000100800 */
[----:B------:R-:W-:-:S02]  /*16400*/  PRMT R206, RZ, 0x7610, R206 ;  /* 0x00007610ffce7816 */ /* 0x000fc400000000ce */
[----:B-1----:R-:W-:-:S04]  /*16410*/  @!P4 LOP3.LUT R5, R5, R4, RZ, 0x3c, !PT ;  /* 0x000000040505c212 */ /* 0x002fc800078e3cff */
[----:B------:R-:W-:-:S04]  /*16420*/  @!P4 LOP3.LUT R4, R5, R4, RZ, 0x3c, !PT ;  /* 0x000000040504c212 */ /* 0x000fc800078e3cff */
[----:B------:R-:W-:-:S05]  /*16430*/  @!P4 LOP3.LUT R5, R5, R4, RZ, 0x3c, !PT ;  /* 0x000000040505c212 */ /* 0x000fca00078e3cff */
[----:B------:R2:W3:Y:S02]  /*16440*/  @!P4 LDG.E.U16 R188, desc[UR16][R4.64] ;  /* 0x0000001004bcc981 */ /* 0x0004e4000c1e1500 */
[----:B--2---:R-:W-:Y:S02]  /*16450*/  @!P1 IMAD.MOV.U32 R4, RZ, RZ, R0 ;  /* 0x000000ffff049224 */ /* 0x004fe400078e0000 */
[----:B----4-:R-:W-:Y:S01]  /*16460*/  @!P1 IMAD.MOV.U32 R5, RZ, RZ, R169 ;  /* 0x000000ffff059224 */ /* 0x010fe200078e00a9 */
[----:B------:R-:W2:Y:S04]  /*16470*/  LDL R0, [R1+0x508] ;  /* 0x0005080001007983 */ /* 0x000ea80000100800 */
[----:B------:R-:W4:Y:S04]  /*16480*/  LDL R169, [R1+0x504] ;  /* 0x0005040001a97983 */ /* 0x000f280000100800 */
[----:B------:R0:W4:Y:S02]  /*16490*/  @!P1 LDG.E.U16 R206, desc[UR16][R4.64] ;  /* 0x0000001004ce9981 */ /* 0x000124000c1e1500 */
[----:B0-----:R-:W0:Y:S01]  /*164a0*/  S2R R5, SR_TID.X ;  /* 0x0000000000057919 */ /* 0x001e220000002100 */
[----:B------:R-:W-:-:S04]  /*164b0*/  SHF.R.U32.HI R173, RZ, 0x6, R173 ;  /* 0x00000006ffad7819 */ /* 0x000fc800000116ad */
[----:B------:R-:W-:-:S04]  /*164c0*/  SGXT.U32 R173, R173, 0x1 ;  /* 0x00000001adad781a */ /* 0x000fc80000000000 */
[----:B------:R-:W-:-:S04]  /*164d0*/  LOP3.LUT R173, R173, 0x44, RZ, 0xfc, !PT ;  /* 0x00000044adad7812 */ /* 0x000fc800078efcff */
[----:B------:R-:W-:Y:S02]  /*164e0*/  ISETP.GE.AND P4, PT, R173, UR5, PT ;  /* 0x00000005ad007c0c */ /* 0x000fe4000bf86270 */
[----:B------:R-:W1:Y:S01]  /*164f0*/  S2R R173, SR_TID.X ;  /* 0x0000000000ad7919 */ /* 0x000e620000002100 */
[----:B------:R-:W-:Y:S01]  /*16500*/  PRMT R155, RZ, 0x7610, R155 ;  /* 0x00007610ff9b7816 */ /* 0x000fe2000000009b */
[----:B---3--:R-:W-:Y:S01]  /*16510*/  @!P2 IMAD.MOV.U32 R4, RZ, RZ, R172 ;  /* 0x000000ffff04a224 */ /* 0x008fe200078e00ac */
[----:B0-----:R-:W-:-:S04]  /*16520*/  SHF.R.U32.HI R5, RZ, 0x6, R5 ;  /* 0x00000006ff057819 */ /* 0x001fc80000011605 */
[----:B------:R-:W-:-:S04]  /*16530*/  SGXT.U32 R5, R5, 0x1 ;  /* 0x000000010505781a */ /* 0x000fc80000000000 */
[----:B------:R-:W-:-:S04]  /*16540*/  LOP3.LUT R5, R5, 0x46, RZ, 0xfc, !PT ;  /* 0x0000004605057812 */ /* 0x000fc800078efcff */
[----:B------:R-:W-:Y:S01]  /*16550*/  ISETP.GE.AND P1, PT, R5, UR5, PT ;  /* 0x0000000505007c0c */ /* 0x000fe2000bf26270 */
[----:B------:R-:W-:Y:S01]  /*16560*/  @!P2 IMAD.MOV.U32 R5, RZ, RZ, R174 ;  /* 0x000000ffff05a224 */ /* 0x000fe200078e00ae */
[----:B------:R-:W-:-:S04]  /*16570*/  PRMT R11, RZ, 0x7610, R11 ;  /* 0x00007610ff0b7816 */ /* 0x000fc8000000000b */
[----:B------:R0:W3:Y:S01]  /*16580*/  @!P2 LDG.E.U16 R155, desc[UR16][R4.64] ;  /* 0x00000010049ba981 */ /* 0x0000e2000c1e1500 */
[----:B------:R-:W-:Y:S01]  /*16590*/  PRMT R192, RZ, 0x7610, R192 ;  /* 0x00007610ffc07816 */ /* 0x000fe200000000c0 */
[----:B0-----:R-:W-:Y:S02]  /*165a0*/  @!P3 IMAD.MOV.U32 R4, RZ, RZ, R170 ;  /* 0x000000ffff04b224 */ /* 0x001fe400078e00aa */
[----:B------:R-:W-:Y:S01]  /*165b0*/  @!P3 IMAD.MOV.U32 R5, RZ, RZ, R171 ;  /* 0x000000ffff05b224 */ /* 0x000fe200078e00ab */
[----:B-1----:R-:W-:Y:S01]  /*165c0*/  SHF.R.U32.HI R173, RZ, 0x6, R173 ;  /* 0x00000006ffad7819 */ /* 0x002fe200000116ad */
[----:B------:R-:W0:Y:S03]  /*165d0*/  S2R R174, SR_TID.X ;  /* 0x0000000000ae7919 */ /* 0x000e260000002100 */
[----:B------:R2:W3:Y:S01]  /*165e0*/  @!P3 LDG.E.U16 R11, desc[UR16][R4.64] ;  /* 0x00000010040bb981 */ /* 0x0004e2000c1e1500 */
[----:B------:R-:W-:-:S03]  /*165f0*/  SGXT.U32 R173, R173, 0x1 ;  /* 0x00000001adad781a */ /* 0x000fc60000000000 */
[----:B------:R-:W3:Y:S01]  /*16600*/  LDL R171, [R1+0x4ec] ;  /* 0x0004ec0001ab7983 */ /* 0x000ee20000100800 */
[----:B------:R-:W-:-:S03]  /*16610*/  LOP3.LUT R172, R173, 0x48, RZ, 0xfc, !PT ;  /* 0x00000048adac7812 */ /* 0x000fc600078efcff */
[----:B------:R-:W3:Y:S01]  /*16620*/  LDL R173, [R1+0x4f4] ;  /* 0x0004f40001ad7983 */ /* 0x000ee20000100800 */
[----:B------:R-:W-:-:S03]  /*16630*/  ISETP.GE.AND P2, PT, R172, UR5, PT ;  /* 0x00000005ac007c0c */ /* 0x000fc6000bf46270 */
[----:B------:R-:W3:Y:S01]  /*16640*/  LDL R172, [R1+0x4f8] ;  /* 0x0004f80001ac7983 */ /* 0x000ee20000100800 */
[----:B0-----:R-:W-:-:S04]  /*16650*/  SHF.R.U32.HI R174, RZ, 0x6, R174 ;  /* 0x00000006ffae7819 */ /* 0x001fc800000116ae */
[----:B------:R-:W-:-:S04]  /*16660*/  SGXT.U32 R174, R174, 0x1 ;  /* 0x00000001aeae781a */ /* 0x000fc80000000000 */
[----:B------:R-:W-:-:S04]  /*16670*/  LOP3.LUT R170, R174, 0x4a, RZ, 0xfc, !PT ;  /* 0x0000004aaeaa7812 */ /* 0x000fc800078efcff */
[----:B------:R-:W-:Y:S02]  /*16680*/  ISETP.GE.AND P3, PT, R170, UR5, PT ;  /* 0x00000005aa007c0c */ /* 0x000fe4000bf66270 */
[----:B------:R-:W3:Y:S01]  /*16690*/  LDL R170, [R1+0x4f0] ;  /* 0x0004f00001aa7983 */ /* 0x000ee20000100800 */
[----:B--2---:R-:W-:-:S03]  /*166a0*/  @!P4 IMAD.MOV.U32 R4, RZ, RZ, R0 ;  /* 0x000000ffff04c224 */ /* 0x004fc600078e0000 */
[----:B------:R-:W2:Y:S01]  /*166b0*/  LDL R0, [R1+0x4e8] ;  /* 0x0004e80001007983 */ /* 0x000ea20000100800 */
[----:B----4-:R-:W-:-:S03]  /*166c0*/  @!P4 IMAD.MOV.U32 R5, RZ, RZ, R169 ;  /* 0x000000ffff05c224 */ /* 0x010fc600078e00a9 */
[----:B------:R-:W4:Y:S04]  /*166d0*/  LDL R169, [R1+0x4e4] ;  /* 0x0004e40001a97983 */ /* 0x000f280000100800 */
[----:B------:R0:W4:Y:S04]  /*166e0*/  @!P4 LDG.E.U16 R192, desc[UR16][R4.64] ;  /* 0x0000001004c0c981 */ /* 0x000128000c1e1500 */
[----:B------:R-:W0:Y:S04]  /*166f0*/  LDL R4, [R1+0x4fc] ;  /* 0x0004fc0001047983 */ /* 0x000e280000100800 */
[----:B------:R-:W0:Y:S01]  /*16700*/  LDL R5, [R1+0x500] ;  /* 0x0005000001057983 */ /* 0x000e220000100800 */
[----:B------:R-:W1:Y:S02]  /*16710*/  S2R R174, SR_TID.X ;  /* 0x0000000000ae7919 */ /* 0x000e640000002100 */
[----:B-1----:R-:W-:-:S04]  /*16720*/  SHF.R.U32.HI R174, RZ, 0x6, R174 ;  /* 0x00000006ffae7819 */ /* 0x002fc800000116ae */
[----:B------:R-:W-:-:S04]  /*16730*/  SGXT.U32 R174, R174, 0x1 ;  /* 0x00000001aeae781a */ /* 0x000fc80000000000 */
[----:B------:R-:W-:-:S04]  /*16740*/  LOP3.LUT R174, R174, 0x4c, RZ, 0xfc, !PT ;  /* 0x0000004caeae7812 */ /* 0x000fc800078efcff */
[----:B------:R-:W-:Y:S02]  /*16750*/  ISETP.GE.AND P4, PT, R174, UR5, PT ;  /* 0x00000005ae007c0c */ /* 0x000fe4000bf86270 */
[----:B------:R-:W1:Y:S01]  /*16760*/  S2R R174, SR_TID.X ;  /* 0x0000000000ae7919 */ /* 0x000e620000002100 */
[----:B------:R-:W-:Y:S02]  /*16770*/  PRMT R205, RZ, 0x7610, R205 ;  /* 0x00007610ffcd7816 */ /* 0x000fe400000000cd */
[----:B-1----:R-:W-:-:S04]  /*16780*/  SHF.R.U32.HI R174, RZ, 0x6, R174 ;  /* 0x00000006ffae7819 */ /* 0x002fc800000116ae */
[----:B------:R-:W-:Y:S02]  /*16790*/  SGXT.U32 R174, R174, 0x1 ;  /* 0x00000001aeae781a */ /* 0x000fe40000000000 */
[----:B------:R-:W-:Y:S02]  /*167a0*/  PRMT R154, RZ, 0x7610, R154 ;  /* 0x00007610ff9a7816 */ /* 0x000fe4000000009a */
[----:B------:R-:W-:Y:S02]  /*167b0*/  PRMT R10, RZ, 0x7610, R10 ;  /* 0x00007610ff0a7816 */ /* 0x000fe4000000000a */
[----:B------:R-:W-:Y:S02]  /*167c0*/  PRMT R194, RZ, 0x7610, R194 ;  /* 0x00007610ffc27816 */ /* 0x000fe400000000c2 */
[----:B0-----:R-:W-:-:S04]  /*167d0*/  @!P1 LOP3.LUT R5, R5, R4, RZ, 0x3c, !PT ;  /* 0x0000000405059212 */ /* 0x001fc800078e3cff */
[----:B------:R-:W-:-:S04]  /*167e0*/  @!P1 LOP3.LUT R4, R5, R4, RZ, 0x3c, !PT ;  /* 0x0000000405049212 */ /* 0x000fc800078e3cff */
[----:B------:R-:W-:-:S05]  /*167f0*/  @!P1 LOP3.LUT R5, R5, R4, RZ, 0x3c, !PT ;  /* 0x0000000405059212 */ /* 0x000fca00078e3cff */
[----:B------:R0:W4:Y:S02]  /*16800*/  @!P1 LDG.E.U16 R205, desc[UR16][R4.64] ;  /* 0x0000001004cd9981 */ /* 0x000124000c1e1500 */
[----:B0-----:R-:W0:Y:S01]  /*16810*/  S2R R5, SR_TID.X ;  /* 0x0000000000057919 */ /* 0x001e220000002100 */
[----:B---3--:R-:W-:Y:S01]  /*16820*/  @!P2 IMAD.MOV.U32 R4, RZ, RZ, R172 ;  /* 0x000000ffff04a224 */ /* 0x008fe200078e00ac */
[----:B------:R-:W-:Y:S02]  /*16830*/  LOP3.LUT R172, R174, 0x50, RZ, 0xfc, !PT ;  /* 0x00000050aeac7812 */ /* 0x000fe400078efcff */
[----:B------:R-:W1:Y:S01]  /*16840*/  S2R R174, SR_TID.X ;  /* 0x0000000000ae7919 */ /* 0x000e620000002100 */
[----:B0-----:R-:W-:-:S04]  /*16850*/  SHF.R.U32.HI R5, RZ, 0x6, R5 ;  /* 0x00000006ff057819 */ /* 0x001fc80000011605 */
[----:B------:R-:W-:-:S04]  /*16860*/  SGXT.U32 R5, R5, 0x1 ;  /* 0x000000010505781a */ /* 0x000fc80000000000 */
[----:B------:R-:W-:Y:S02]  /*16870*/  LOP3.LUT R5, R5, 0x4e, RZ, 0xfc, !PT ;  /* 0x0000004e05057812 */ /* 0x000fe400078efcff */
[----:B-1----:R-:W-:Y:S02]  /*16880*/  SHF.R.U32.HI R174, RZ, 0x6, R174 ;  /* 0x00000006ffae7819 */ /* 0x002fe400000116ae */
[----:B------:R-:W-:Y:S01]  /*16890*/  ISETP.GE.AND P1, PT, R5, UR5, PT ;  /* 0x0000000505007c0c */ /* 0x000fe2000bf26270 */
[----:B------:R-:W-:Y:S01]  /*168a0*/  @!P2 IMAD.MOV.U32 R5, RZ, RZ, R173 ;  /* 0x000000ffff05a224 */ /* 0x000fe200078e00ad */
[----:B------:R-:W-:Y:S01]  /*168b0*/  SGXT.U32 R174, R174, 0x1 ;  /* 0x00000001aeae781a */ /* 0x000fe20000000000 */
[----:B------:R-:W3:Y:S04]  /*168c0*/  LDL R173, [R1+0x4d4] ;  /* 0x0004d40001ad7983 */ /* 0x000ee80000100800 */
[----:B------:R0:W3:Y:S02]  /*168d0*/  @!P2 LDG.E.U16 R154, desc[UR16][R4.64] ;  /* 0x00000010049aa981 */ /* 0x0000e4000c1e1500 */
[----:B0-----:R-:W-:Y:S01]  /*168e0*/  @!P3 IMAD.MOV.U32 R4, RZ, RZ, R170 ;  /* 0x000000ffff04b224 */ /* 0x001fe200078e00aa */
[----:B------:R-:W-:-:S02]  /*168f0*/  LOP3.LUT R170, R174, 0x52, RZ, 0xfc, !PT ;  /* 0x00000052aeaa7812 */ /* 0x000fc400078efcff */
[----:B------:R-:W0:Y:S01]  /*16900*/  S2R R174, SR_TID.X ;  /* 0x0000000000ae7919 */ /* 0x000e220000002100 */
[----:B------:R-:W-:Y:S01]  /*16910*/  @!P3 IMAD.MOV.U32 R5, RZ, RZ, R171 ;  /* 0x000000ffff05b224 */ /* 0x000fe200078e00ab */
[----:B------:R-:W-:Y:S02]  /*16920*/  ISETP.GE.AND P2, PT, R172, UR5, PT ;  /* 0x00000005ac007c0c */ /* 0x000fe4000bf46270 */
[----:B------:R-:W3:Y:S04]  /*16930*/  LDL R172, [R1+0x4d8] ;  /* 0x0004d80001ac7983 */ /* 0x000ee80000100800 */
[----:B------:R2:W3:Y:S04]  /*16940*/  @!P3 LDG.E.U16 R10, desc[UR16][R4.64] ;  /* 0x00000010040ab981 */ /* 0x0004e8000c1e1500 */
[----:B------:R-:W3:Y:S01]  /*16950*/  LDL R171, [R1+0x4cc] ;  /* 0x0004cc0001ab7983 */ /* 0x000ee20000100800 */
[----:B--2---:R-:W-:-:S02]  /*16960*/  @!P4 IMAD.MOV.U32 R4, RZ, RZ, R0 ;  /* 0x000000ffff04c224 */ /* 0x004fc400078e0000 */
[----:B----4-:R-:W-:Y:S01]  /*16970*/  @!P4 IMAD.MOV.U32 R5, RZ, RZ, R169 ;  /* 0x000000ffff05c224 */ /* 0x010fe200078e00a9 */
[----:B------:R-:W2:Y:S04]  /*16980*/  LDL R0, [R1+0x4d0] ;  /* 0x0004d00001007983 */ /* 0x000ea80000100800 */
[----:B------:R1:W4:Y:S04]  /*16990*/  @!P4 LDG.E.U16 R194, desc[UR16][R4.64] ;  /* 0x0000001004c2c981 */ /* 0x000328000c1e1500 */
[----:B------:R-:W1:Y:S04]  /*169a0*/  LDL R4, [R1+0x4dc] ;  /* 0x0004dc0001047983 */ /* 0x000e680000100800 */
[----:B------:R-:W1:Y:S01]  /*169b0*/  LDL R5, [R1+0x4e0] ;  /* 0x0004e00001057983 */ /* 0x000e620000100800 */
[----:B0-----:R-:W-:-:S04]  /*169c0*/  SHF.R.U32.HI R174, RZ, 0x6, R174 ;  /* 0x00000006ffae7819 */ /* 0x001fc800000116ae */
[----:B------:R-:W-:-:S04]  /*169d0*/  SGXT.U32 R174, R174, 0x1 ;  /* 0x00000001aeae781a */ /* 0x000fc80000000000 */
[----:B------:R-:W-:Y:S02]  /*169e0*/  LOP3.LUT R169, R174, 0x54, RZ, 0xfc, !PT ;  /* 0x00000054aea97812 */ /* 0x000fe400078efcff */
[----:B------:R-:W-:Y:S02]  /*169f0*/  ISETP.GE.AND P3, PT, R170, UR5, PT ;  /* 0x00000005aa007c0c */ /* 0x000fe4000bf66270 */
[----:B------:R-:W-:Y:S01]  /*16a00*/  ISETP.GE.AND P4, PT, R169, UR5, PT ;  /* 0x00000005a9007c0c */ /* 0x000fe2000bf86270 */
[----:B------:R-:W4:Y:S04]  /*16a10*/  LDL R170, [R1+0x4c4] ;  /* 0x0004c40001aa7983 */ /* 0x000f280000100800 */
[----:B------:R-:W4:Y:S01]  /*16a20*/  LDL R169, [R1+0x4c8] ;  /* 0x0004c80001a97983 */ /* 0x000f220000100800 */
[----:B------:R-:W0:Y:S01]  /*16a30*/  S2R R174, SR_TID.X ;  /* 0x0000000000ae7919 */ /* 0x000e220000002100 */
[----:B------:R-:W-:-:S02]  /*16a40*/  PRMT R228, RZ, 0x7610, R228 ;  /* 0x00007610ffe47816 */ /* 0x000fc400000000e4 */
[----:B------:R-:W-:Y:S02]  /*16a50*/  PRMT R153, RZ, 0x7610, R153 ;  /* 0x00007610ff997816 */ /* 0x000fe40000000099 */
[----:B------:R-:W-:Y:S02]  /*16a60*/  PRMT R9, RZ, 0x7610, R9 ;  /* 0x00007610ff097816 */ /* 0x000fe40000000009 */
[----:B------:R-:W-:Y:S02]  /*16a70*/  PRMT R196, RZ, 0x7610, R196 ;  /* 0x00007610ffc47816 */ /* 0x000fe400000000c4 */
[----:B0-----:R-:W-:-:S04]  /*16a80*/  SHF.R.U32.HI R174, RZ, 0x6, R174 ;  /* 0x00000006ffae7819 */ /* 0x001fc800000116ae */
[----:B------:R-:W-:Y:S02]  /*16a90*/  SGXT.U32 R174, R174, 0x1 ;  /* 0x00000001aeae781a */ /* 0x000fe40000000000 */
[----:B-1----:R-:W-:-:S04]  /*16aa0*/  @!P1 LOP3.LUT R5, R5, R4, RZ, 0x3c, !PT ;  /* 0x0000000405059212 */ /* 0x002fc800078e3cff */
[----:B------:R-:W-:-:S04]  /*16ab0*/  @!P1 LOP3.LUT R4, R5, R4, RZ, 0x3c, !PT ;  /* 0x0000000405049212 */ /* 0x000fc800078e3cff */
[----:B------:R-:W-:-:S05]  /*16ac0*/  @!P1 LOP3.LUT R5, R5, R4, RZ, 0x3c, !PT ;  /* 0x0000000405059212 */ /* 0x000fca00078e3cff */
[----:B------:R0:W4:Y:S02]  /*16ad0*/  @!P1 LDG.E.U16 R228, desc[UR16][R4.64] ;  /* 0x0000001004e49981 */ /* 0x000124000c1e1500 */
[----:B0-----:R-:W-:Y:S01]  /*16ae0*/  LOP3.LUT R5, R174, 0x56, RZ, 0xfc, !PT ;  /* 0x00000056ae057812 */ /* 0x001fe200078efcff */
[----:B---3--:R-:W-:-:S03]  /*16af0*/  @!P2 IMAD.MOV.U32 R4, RZ, RZ, R172 ;  /* 0x000000ffff04a224 */ /* 0x008fc600078e00ac */
[----:B------:R-:W-:Y:S01]  /*16b00*/  ISETP.GE.AND P1, PT, R5, UR5, PT ;  /* 0x0000000505007c0c */ /* 0x000fe2000bf26270 */
[----:B------:R-:W-:Y:S02]  /*16b10*/  @!P2 IMAD.MOV.U32 R5, RZ, RZ, R173 ;  /* 0x000000ffff05a224 */ /* 0x000fe400078e00ad */
[----:B------:R-:W3:Y:S04]  /*16b20*/  LDL R173, [R1+0x4c0] ;  /* 0x0004c00001ad7983 */ /* 0x000ee80000100800 */
[----:B------:R2:W3:Y:S02]  /*16b30*/  @!P2 LDG.E.U16 R153, desc[UR16][R4.64] ;  /* 0x000000100499a981 */ /* 0x0004e4000c1e1500 */
[----:B--2---:R-:W-:Y:S02]  /*16b40*/  @!P3 IMAD.MOV.U32 R4, RZ, RZ, R0 ;  /* 0x000000ffff04b224 */ /* 0x004fe400078e0000 */
[----:B------:R-:W-:Y:S01]  /*16b50*/  @!P3 IMAD.MOV.U32 R5, RZ, RZ, R171 ;  /* 0x000000ffff05b224 */ /* 0x000fe200078e00ab */
[----:B------:R-:W0:Y:S04]  /*16b60*/  S2R R174, SR_TID.X ;  /* 0x0000000000ae7919 */ /* 0x000e280000002100 */
[----:B------:R4:W2:Y:S01]  /*16b70*/  @!P3 LDG.E.U16 R9, desc[UR16][R4.64] ;  /* 0x000000100409b981 */ /* 0x0008a2000c1e1500 */
[----:B------:R-:W-:-:S03]  /*16b80*/  PRMT R230, RZ, 0x7610, R230 ;  /* 0x00007610ffe67816 */ /* 0x000fc600000000e6 */
[----:B------:R-:W2:Y:S01]  /*16b90*/  LDL R171, [R1+0x4ac] ;  /* 0x0004ac0001ab7983 */ /* 0x000ea20000100800 */
[----:B----4-:R-:W-:Y:S02]  /*16ba0*/  @!P4 IMAD.MOV.U32 R4, RZ, RZ, R169 ;  /* 0x000000ffff04c224 */ /* 0x010fe400078e00a9 */
[----:B------:R-:W-:Y:S01]  /*16bb0*/  @!P4 IMAD.MOV.U32 R5, RZ, RZ, R170 ;  /* 0x000000ffff05c224 */ /* 0x000fe200078e00aa */
[----:B------:R-:W4:Y:S04]  /*16bc0*/  LDL R169, [R1+0x4a8] ;  /* 0x0004a80001a97983 */ /* 0x000f280000100800 */
[----:B------:R1:W4:Y:S04]  /*16bd0*/  @!P4 LDG.E.U16 R196, desc[UR16][R4.64] ;  /* 0x0000001004c4c981 */ /* 0x000328000c1e1500 */
[----:B------:R-:W4:Y:S04]  /*16be0*/  LDL R170, [R1+0x4a4] ;  /* 0x0004a40001aa7983 */ /* 0x000f280000100800 */
[----:B------:R-:W2:Y:S01]  /*16bf0*/  LDL R5, [R1+0x4bc] ;  /* 0x0004bc0001057983 */ /* 0x000ea20000100800 */
[----:B0-----:R-:W-:-:S02]  /*16c00*/  SHF.R.U32.HI R172, RZ, 0x6, R174 ;  /* 0x00000006ffac7819 */ /* 0x001fc400000116ae */
[----:B------:R-:W-:-:S04]  /*16c10*/  SHF.R.U32.HI R174, RZ, 0x6, R174 ;  /* 0x00000006ffae7819 */ /* 0x000fc800000116ae */
[----:B------:R-:W-:-:S04]  /*16c20*/  SGXT.U32 R174, R174, 0x1 ;  /* 0x00000001aeae781a */ /* 0x000fc80000000000 */
[----:B------:R-:W-:Y:S02]  /*16c30*/  LOP3.LUT R0, R174, 0x5a, RZ, 0xfc, !PT ;  /* 0x0000005aae007812 */ /* 0x000fe400078efcff */
[----:B------:R-:W1:Y:S01]  /*16c40*/  S2R R174, SR_TID.X ;  /* 0x0000000000ae7919 */ /* 0x000e620000002100 */
[----:B------:R-:W-:-:S04]  /*16c50*/  SGXT.U32 R172, R172, 0x1 ;  /* 0x00000001acac781a */ /* 0x000fc80000000000 */
[----:B------:R-:W-:-:S04]  /*16c60*/  LOP3.LUT R172, R172, 0x58, RZ, 0xfc, !PT ;  /* 0x00000058acac7812 */ /* 0x000fc800078efcff */
[----:B------:R-:W-:Y:S02]  /*16c70*/  ISETP.GE.AND P2, PT, R172, UR5, PT ;  /* 0x00000005ac007c0c */ /* 0x000fe4000bf46270 */
[----:B------:R-:W4:Y:S01]  /*16c80*/  LDL R172, [R1+0x4b8] ;  /* 0x0004b80001ac7983 */ /* 0x000f220000100800 */
[----:B------:R-:W-:-:S03]  /*16c90*/  ISETP.GE.AND P3, PT, R0, UR5, PT ;  /* 0x0000000500007c0c */ /* 0x000fc6000bf66270 */
[----:B------:R-:W4:Y:S01]  /*16ca0*/  LDL R0, [R1+0x4b0] ;  /* 0x0004b00001007983 */ /* 0x000f220000100800 */
[----:B-1----:R-:W-:-:S04]  /*16cb0*/  SHF.R.U32.HI R4, RZ, 0x6, R174 ;  /* 0x00000006ff047819 */ /* 0x002fc800000116ae */
[----:B------:R-:W-:-:S04]  /*16cc0*/  SGXT.U32 R4, R4, 0x1 ;  /* 0x000000010404781a */ /* 0x000fc80000000000 */
[----:B------:R-:W-:-:S04]  /*16cd0*/  LOP3.LUT R4, R4, 0x5c, RZ, 0xfc, !PT ;  /* 0x0000005c04047812 */ /* 0x000fc800078efcff */
[----:B------:R-:W-:Y:S01]  /*16ce0*/  ISETP.GE.AND P4, PT, R4, UR5, PT ;  /* 0x0000000504007c0c */ /* 0x000fe2000bf86270 */
[----:B---3--:R-:W-:-:S05]  /*16cf0*/  @!P1 IMAD.MOV.U32 R4, RZ, RZ, R173 ;  /* 0x000000ffff049224 */ /* 0x008fca00078e00ad */
[----:B--2---:R4:W2:Y:S04]  /*16d00*/  @!P1 LDG.E.U16 R230, desc[UR16][R4.64] ;  /* 0x0000001004e69981 */ /* 0x0048a8000c1e1500 */
[----:B------:R-:W3:Y:S01]  /*16d10*/  LDL R5, [R1+0x4b4] ;  /* 0x0004b40001057983 */ /* 0x000ee20000100800 */
[----:B------:R-:W-:Y:S02]  /*16d20*/  PRMT R152, RZ, 0x7610, R152 ;  /* 0x00007610ff987816 */ /* 0x000fe40000000098 */
[----:B------:R-:W-:Y:S01]  /*16d30*/  PRMT R8, RZ, 0x7610, R8 ;  /* 0x00007610ff087816 */ /* 0x000fe20000000008 */
[----:B----4-:R-:W-:Y:S01]  /*16d40*/  @!P2 IMAD.MOV.U32 R4, RZ, RZ, R172 ;  /* 0x000000ffff04a224 */ /* 0x010fe200078e00ac */
[----:B------:R-:W-:Y:S02]  /*16d50*/  PRMT R198, RZ, 0x7610, R198 ;  /* 0x00007610ffc67816 */ /* 0x000fe400000000c6 */
[----:B------:R-:W-:-:S04]  /*16d60*/  SHF.R.U32.HI R174, RZ, 0x6, R174 ;  /* 0x00000006ffae7819 */ /* 0x000fc800000116ae */
[----:B------:R-:W-:-:S04]  /*16d70*/  SGXT.U32 R174, R174, 0x1 ;  /* 0x00000001aeae781a */ /* 0x000fc80000000000 */
[----:B------:R-:W-:Y:S02]  /*16d80*/  LOP3.LUT R173, R174, 0x5e, RZ, 0xfc, !PT ;  /* 0x0000005eaead7812 */ /* 0x000fe400078efcff */
[----:B------:R-:W0:Y:S02]  /*16d90*/  S2R R174, SR_TID.X ;  /* 0x0000000000ae7919 */ /* 0x000e240000002100 */
[----:B------:R-:W-:Y:S01]  /*16da0*/  ISETP.GE.AND P1, PT, R173, UR5, PT ;  /* 0x00000005ad007c0c */ /* 0x000fe2000bf26270 */
[----:B---3--:R1:W3:Y:S02]  /*16db0*/  @!P2 LDG.E.U16 R152, desc[UR16][R4.64] ;  /* 0x000000100498a981 */ /* 0x0082e4000c1e1500 */
[----:B-1----:R-:W-:Y:S02]  /*16dc0*/  @!P3 IMAD.MOV.U32 R4, RZ, RZ, R0 ;  /* 0x000000ffff04b224 */ /* 0x002fe400078e0000 */
[----:B------:R-:W-:Y:S01]  /*16dd0*/  @!P3 IMAD.MOV.U32 R5, RZ, RZ, R171 ;  /* 0x000000ffff05b224 */ /* 0x000fe200078e00ab */
[----:B0-----:R-:W-:Y:S01]  /*16de0*/  SHF.R.U32.HI R173, RZ, 0x6, R174 ;  /* 0x00000006ffad7819 */ /* 0x001fe200000116ae */
[----:B------:R-:W4:Y:S04]  /*16df0*/  LDL R171, [R1+0x48c] ;  /* 0x00048c0001ab7983 */ /* 0x000f280000100800 */
[----:B------:R0:W2:Y:S02]  /*16e00*/  @!P3 LDG.E.U16 R8, desc[UR16][R4.64] ;  /* 0x000000100408b981 */ /* 0x0000a4000c1e1500 */
[----:B0-----:R-:W-:-:S02]  /*16e10*/  @!P4 IMAD.MOV.U32 R4, RZ, RZ, R169 ;  /* 0x000000ffff04c224 */ /* 0x001fc400078e00a9 */
[----:B------:R-:W-:Y:S01]  /*16e20*/  @!P4 IMAD.MOV.U32 R5, RZ, RZ, R170 ;  /* 0x000000ffff05c224 */ /* 0x000fe200078e00aa */
[----:B------:R-:W-:Y:S01]  /*16e30*/  SHF.R.U32.HI R174, RZ, 0x6, R174 ;  /* 0x00000006ffae7819 */ /* 0x000fe200000116ae */
[----:B------:R-:W3:Y:S04]  /*16e40*/  LDL R170, [R1+0x484] ;  /* 0x0004840001aa7983 */ /* 0x000ee80000100800 */
[----:B------:R0:W2:Y:S01]  /*16e50*/  @!P4 LDG.E.U16 R198, desc[UR16][R4.64] ;  /* 0x0000001004c6c981 */ /* 0x0000a2000c1e1500 */
[----:B------:R-:W-:Y:S02]  /*16e60*/  SGXT.U32 R173, R173, 0x1 ;  /* 0x00000001adad781a */ /* 0x000fe40000000000 */
[----:B------:R-:W-:Y:S01]  /*16e70*/  PRMT R232, RZ, 0x7610, R232 ;  /* 0x00007610ffe87816 */ /* 0x000fe200000000e8 */
[----:B------:R-:W3:Y:S04]  /*16e80*/  LDL R169, [R1+0x488] ;  /* 0x0004880001a97983 */ /* 0x000ee80000100800 */
[----:B------:R-:W0:Y:S04]  /*16e90*/  LDL R4, [R1+0x49c] ;  /* 0x00049c0001047983 */ /* 0x000e280000100800 */
[----:B------:R-:W0:Y:S01]  /*16ea0*/  LDL R5, [R1+0x4a0] ;  /* 0x0004a00001057983 */ /* 0x000e220000100800 */
[----:B------:R-:W-:-:S04]  /*16eb0*/  SGXT.U32 R174, R174, 0x1 ;  /* 0x00000001aeae781a */ /* 0x000fc80000000000 */
[----:B------:R-:W-:Y:S02]  /*16ec0*/  LOP3.LUT R0, R174, 0x62, RZ, 0xfc, !PT ;  /* 0x00000062ae007812 */ /* 0x000fe400078efcff */
[----:B------:R-:W1:Y:S01]  /*16ed0*/  S2R R174, SR_TID.X ;  /* 0x0000000000ae7919 */ /* 0x000e620000002100 */
[----:B------:R-:W-:Y:S02]  /*16ee0*/  LOP3.LUT R172, R173, 0x60, RZ, 0xfc, !PT ;  /* 0x00000060adac7812 */ /* 0x000fe400078efcff */
[----:B------:R-:W4:Y:S01]  /*16ef0*/  LDL R173, [R1+0x498] ;  /* 0x0004980001ad7983 */ /* 0x000f220000100800 */
[----:B------:R-:W-:-:S03]  /*16f00*/  ISETP.GE.AND P3, PT, R0, UR5, PT ;  /* 0x0000000500007c0c */ /* 0x000fc6000bf66270 */
[----:B------:R-:W2:Y:S01]  /*16f10*/  LDL R0, [R1+0x490] ;  /* 0x0004900001007983 */ /* 0x000ea20000100800 */
[----:B-1----:R-:W-:-:S04]  /*16f20*/  SHF.R.U32.HI R174, RZ, 0x6, R174 ;  /* 0x00000006ffae7819 */ /* 0x002fc800000116ae */
[----:B------:R-:W-:-:S04]  /*16f30*/  SGXT.U32 R174, R174, 0x1 ;  /* 0x00000001aeae781a */ /* 0x000fc80000000000 */
[----:B------:R-:W-:-:S04]  /*16f40*/  LOP3.LUT R174, R174, 0x64, RZ, 0xfc, !PT ;  /* 0x00000064aeae7812 */ /* 0x000fc800078efcff */
[----:B------:R-:W-:Y:S02]  /*16f50*/  ISETP.GE.AND P4, PT, R174, UR5, PT ;  /* 0x00000005ae007c0c */ /* 0x000fe4000bf86270 */
[----:B------:R-:W3:Y:S01]  /*16f60*/  LDL.LU R174, [R1+0xbbc] ;  /* 0x000bbc0001ae7983 */ /* 0x000ee20000300800 */
[----:B0-----:R-:W-:-:S04]  /*16f70*/  @!P1 LOP3.LUT R5, R5, R4, RZ, 0x3c, !PT ;  /* 0x0000000405059212 */ /* 0x001fc800078e3cff */
[----:B------:R-:W-:-:S04]  /*16f80*/  @!P1 LOP3.LUT R4, R5, R4, RZ, 0x3c, !PT ;  /* 0x0000000405049212 */ /* 0x000fc800078e3cff */
[----:B------:R-:W-:-:S05]  /*16f90*/  @!P1 LOP3.LUT R5, R5, R4, RZ, 0x3c, !PT ;  /* 0x0000000405059212 */ /* 0x000fca00078e3cff */
[----:B------:R0:W3:Y:S04]  /*16fa0*/  @!P1 LDG.E.U16 R232, desc[UR16][R4.64] ;  /* 0x0000001004e89981 */ /* 0x0000e8000c1e1500 */
[----:B------:R-:W2:Y:S01]  /*16fb0*/  LDL R5, [R1+0x494] ;  /* 0x0004940001057983 */ /* 0x000ea20000100800 */
[----:B------:R-:W-:Y:S02]  /*16fc0*/  ISETP.GE.AND P2, PT, R172, UR5, PT ;  /* 0x00000005ac007c0c */ /* 0x000fe4000bf46270 */
[----:B------:R-:W1:Y:S01]  /*16fd0*/  S2R R172, SR_TID.X ;  /* 0x0000000000ac7919 */ /* 0x000e620000002100 */
[----:B------:R-:W-:Y:S02]  /*16fe0*/  PRMT R23, RZ, 0x7610, R23 ;  /* 0x00007610ff177816 */ /* 0x000fe40000000017 */
[----:B------:R-:W-:-:S02]  /*16ff0*/  PRMT R7, RZ, 0x7610, R7 ;  /* 0x00007610ff077816 */ /* 0x000fc40000000007 */
[----:B------:R-:W-:Y:S02]  /*17000*/  PRMT R199, RZ, 0x7610, R199 ;  /* 0x00007610ffc77816 */ /* 0x000fe400000000c7 */
[----:B-1----:R-:W-:-:S04]  /*17010*/  SHF.R.U32.HI R172, RZ, 0x6, R172 ;  /* 0x00000006ffac7819 */ /* 0x002fc800000116ac */
[----:B------:R-:W-:-:S04]  /*17020*/  SGXT.U32 R172, R172, 0x1 ;  /* 0x00000001acac781a */ /* 0x000fc80000000000 */
[----:B0-----:R-:W-:-:S04]  /*17030*/  LOP3.LUT R4, R172, 0x66, RZ, 0xfc, !PT ;  /* 0x00000066ac047812 */ /* 0x001fc800078efcff */
[----:B------:R-:W-:Y:S01]  /*17040*/  ISETP.GE.AND P1, PT, R4, UR5, PT ;  /* 0x0000000504007c0c */ /* 0x000fe2000bf26270 */
[----:B----4-:R-:W-:Y:S01]  /*17050*/  @!P2 IMAD.MOV.U32 R4, RZ, RZ, R173 ;  /* 0x000000ffff04a224 */ /* 0x010fe200078e00ad */
[----:B------:R-:W0:Y:S01]  /*17060*/  S2R R172, SR_TID.X ;  /* 0x0000000000ac7919 */ /* 0x000e220000002100 */
[----:B------:R-:W1:Y:S03]  /*17070*/  S2R R173, SR_TID.X ;  /* 0x0000000000ad7919 */ /* 0x000e660000002100 */
[----:B--2---:R2:W4:Y:S02]  /*17080*/  @!P2 LDG.E.U16 R23, desc[UR16][R4.64] ;  /* 0x000000100417a981 */ /* 0x004524000c1e1500 */
[----:B--2---:R-:W-:Y:S02]  /*17090*/  @!P3 IMAD.MOV.U32 R4, RZ, RZ, R0 ;  /* 0x000000ffff04b224 */ /* 0x004fe400078e0000 */
[----:B------:R-:W-:Y:S01]  /*170a0*/  @!P3 IMAD.MOV.U32 R5, RZ, RZ, R171 ;  /* 0x000000ffff05b224 */ /* 0x000fe200078e00ab */
[----:B0-----:R-:W-:Y:S01]  /*170b0*/  SHF.R.U32.HI R172, RZ, 0x6, R172 ;  /* 0x00000006ffac7819 */ /* 0x001fe200000116ac */
[----:B------:R-:W2:Y:S04]  /*170c0*/  LDL R171, [R1+0x46c] ;  /* 0x00046c0001ab7983 */ /* 0x000ea80000100800 */
[----:B------:R3:W4:Y:S01]  /*170d0*/  @!P3 LDG.E.U16 R7, desc[UR16][R4.64] ;  /* 0x000000100407b981 */ /* 0x000722000c1e1500 */
[----:B-1----:R-:W-:-:S02]  /*170e0*/  SHF.R.U32.HI R173, RZ, 0x6, R173 ;  /* 0x00000006ffad7819 */ /* 0x002fc400000116ad */
[----:B------:R-:W-:Y:S01]  /*170f0*/  PRMT R234, RZ, 0x7610, R234 ;  /* 0x00007610ffea7816 */ /* 0x000fe200000000ea */
[----:B------:R-:W2:Y:S01]  /*17100*/  LDL R0, [R1+0x470] ;  /* 0x0004700001007983 */ /* 0x000ea20000100800 */
[----:B---3--:R-:W-:Y:S02]  /*17110*/  @!P4 IMAD.MOV.U32 R4, RZ, RZ, R169 ;  /* 0x000000ffff04c224 */ /* 0x008fe400078e00a9 */
[----:B------:R-:W-:Y:S01]  /*17120*/  @!P4 IMAD.MOV.U32 R5, RZ, RZ, R170 ;  /* 0x000000ffff05c224 */ /* 0x000fe200078e00aa */
[----:B------:R-:W-:Y:S01]  /*17130*/  SGXT.U32 R172, R172, 0x1 ;  /* 0x00000001acac781a */ /* 0x000fe20000000000 */
[----:B------:R-:W3:Y:S04]  /*17140*/  LDL R170, [R1+0x464] ;  /* 0x0004640001aa7983 */ /* 0x000ee80000100800 */
[----:B------:R0:W4:Y:S01]  /*17150*/  @!P4 LDG.E.U16 R199, desc[UR16][R4.64] ;  /* 0x0000001004c7c981 */ /* 0x000122000c1e1500 */
[----:B------:R-:W-:-:S03]  /*17160*/  SGXT.U32 R173, R173, 0x1 ;  /* 0x00000001adad781a */ /* 0x000fc60000000000 */
[----:B------:R-:W3:Y:S04]  /*17170*/  LDL R169, [R1+0x468] ;  /* 0x0004680001a97983 */ /* 0x000ee80000100800 */
[----:B------:R-:W0:Y:S04]  /*17180*/  LDL R4, [R1+0x47c] ;  /* 0x00047c0001047983 */ /* 0x000e280000100800 */
[----:B------:R-:W0:Y:S01]  /*17190*/  LDL R5, [R1+0x480] ;  /* 0x0004800001057983 */ /* 0x000e220000100800 */
[----:B------:R-:W-:-:S04]  /*171a0*/  LOP3.LUT R172, R172, 0x68, RZ, 0xfc, !PT ;  /* 0x00000068acac7812 */ /* 0x000fc800078efcff */
[----:B------:R-:W-:Y:S02]  /*171b0*/  ISETP.GE.AND P2, PT, R172, UR5, PT ;  /* 0x00000005ac007c0c */ /* 0x000fe4000bf46270 */
[----:B------:R-:W-:Y:S02]  /*171c0*/  LOP3.LUT R172, R173, 0x6a, RZ, 0xfc, !PT ;  /* 0x0000006aadac7812 */ /* 0x000fe400078efcff */
[----:B------:R-:W1:Y:S02]  /*171d0*/  S2R R173, SR_TID.X ;  /* 0x0000000000ad7919 */ /* 0x000e640000002100 */
[----:B-1----:R-:W-:-:S04]  /*171e0*/  SHF.R.U32.HI R173, RZ, 0x6, R173 ;  /* 0x00000006ffad7819 */ /* 0x002fc800000116ad */
[----:B------:R-:W-:-:S04]  /*171f0*/  SGXT.U32 R173, R173, 0x1 ;  /* 0x00000001adad781a */ /* 0x000fc80000000000 */
[----:B------:R-:W-:-:S04]  /*17200*/  LOP3.LUT R173, R173, 0x6c, RZ, 0xfc, !PT ;  /* 0x0000006cadad7812 */ /* 0x000fc800078efcff */
[----:B------:R-:W-:Y:S02]  /*17210*/  ISETP.GE.AND P4, PT, R173, UR5, PT ;  /* 0x00000005ad007c0c */ /* 0x000fe4000bf86270 */
[----:B------:R-:W4:Y:S01]  /*17220*/  LDL.LU R173, [R1+0xbb8] ;  /* 0x000bb80001ad7983 */ /* 0x000f220000300800 */
[----:B0-----:R-:W-:-:S04]  /*17230*/  @!P1 LOP3.LUT R5, R5, R4, RZ, 0x3c, !PT ;  /* 0x0000000405059212 */ /* 0x001fc800078e3cff */
[----:B------:R-:W-:-:S04]  /*17240*/  @!P1 LOP3.LUT R4, R5, R4, RZ, 0x3c, !PT ;  /* 0x0000000405049212 */ /* 0x000fc800078e3cff */
[----:B------:R-:W-:-:S05]  /*17250*/  @!P1 LOP3.LUT R5, R5, R4, RZ, 0x3c, !PT ;  /* 0x0000000405059212 */ /* 0x000fca00078e3cff */
[----:B------:R0:W4:Y:S04]  /*17260*/  @!P1 LDG.E.U16 R234, desc[UR16][R4.64] ;  /* 0x0000001004ea9981 */ /* 0x000128000c1e1500 */
[----:B------:R-:W0:Y:S04]  /*17270*/  LDL R4, [R1+0x474] ;  /* 0x0004740001047983 */ /* 0x000e280000100800 */
[----:B------:R-:W0:Y:S01]  /*17280*/  LDL R5, [R1+0x478] ;  /* 0x0004780001057983 */ /* 0x000e220000100800 */
[----:B------:R-:W-:Y:S02]  /*17290*/  PRMT R22, RZ, 0x7610, R22 ;  /* 0x00007610ff167816 */ /* 0x000fe40000000016 */
[----:B------:R-:W-:-:S02]  /*172a0*/  ISETP.GE.AND P3, PT, R172, UR5, PT ;  /* 0x00000005ac007c0c */ /* 0x000fc4000bf66270 */
[----:B------:R-:W-:Y:S01]  /*172b0*/  PRMT R6, RZ, 0x7610, R6 ;  /* 0x00007610ff067816 */ /* 0x000fe20000000006 */
[----:B------:R-:W1:Y:S01]  /*172c0*/  S2R R172, SR_TID.X ;  /* 0x0000000000ac7919 */ /* 0x000e620000002100 */
[----:B------:R-:W-:Y:S02]  /*172d0*/  PRMT R200, RZ, 0x7610, R200 ;  /* 0x00007610ffc87816 */ /* 0x000fe400000000c8 */
        /* <DEDUP_REMOVED lines=8> */
[----:B------:R0:W4:Y:S02]  /*17360*/  @!P2 LDG.E.U16 R22, desc[UR16][R4.64] ;  /* 0x000000100416a981 */ /* 0x000124000c1e1500 */
[----:B0-----:R-:W0:Y:S01]  /*17370*/  S2R R5, SR_TID.X ;  /* 0x0000000000057919 */ /* 0x001e220000002100 */
[----:B--2---:R-:W-:Y:S01]  /*17380*/  @!P3 IMAD.MOV.U32 R4, RZ, RZ, R0 ;  /* 0x000000ffff04b224 */ /* 0x004fe200078e0000 */
[----:B------:R-:W-:Y:S01]  /*17390*/  PRMT R2, RZ, 0x7610, R2 ;  /* 0x00007610ff027816 */ /* 0x000fe20000000002 */
[----:B------:R-:W2:Y:S01]  /*173a0*/  LDL R0, [R1+0x450] ;  /* 0x0004500001007983 */ /* 0x000ea20000100800 */
[----:B0-----:R-:W-:-:S04]  /*173b0*/  SHF.R.U32.HI R5, RZ, 0x6, R5 ;  /* 0x00000006ff057819 */ /* 0x001fc80000011605 */
[----:B------:R-:W-:-:S04]  /*173c0*/  SGXT.U32 R5, R5, 0x1 ;  /* 0x000000010505781a */ /* 0x000fc80000000000 */
[----:B------:R-:W-:-:S04]  /*173d0*/  LOP3.LUT R5, R5, 0x70, RZ, 0xfc, !PT ;  /* 0x0000007005057812 */ /* 0x000fc800078efcff */
[----:B------:R-:W-:Y:S01]  /*173e0*/  ISETP.GE.AND P2, PT, R5, UR5, PT ;  /* 0x0000000505007c0c */ /* 0x000fe2000bf46270 */
[----:B------:R-:W-:-:S05]  /*173f0*/  @!P3 IMAD.MOV.U32 R5, RZ, RZ, R171 ;  /* 0x000000ffff05b224 */ /* 0x000fca00078e00ab */
[----:B------:R0:W4:Y:S02]  /*17400*/  @!P3 LDG.E.U16 R6, desc[UR16][R4.64] ;  /* 0x000000100406b981 */ /* 0x000124000c1e1500 */
[----:B0-----:R-:W0:Y:S01]  /*17410*/  S2R R5, SR_TID.X ;  /* 0x0000000000057919 */ /* 0x001e220000002100 */
[----:B---3--:R-:W-:Y:S01]  /*17420*/  @!P4 IMAD.MOV.U32 R4, RZ, RZ, R169 ;  /* 0x000000ffff04c224 */ /* 0x008fe200078e00a9 */
[----:B------:R-:W1:Y:S01]  /*17430*/  S2R R171, SR_TID.X ;  /* 0x0000000000ab7919 */ /* 0x000e620000002100 */
[----:B------:R-:W3:Y:S01]  /*17440*/  LDL R169, [R1+0x448] ;  /* 0x0004480001a97983 */ /* 0x000ee20000100800 */
[----:B0-----:R-:W-:-:S04]  /*17450*/  SHF.R.U32.HI R5, RZ, 0x6, R5 ;  /* 0x00000006ff057819 */ /* 0x001fc80000011605 */
[----:B------:R-:W-:-:S04]  /*17460*/  SGXT.U32 R5, R5, 0x1 ;  /* 0x000000010505781a */ /* 0x000fc80000000000 */
[----:B------:R-:W-:-:S04]  /*17470*/  LOP3.LUT R5, R5, 0x72, RZ, 0xfc, !PT ;  /* 0x0000007205057812 */ /* 0x000fc800078efcff */
[----:B------:R-:W-:Y:S01]  /*17480*/  ISETP.GE.AND P3, PT, R5, UR5, PT ;  /* 0x0000000505007c0c */ /* 0x000fe2000bf66270 */
[----:B------:R-:W-:-:S05]  /*17490*/  @!P4 IMAD.MOV.U32 R5, RZ, RZ, R170 ;  /* 0x000000ffff05c224 */ /* 0x000fca00078e00aa */
[----:B------:R0:W4:Y:S04]  /*174a0*/  @!P4 LDG.E.U16 R200, desc[UR16][R4.64] ;  /* 0x0000001004c8c981 */ /* 0x000128000c1e1500 */
[----:B------:R-:W0:Y:S04]  /*174b0*/  LDL R4, [R1+0x45c] ;  /* 0x00045c0001047983 */ /* 0x000e280000100800 */
[----:B------:R-:W0:Y:S01]  /*174c0*/  LDL R5, [R1+0x460] ;  /* 0x0004600001057983 */ /* 0x000e220000100800 */
        /* <DEDUP_REMOVED lines=11> */
[----:B------:R-:W-:Y:S01]  /*17580*/  PRMT R21, RZ, 0x7610, R21 ;  /* 0x00007610ff157816 */ /* 0x000fe20000000015 */
        /* <DEDUP_REMOVED lines=10> */
[----:B0-----:R-:W0:Y:S02]  /*17630*/  S2R R5, SR_TID.X ;  /* 0x0000000000057919 */ /* 0x001e240000002100 */
[----:B0-----:R-:W-:-:S04]  /*17640*/  SHF.R.U32.HI R5, RZ, 0x6, R5 ;  /* 0x00000006ff057819 */ /* 0x001fc80000011605 */
[----:B------:R-:W-:-:S04]  /*17650*/  SGXT.U32 R5, R5, 0x1 ;  /* 0x000000010505781a */ /* 0x000fc80000000000 */
[----:B------:R-:W-:Y:S02]  /*17660*/  LOP3.LUT R4, R5, 0x78, RZ, 0xfc, !PT ;  /* 0x0000007805047812 */ /* 0x000fe400078efcff */
[----:B------:R-:W3:Y:S01]  /*17670*/  LDL R5, [R1+0x44c] ;  /* 0x00044c0001057983 */ /* 0x000ee20000100800 */
[----:B------:R-:W-:Y:S02]  /*17680*/  PRMT R184, RZ, 0x7610, R184 ;  /* 0x00007610ffb87816 */ /* 0x000fe400000000b8 */
[----:B------:R-:W-:Y:S01]  /*17690*/  ISETP.GE.AND P2, PT, R4, UR5, PT ;  /* 0x0000000504007c0c */ /* 0x000fe2000bf46270 */
[----:B--2---:R-:W-:-:S05]  /*176a0*/  @!P3 IMAD.MOV.U32 R4, RZ, RZ, R0 ;  /* 0x000000ffff04b224 */ /* 0x004fca00078e0000 */
[----:B---3--:R0:W2:Y:S02]  /*176b0*/  @!P3 LDG.E.U16 R184, desc[UR16][R4.64] ;  /* 0x0000001004b8b981 */ /* 0x0080a4000c1e1500 */
[----:B0-----:R-:W0:Y:S02]  /*176c0*/  S2R R5, SR_TID.X ;  /* 0x0000000000057919 */ /* 0x001e240000002100 */
[----:B0-----:R-:W-:-:S04]  /*176d0*/  SHF.R.U32.HI R5, RZ, 0x6, R5 ;  /* 0x00000006ff057819 */ /* 0x001fc80000011605 */
[----:B------:R-:W-:-:S04]  /*176e0*/  SGXT.U32 R5, R5, 0x1 ;  /* 0x000000010505781a */ /* 0x000fc80000000000 */
[----:B------:R-:W-:Y:S02]  /*176f0*/  LOP3.LUT R4, R5, 0x7a, RZ, 0xfc, !PT ;  /* 0x0000007a05047812 */ /* 0x000fe400078efcff */
[----:B------:R-:W3:Y:S01]  /*17700*/  LDL R5, [R1+0x444] ;  /* 0x0004440001057983 */ /* 0x000ee20000100800 */
[----:B------:R-:W-:Y:S02]  /*17710*/  PRMT R201, RZ, 0x7610, R201 ;  /* 0x00007610ffc97816 */ /* 0x000fe400000000c9 */
[----:B------:R-:W-:Y:S01]  /*17720*/  ISETP.GE.AND P3, PT, R4, UR5, PT ;  /* 0x0000000504007c0c */ /* 0x000fe2000bf66270 */
[----:B------:R-:W-:Y:S01]  /*17730*/  @!P4 IMAD.MOV.U32 R4, RZ, RZ, R169 ;  /* 0x000000ffff04c224 */ /* 0x000fe200078e00a9 */
[----:B------:R-:W0:Y:S04]  /*17740*/  S2R R0, SR_TID.X ;  /* 0x0000000000007919 */ /* 0x000e280000002100 */
[----:B---3--:R1:W3:Y:S04]  /*17750*/  @!P4 LDG.E.U16 R201, desc[UR16][R4.64] ;  /* 0x0000001004c9c981 */ /* 0x0082e8000c1e1500 */
[----:B------:R-:W1:Y:S04]  /*17760*/  LDL R4, [R1+0x43c] ;  /* 0x00043c0001047983 */ /* 0x000e680000100800 */
[----:B------:R-:W1:Y:S01]  /*17770*/  LDL R5, [R1+0x440] ;  /* 0x0004400001057983 */ /* 0x000e620000100800 */
[----:B0-----:R-:W-:-:S04]  /*17780*/  SHF.R.U32.HI R0, RZ, 0x6, R0 ;  /* 0x00000006ff007819 */ /* 0x001fc80000011600 */
[----:B------:R-:W-:Y:S02]  /*17790*/  SGXT.U32 R0, R0, 0x1 ;  /* 0x000000010000781a */ /* 0x000fe40000000000 */
[----:B------:R-:W-:Y:S02]  /*177a0*/  PRMT R236, RZ, 0x7610, R236 ;  /* 0x00007610ffec7816 */ /* 0x000fe400000000ec */
[C---:B------:R-:W-:Y:S02]  /*177b0*/  LOP3.LUT R169, R0.reuse, 0x7c, RZ, 0xfc, !PT ;  /* 0x0000007c00a97812 */ /* 0x040fe400078efcff */
[----:B------:R-:W-:Y:S02]  /*177c0*/  LOP3.LUT R0, R0, 0x7e, RZ, 0xfc, !PT ;  /* 0x0000007e00007812 */ /* 0x000fe400078efcff */
[----:B------:R-:W-:Y:S02]  /*177d0*/  ISETP.GE.AND P4, PT, R169, UR5, PT ;  /* 0x00000005a9007c0c */ /* 0x000fe4000bf86270 */
[----:B------:R-:W2:Y:S01]  /*177e0*/  LDL.LU R169, [R1+0xba8] ;  /* 0x000ba80001a97983 */ /* 0x000ea20000300800 */
[----:B------:R-:W-:-:S03]  /*177f0*/  ISETP.GE.AND P5, PT, R0, UR5, PT ;  /* 0x0000000500007c0c */ /* 0x000fc6000bfa6270 */
[----:B------:R-:W4:Y:S01]  /*17800*/  LDL.LU R0, [R1+0x600] ;  /* 0x0006000001007983 */ /* 0x000f220000300800 */
[----:B-1----:R-:W-:-:S04]  /*17810*/  @!P1 LOP3.LUT R5, R5, R4, RZ, 0x3c, !PT ;  /* 0x0000000405059212 */ /* 0x002fc800078e3cff */
[----:B------:R-:W-:-:S04]  /*17820*/  @!P1 LOP3.LUT R4, R5, R4, RZ, 0x3c, !PT ;  /* 0x0000000405049212 */ /* 0x000fc800078e3cff */
[----:B------:R-:W-:-:S05]  /*17830*/  @!P1 LOP3.LUT R5, R5, R4, RZ, 0x3c, !PT ;  /* 0x0000000405059212 */ /* 0x000fca00078e3cff */
[----:B------:R0:W3:Y:S04]  /*17840*/  @!P1 LDG.E.U16 R236, desc[UR16][R4.64] ;  /* 0x0000001004ec9981 */ /* 0x0000e8000c1e1500 */
[----:B------:R-:W0:Y:S04]  /*17850*/  LDL R4, [R1+0x434] ;  /* 0x0004340001047983 */ /* 0x000e280000100800 */
[----:B------:R-:W0:Y:S01]  /*17860*/  LDL R5, [R1+0x438] ;  /* 0x0004380001057983 */ /* 0x000e220000100800 */
[----:B------:R-:W-:Y:S02]  /*17870*/  PRMT R20, RZ, 0x7610, R20 ;  /* 0x00007610ff147816 */ /* 0x000fe40000000014 */
[----:B0-----:R-:W-:-:S04]  /*17880*/  @!P2 LOP3.LUT R5, R5, R4, RZ, 0x3c, !PT ;  /* 0x000000040505a212 */ /* 0x001fc800078e3cff */
[----:B------:R-:W-:-:S04]  /*17890*/  @!P2 LOP3.LUT R4, R5, R4, RZ, 0x3c, !PT ;  /* 0x000000040504a212 */ /* 0x000fc800078e3cff */
[----:B------:R-:W-:-:S05]  /*178a0*/  @!P2 LOP3.LUT R5, R5, R4, RZ, 0x3c, !PT ;  /* 0x000000040505a212 */ /* 0x000fca00078e3cff */
[----:B------:R0:W3:Y:S04]  /*178b0*/  @!P2 LDG.E.U16 R20, desc[UR16][R4.64] ;  /* 0x000000100414a981 */ /* 0x0000e8000c1e1500 */
[----:B------:R-:W0:Y:S04]  /*178c0*/  LDL R4, [R1+0x42c] ;  /* 0x00042c0001047983 */ /* 0x000e280000100800 */
[----:B------:R-:W0:Y:S01]  /*178d0*/  LDL R5, [R1+0x430] ;  /* 0x0004300001057983 */ /* 0x000e220000100800 */
[----:B------:R-:W-:Y:S02]  /*178e0*/  PRMT R195, RZ, 0x7610, R195 ;  /* 0x00007610ffc37816 */ /* 0x000fe400000000c3 */
[----:B------:R-:W-:-:S04]  /*178f0*/  LOP3.LUT R168, R168, 0x7f, RZ, 0xc0, !PT ;  /* 0x0000007fa8a87812 */ /* 0x000fc800078ec0ff */
[----:B------:R-:W-:Y:S02]  /*17900*/  ISETP.GE.AND P1, PT, R168, UR5, PT ;  /* 0x00000005a8007c0c */ /* 0x000fe4000bf26270 */
[----:B------:R-:W3:Y:S01]  /*17910*/  LDL.LU R168, [R1+0xba4] ;  /* 0x000ba40001a87983 */ /* 0x000ee20000300800 */
[----:B0-----:R-:W-:-:S04]  /*17920*/  @!P3 LOP3.LUT R5, R5, R4, RZ, 0x3c, !PT ;  /* 0x000000040505b212 */ /* 0x001fc800078e3cff */
        /* <DEDUP_REMOVED lines=17> */
[----:B------:R-:W0:Y:S01]  /*17a40*/  LDL R5, [R1+0x604] ;  /* 0x0006040001057983 */ /* 0x000e220000100800 */
[----:B------:R-:W-:-:S03]  /*17a50*/  PRMT R193, RZ, 0x7610, R193 ;  /* 0x00007610ffc17816 */ /* 0x000fc600000000c1 */
[----:B----4-:R-:W-:Y:S01]  /*17a60*/  STL [R1+0xb60], R0 ;  /* 0x000b600001007387 */ /* 0x010fe20000100800 */
[----:B0-----:R-:W-:Y:S02]  /*17a70*/  @!P0 IMAD.MOV.U32 R4, RZ, RZ, R5 ;  /* 0x000000ffff048224 */ /* 0x001fe400078e0005 */
[----:B------:R-:W-:-:S05]  /*17a80*/  @!P0 IMAD.MOV.U32 R5, RZ, RZ, R0 ;  /* 0x000000ffff058224 */ /* 0x000fca00078e0000 */
[----:B------:R0:W4:Y:S04]  /*17a90*/  @!P0 LDG.E.U16 R193, desc[UR16][R4.64] ;  /* 0x0000001004c18981 */ /* 0x000128000c1e1500 */
[----:B------:R-:W0:Y:S04]  /*17aa0*/  LDL R4, [R1+0xa20] ;  /* 0x000a200001047983 */ /* 0x000e280000100800 */
[----:B------:R-:W0:Y:S01]  /*17ab0*/  LDL R5, [R1+0xa24] ;  /* 0x000a240001057983 */ /* 0x000e220000100800 */
[----:B------:R-:W-:Y:S01]  /*17ac0*/  PRMT R240, RZ, 0x7610, R240 ;  /* 0x00007610fff07816 */ /* 0x000fe200000000f0 */
[----:B------:R-:W-:Y:S01]  /*17ad0*/  BAR.SYNC.DEFER_BLOCKING 0x0 ;  /* 0x0000000000007b1d */ /* 0x000fe20000010000 */
[----:B0-----:R-:W-:-:S04]  /*17ae0*/  @!P1 LOP3.LUT R5, R5, R4, RZ, 0x3c, !PT ;  /* 0x0000000405059212 */ /* 0x001fc800078e3cff */
[----:B------:R-:W-:-:S04]  /*17af0*/  @!P1 LOP3.LUT R4, R5, R4, RZ, 0x3c, !PT ;  /* 0x0000000405049212 */ /* 0x000fc800078e3cff */
[----:B------:R-:W-:-:S05]  /*17b00*/  @!P1 LOP3.LUT R5, R5, R4, RZ, 0x3c, !PT ;  /* 0x0000000405059212 */ /* 0x000fca00078e3cff */
[----:B------:R0:W4:Y:S04]  /*17b10*/  @!P1 LDG.E.U16 R240, desc[UR16][R4.64] ;  /* 0x0000001004f09981 */ /* 0x000128000c1e1500 */
[----:B------:R-:W0:Y:S04]  /*17b20*/  LDL R4, [R1+0xa00] ;  /* 0x000a000001047983 */ /* 0x000e280000100800 */
[----:B------:R-:W0:Y:S01]  /*17b30*/  LDL R5, [R1+0xa04] ;  /* 0x000a040001057983 */ /* 0x000e220000100800 */
[----:B------:R-:W-:Y:S02]  /*17b40*/  PRMT R242, RZ, 0x7610, R242 ;  /* 0x00007610fff27816 */ /* 0x000fe400000000f2 */
        /* <DEDUP_REMOVED lines=45> */
[----:B------:R-:W2:Y:S04]  /*17e20*/  @!P1 LDG.E.U16 R167, desc[UR16][R4.64] ;  /* 0x0000001004a79981 */ /* 0x000ea8000c1e1500 */
[----:B--2---:R0:W-:Y:S04]  /*17e30*/  STL [R1+0x20], R167 ;  /* 0x000020a701007387 */ /* 0x0041e80000100800 */
[----:B0-----:R-:W2:Y:S04]  /*17e40*/  LDL.LU R167, [R1+0xba0] ;  /* 0x000ba00001a77983 */ /* 0x001ea80000300800 */
[----:B------:R-:W3:Y:S04]  /*17e50*/  LDL R4, [R1+0x840] ;  /* 0x0008400001047983 */ /* 0x000ee80000100800 */
[----:B------:R-:W3:Y:S01]  /*17e60*/  LDL R5, [R1+0x844] ;  /* 0x0008440001057983 */ /* 0x000ee20000100800 */
[----:B------:R-:W-:-:S02]  /*17e70*/  PRMT R166, RZ, 0x7610, R166 ;  /* 0x00007610ffa67816 */ /* 0x000fc400000000a6 */
[----:B---3--:R-:W-:-:S04]  /*17e80*/  @!P1 LOP3.LUT R5, R5, R4, RZ, 0x3c, !PT ;  /* 0x0000000405059212 */ /* 0x008fc800078e3cff */
[----:B------:R-:W-:-:S04]  /*17e90*/  @!P1 LOP3.LUT R4, R5, R4, RZ, 0x3c, !PT ;  /* 0x0000000405049212 */ /* 0x000fc800078e3cff */
[----:B------:R-:W-:-:S05]  /*17ea0*/  @!P1 LOP3.LUT R5, R5, R4, RZ, 0x3c, !PT ;  /* 0x0000000405059212 */ /* 0x000fca00078e3cff */
[----:B------:R-:W3:Y:S04]  /*17eb0*/  @!P1 LDG.E.U16 R166, desc[UR16][R4.64] ;  /* 0x0000001004a69981 */ /* 0x000ee8000c1e1500 */
[----:B---3--:R0:W-:Y:S04]  /*17ec0*/  STL [R1+0x1c], R166 ;  /* 0x00001ca601007387 */ /* 0x0081e80000100800 */
[----:B0-----:R-:W3:Y:S04]  /*17ed0*/  LDL.LU R166, [R1+0xb9c] ;  /* 0x000b9c0001a67983 */ /* 0x001ee80000300800 */
[----:B------:R-:W4:Y:S04]  /*17ee0*/  LDL R4, [R1+0x800] ;  /* 0x0008000001047983 */ /* 0x000f280000100800 */
[----:B------:R-:W4:Y:S01]  /*17ef0*/  LDL R5, [R1+0x804] ;  /* 0x0008040001057983 */ /* 0x000f220000100800 */
[----:B------:R-:W-:-:S02]  /*17f00*/  PRMT R0, RZ, 0x7610, R0 ;  /* 0x00007610ff007816 */ /* 0x000fc40000000000 */
[----:B----4-:R-:W-:-:S04]  /*17f10*/  @!P1 LOP3.LUT R5, R5, R4, RZ, 0x3c, !PT ;  /* 0x0000000405059212 */ /* 0x010fc800078e3cff */
        /* <DEDUP_REMOVED lines=10> */
[----:B----4-:R0:W-:Y:S04]  /*17fc0*/  STL [R1+0x18], R0 ;  /* 0x0000180001007387 */ /* 0x0101e80000100800 */
[----:B0-----:R-:W4:Y:S04]  /*17fd0*/  LDL R0, [R1+0x684] ;  /* 0x0006840001007983 */ /* 0x001f280000100800 */
        /* <DEDUP_REMOVED lines=17> */
[----:B------:R-:W4:Y:S04]  /*180f0*/  @!P1 LDG.E.U16 R163, desc[UR16][R4.64] ;  /* 0x0000001004a39981 */ /* 0x000f28000c1e1500 */
[----:B----4-:R0:W-:Y:S04]  /*18100*/  STL [R1+0xc], R163 ;  /* 0x00000ca301007387 */ /* 0x0101e80000100800 */
[----:B0-----:R-:W4:Y:S04]  /*18110*/  LDL.LU R163, [R1+0xb90] ;  /* 0x000b900001a37983 */ /* 0x001f280000300800 */
[----:B------:R-:W2:Y:S04]  /*18120*/  LDL R4, [R1+0x700] ;  /* 0x0007000001047983 */ /* 0x000ea80000100800 */
[----:B------:R-:W2:Y:S01]  /*18130*/  LDL R5, [R1+0x704] ;  /* 0x0007040001057983 */ /* 0x000ea20000100800 */
[----:B------:R-:W-:-:S02]  /*18140*/  PRMT R162, RZ, 0x7610, R162 ;  /* 0x00007610ffa27816 */ /* 0x000fc400000000a2 */
[----:B--2---:R-:W-:-:S04]  /*18150*/  @!P1 LOP3.LUT R5, R5, R4, RZ, 0x3c, !PT ;  /* 0x0000000405059212 */ /* 0x004fc800078e3cff */
        /* <DEDUP_REMOVED lines=11> */
[----:B------:R-:W3:Y:S01]  /*18210*/  @!P1 LDG.E.U16 R3, desc[UR16][R4.64] ;  /* 0x0000001004039981 */ /* 0x000ee2000c1e1500 */
[----:B------:R-:W-:-:S03]  /*18220*/  PRMT R197, RZ, 0x7610, R197 ;  /* 0x00007610ffc57816 */ /* 0x000fc600000000c5 */
[----:B---3--:R0:W-:Y:S04]  /*18230*/  STL [R1+0x4], R3 ;  /* 0x0000040301007387 */ /* 0x0081e80000100800 */
[----:B0-----:R-:W3:Y:S04]  /*18240*/  LDL.LU R3, [R1+0xb88] ;  /* 0x000b880001037983 */ /* 0x001ee80000300800 */
[----:B------:R-:W4:Y:S01]  /*18250*/  LDL R5, [R1+0x680] ;  /* 0x0006800001057983 */ /* 0x000f220000100800 */
[----:B------:R-:W-:-:S03]  /*18260*/  @!P1 IMAD.MOV.U32 R4, RZ, RZ, R0 ;  /* 0x000000ffff049224 */ /* 0x000fc600078e0000 */
[----:B------:R-:W2:Y:S04]  /*18270*/  LDL R0, [R1+0x364] ;  /* 0x0003640001007983 */ /* 0x000ea80000100800 */
[----:B----4-:R-:W4:Y:S04]  /*18280*/  @!P1 LDG.E.U16 R197, desc[UR16][R4.64] ;  /* 0x0000001004c59981 */ /* 0x010f28000c1e1500 */
[----:B----4-:R0:W-:Y:S04]  /*18290*/  STL [R1], R197 ;  /* 0x000000c501007387 */ /* 0x0101e80000100800 */
[----:B0-----:R-:W4:Y:S04]  /*182a0*/  LDL.LU R197, [R1+0xb84] ;  /* 0x000b840001c57983 */ /* 0x001f280000300800 */
[----:B------:R-:W3:Y:S04]  /*182b0*/  LDL R4, [R1+0x640] ;  /* 0x0006400001047983 */ /* 0x000ee80000100800 */
[----:B------:R-:W3:Y:S01]  /*182c0*/  LDL R5, [R1+0x644] ;  /* 0x0006440001057983 */ /* 0x000ee20000100800 */
[----:B------:R-:W-:-:S02]  /*182d0*/  PRMT R252, RZ, 0x7610, R252 ;  /* 0x00007610fffc7816 */ /* 0x000fc400000000fc */
[----:B---3--:R-:W-:-:S04]  /*182e0*/  @!P1 LOP3.LUT R5, R5, R4, RZ, 0x3c, !PT ;  /* 0x0000000405059212 */ /* 0x008fc800078e3cff */
[----:B------:R-:W-:-:S04]  /*182f0*/  @!P1 LOP3.LUT R4, R5, R4, RZ, 0x3c, !PT ;  /* 0x0000000405049212 */ /* 0x000fc800078e3cff */
[----:B------:R-:W-:-:S05]  /*18300*/  @!P1 LOP3.LUT R5, R5, R4, RZ, 0x3c, !PT ;  /* 0x0000000405059212 */ /* 0x000fca00078e3cff */
[----:B------:R-:W3:Y:S04]  /*18310*/  @!P1 LDG.E.U16 R252, desc[UR16][R4.64] ;  /* 0x0000001004fc9981 */ /* 0x000ee8000c1e1500 */
[----:B------:R-:W2:Y:S04]  /*18320*/  LDL R4, [R1+0x3e0] ;  /* 0x0003e00001047983 */ /* 0x000ea80000100800 */
[----:B------:R-:W2:Y:S01]  /*18330*/  LDL R5, [R1+0x3e4] ;  /* 0x0003e40001057983 */ /* 0x000ea20000100800 */
[----:B------:R-:W-:-:S03]  /*18340*/  PRMT R249, RZ, 0x7610, R249 ;  /* 0x00007610fff97816 */ /* 0x000fc600000000f9 */
[----:B---3--:R0:W-:Y:S01]  /*18350*/  STL [R1+0xb6c], R252 ;  /* 0x000b6cfc01007387 */ /* 0x0081e20000100800 */
[----:B------:R-:W-:-:S03]  /*18360*/  PRMT R247, RZ, 0x7610, R247 ;  /* 0x00007610fff77816 */ /* 0x000fc600000000f7 */
[----:B0-----:R-:W3:Y:S01]  /*18370*/  LDL R252, [R1+0x360] ;  /* 0x0003600001fc7983 */ /* 0x001ee20000100800 */
[----:B--2---:R-:W-:-:S04]  /*18380*/  @!P1 LOP3.LUT R5, R5, R4, RZ, 0x3c, !PT ;  /* 0x0000000405059212 */ /* 0x004fc800078e3cff */
[----:B------:R-:W-:-:S04]  /*18390*/  @!P1 LOP3.LUT R4, R5, R4, RZ, 0x3c, !PT ;  /* 0x0000000405049212 */ /* 0x000fc800078e3cff */
[----:B------:R-:W-:-:S05]  /*183a0*/  @!P1 LOP3.LUT R5, R5, R4, RZ, 0x3c, !PT ;  /* 0x0000000405059212 */ /* 0x000fca00078e3cff */
[----:B------:R0:W2:Y:S04]  /*183b0*/  @!P1 LDG.E.U16 R249, desc[UR16][R4.64] ;  /* 0x0000001004f99981 */ /* 0x0000a8000c1e1500 */
[----:B------:R-:W0:Y:S04]  /*183c0*/  LDL R4, [R1+0x3a0] ;  /* 0x0003a00001047983 */ /* 0x000e280000100800 */
[----:B------:R-:W0:Y:S02]  /*183d0*/  LDL R5, [R1+0x3a4] ;  /* 0x0003a40001057983 */ /* 0x000e240000100800 */
[----:B0-----:R-:W-:-:S04]  /*183e0*/  @!P1 LOP3.LUT R5, R5, R4, RZ, 0x3c, !PT ;  /* 0x0000000405059212 */ /* 0x001fc800078e3cff */
[----:B------:R-:W-:-:S04]  /*183f0*/  @!P1 LOP3.LUT R4, R5, R4, RZ, 0x3c, !PT ;  /* 0x0000000405049212 */ /* 0x000fc800078e3cff */
[----:B------:R-:W-:-:S05]  /*18400*/  @!P1 LOP3.LUT R5, R5, R4, RZ, 0x3c, !PT ;  /* 0x0000000405059212 */ /* 0x000fca00078e3cff */
[----:B------:R0:W4:Y:S01]  /*18410*/  @!P1 LDG.E.U16 R247, desc[UR16][R4.64] ;  /* 0x0000001004f79981 */ /* 0x000122000c1e1500 */
[----:B------:R-:W-:-:S03]  /*18420*/  PRMT R245, RZ, 0x7610, R245 ;  /* 0x00007610fff57816 */ /* 0x000fc600000000f5 */
[----:B--2---:R1:W-:Y:S01]  /*18430*/  STL [R1+0xb70], R249 ;  /* 0x000b70f901007387 */ /* 0x0043e20000100800 */
[----:B0-----:R-:W-:Y:S02]  /*18440*/  @!P1 IMAD.MOV.U32 R4, RZ, RZ, R0 ;  /* 0x000000ffff049224 */ /* 0x001fe400078e0000 */
[----:B---3--:R-:W-:Y:S01]  /*18450*/  @!P1 IMAD.MOV.U32 R5, RZ, RZ, R252 ;  /* 0x000000ffff059224 */ /* 0x008fe200078e00fc */
[----:B-1----:R-:W2:Y:S04]  /*18460*/  LDL R249, [R1+0x2e4] ;  /* 0x0002e40001f97983 */ /* 0x002ea80000100800 */
[----:B------:R-:W3:Y:S04]  /*18470*/  @!P1 LDG.E.U16 R245, desc[UR16][R4.64] ;  /* 0x0000001004f59981 */ /* 0x000ee8000c1e1500 */
[----:B----4-:R0:W-:Y:S04]  /*18480*/  STL [R1+0xb74], R247 ;  /* 0x000b74f701007387 */ /* 0x0101e80000100800 */
[----:B------:R-:W4:Y:S01]  /*18490*/  LDL R5, [R1+0x320] ;  /* 0x0003200001057983 */ /* 0x000f220000100800 */
[----:B------:R-:W-:-:S03]  /*184a0*/  PRMT R243, RZ, 0x7610, R243 ;  /* 0x00007610fff37816 */ /* 0x000fc600000000f3 */
[----:B------:R-:W2:Y:S04]  /*184b0*/  LDL R252, [R1+0x260] ;  /* 0x0002600001fc7983 */ /* 0x000ea80000100800 */
[----:B0-----:R-:W4:Y:S04]  /*184c0*/  LDL R247, [R1+0x324] ;  /* 0x0003240001f77983 */ /* 0x001f280000100800 */
[----:B------:R-:W2:Y:S04]  /*184d0*/  LDL R0, [R1+0x264] ;  /* 0x0002640001007983 */ /* 0x000ea80000100800 */
[----:B---3--:R0:W-:Y:S01]  /*184e0*/  STL [R1+0xb78], R245 ;  /* 0x000b78f501007387 */ /* 0x0081e20000100800 */
[----:B------:R-:W-:-:S03]  /*184f0*/  PRMT R241, RZ, 0x7610, R241 ;  /* 0x00007610fff17816 */ /* 0x000fc600000000f1 */
[----:B0-----:R-:W3:Y:S01]  /*18500*/  LDL R245, [R1+0x1e4] ;  /* 0x0001e40001f57983 */ /* 0x001ee20000100800 */
[----:B----4-:R-:W-:-:S03]  /*18510*/  @!P1 IMAD.MOV.U32 R4, RZ, RZ, R247 ;  /* 0x000000ffff049224 */ /* 0x010fc600078e00f7 */
[----:B------:R-:W4:Y:S04]  /*18520*/  LDL R247, [R1+0x1e0] ;  /* 0x0001e00001f77983 */ /* 0x000f280000100800 */
[----:B------:R2:W3:Y:S04]  /*18530*/  @!P1 LDG.E.U16 R243, desc[UR16][R4.64] ;  /* 0x0000001004f39981 */ /* 0x0004e8000c1e1500 */
[----:B------:R-:W4:Y:S01]  /*18540*/  LDL R5, [R1+0x2e0] ;  /* 0x0002e00001057983 */ /* 0x000f220000100800 */
[----:B--2---:R-:W-:-:S03]  /*18550*/  @!P1 IMAD.MOV.U32 R4, RZ, RZ, R249 ;  /* 0x000000ffff049224 */ /* 0x004fc600078e00f9 */
[----:B---3--:R0:W-:Y:S01]  /*18560*/  STL [R1+0xb7c], R243 ;  /* 0x000b7cf301007387 */ /* 0x0081e20000100800 */
[----:B------:R-:W-:Y:S02]  /*18570*/  PRMT R239, RZ, 0x7610, R239 ;  /* 0x00007610ffef7816 */ /* 0x000fe400000000ef */
[----:B------:R-:W-:Y:S01]  /*18580*/  PRMT R237, RZ, 0x7610, R237 ;  /* 0x00007610ffed7816 */ /* 0x000fe200000000ed */
[----:B------:R-:W2:Y:S04]  /*18590*/  LDL R249, [R1+0x1a0] ;  /* 0x0001a00001f97983 */ /* 0x000ea80000100800 */
[----:B----4-:R1:W3:Y:S04]  /*185a0*/  @!P1 LDG.E.U16 R241, desc[UR16][R4.64] ;  /* 0x0000001004f19981 */ /* 0x0102e8000c1e1500 */
[----:B0-----:R-:W4:Y:S04]  /*185b0*/  LDL R243, [R1+0x1a4] ;  /* 0x0001a40001f37983 */ /* 0x001f280000100800 */
[----:B------:R-:W1:Y:S04]  /*185c0*/  LDL R4, [R1+0x2a0] ;  /* 0x0002a00001047983 */ /* 0x000e680000100800 */
[----:B------:R-:W1:Y:S02]  /*185d0*/  LDL R5, [R1+0x2a4] ;  /* 0x0002a40001057983 */ /* 0x000e640000100800 */
[----:B-1----:R-:W-:-:S04]  /*185e0*/  @!P1 LOP3.LUT R5, R5, R4, RZ, 0x3c, !PT ;  /* 0x0000000405059212 */ /* 0x002fc800078e3cff */
[----:B------:R-:W-:-:S04]  /*185f0*/  @!P1 LOP3.LUT R4, R5, R4, RZ, 0x3c, !PT ;  /* 0x0000000405049212 */ /* 0x000fc800078e3cff */
[----:B------:R-:W-:-:S05]  /*18600*/  @!P1 LOP3.LUT R5, R5, R4, RZ, 0x3c, !PT ;  /* 0x0000000405059212 */ /* 0x000fca00078e3cff */
[----:B------:R0:W3:Y:S02]  /*18610*/  @!P1 LDG.E.U16 R239, desc[UR16][R4.64] ;  /* 0x0000001004ef9981 */ /* 0x0000e4000c1e1500 */
[----:B0-----:R-:W-:Y:S02]  /*18620*/  @!P1 IMAD.MOV.U32 R4, RZ, RZ, R0 ;  /* 0x000000ffff049224 */ /* 0x001fe400078e0000 */
[----:B------:R-:W-:Y:S01]  /*18630*/  @!P1 IMAD.MOV.U32 R5, RZ, RZ, R252 ;  /* 0x000000ffff059224 */ /* 0x000fe200078e00fc */
[----:B------:R-:W-:Y:S01]  /*18640*/  PRMT R235, RZ, 0x7610, R235 ;  /* 0x00007610ffeb7816 */ /* 0x000fe200000000eb */
[----:B------:R-:W3:Y:S04]  /*18650*/  LDL R252, [R1+0x120] ;  /* 0x0001200001fc7983 */ /* 0x000ee80000100800 */
[----:B------:R0:W3:Y:S01]  /*18660*/  @!P1 LDG.E.U16 R237, desc[UR16][R4.64] ;  /* 0x0000001004ed9981 */ /* 0x0000e2000c1e1500 */
[----:B------:R-:W-:-:S02]  /*18670*/  PRMT R233, RZ, 0x7610, R233 ;  /* 0x00007610ffe97816 */ /* 0x000fc400000000e9 */
[----:B------:R-:W-:Y:S01]  /*18680*/  PRMT R231, RZ, 0x7610, R231 ;  /* 0x00007610ffe77816 */ /* 0x000fe200000000e7 */
[----:B------:R-:W3:Y:S04]  /*18690*/  LDL R0, [R1+0x124] ;  /* 0x0001240001007983 */ /* 0x000ee80000100800 */
[----:B------:R-:W0:Y:S04]  /*186a0*/  LDL R4, [R1+0x220] ;  /* 0x0002200001047983 */ /* 0x000e280000100800 */
[----:B------:R-:W0:Y:S02]  /*186b0*/  LDL R5, [R1+0x224] ;  /* 0x0002240001057983 */ /* 0x000e240000100800 */
[----:B0-----:R-:W-:-:S04]  /*186c0*/  @!P1 LOP3.LUT R5, R5, R4, RZ, 0x3c, !PT ;  /* 0x0000000405059212 */ /* 0x001fc800078e3cff */
        /* <DEDUP_REMOVED lines=8> */
[----:B------:R-:W-:-:S03]  /*18750*/  PRMT R227, RZ, 0x7610, R227 ;  /* 0x00007610ffe37816 */ /* 0x000fc600000000e3 */
[----:B------:R-:W3:Y:S01]  /*18760*/  LDL R245, [R1+0xa4] ;  /* 0x0000a40001f57983 */ /* 0x000ee20000100800 */
[----:B----4-:R-:W-:Y:S02]  /*18770*/  @!P1 IMAD.MOV.U32 R4, RZ, RZ, R243 ;  /* 0x000000ffff049224 */ /* 0x010fe400078e00f3 */
[----:B--2---:R-:W-:Y:S01]  /*18780*/  @!P1 IMAD.MOV.U32 R5, RZ, RZ, R249 ;  /* 0x000000ffff059224 */ /* 0x004fe200078e00f9 */
[----:B------:R-:W2:Y:S04]  /*18790*/  LDL R243, [R1+0x64] ;  /* 0x0000640001f37983 */ /* 0x000ea80000100800 */
[----:B------:R0:W4:Y:S04]  /*187a0*/  @!P1 LDG.E.U16 R231, desc[UR16][R4.64] ;  /* 0x0000001004e79981 */ /* 0x000128000c1e1500 */
[----:B------:R-:W4:Y:S04]  /*187b0*/  LDL R249, [R1+0x60] ;  /* 0x0000600001f97983 */ /* 0x000f280000100800 */
[----:B------:R-:W0:Y:S04]  /*187c0*/  LDL R4, [R1+0x160] ;  /* 0x0001600001047983 */ /* 0x000e280000100800 */
[----:B------:R-:W0:Y:S02]  /*187d0*/  LDL R5, [R1+0x164] ;  /* 0x0001640001057983 */ /* 0x000e240000100800 */
[----:B0-----:R-:W-:-:S04]  /*187e0*/  @!P1 LOP3.LUT R5, R5, R4, RZ, 0x3c, !PT ;  /* 0x0000000405059212 */ /* 0x001fc800078e3cff */
[----:B------:R-:W-:-:S04]  /*187f0*/  @!P1 LOP3.LUT R4, R5, R4, RZ, 0x3c, !PT ;  /* 0x0000000405049212 */ /* 0x000fc800078e3cff */
[----:B------:R-:W-:-:S05]  /*18800*/  @!P1 LOP3.LUT R5, R5, R4, RZ, 0x3c, !PT ;  /* 0x0000000405059212 */ /* 0x000fca00078e3cff */
[----:B------:R3:W4:Y:S02]  /*18810*/  @!P1 LDG.E.U16 R229, desc[UR16][R4.64] ;  /* 0x0000001004e59981 */ /* 0x000724000c1e1500 */
[----:B---3--:R-:W-:Y:S02]  /*18820*/  @!P1 IMAD.MOV.U32 R4, RZ, RZ, R0 ;  /* 0x000000ffff049224 */ /* 0x008fe400078e0000 */
        /* <DEDUP_REMOVED lines=20> */
[----:B--2---:R-:W-:Y:S02]  /*18970*/  @!P1 IMAD.MOV.U32 R4, RZ, RZ, R243 ;  /* 0x000000ffff049224 */ /* 0x004fe400078e00f3 */
[----:B----4-:R-:W-:Y:S01]  /*18980*/  @!P1 IMAD.MOV.U32 R5, RZ, RZ, R249 ;  /* 0x000000ffff059224 */ /* 0x010fe200078e00f9 */
        /* <DEDUP_REMOVED lines=185> */
[----:B------:R-:W3:Y:S04]  /*19520*/  LDL R245, [R1+0xa1c] ;  /* 0x000a1c0001f57983 */ /* 0x000ee80000100800 */
[----:B------:R2:W3:Y:S04]  /*19530*/  @!P1 LDG.E.U16 R165, desc[UR16][R4.64] ;  /* 0x0000001004a59981 */ /* 0x0004e8000c1e1500 */
[----:B------:R-:W3:Y:S01]  /*19540*/  LDL R247, [R1+0x61c] ;  /* 0x00061c0001f77983 */ /* 0x000ee20000100800 */
[----:B--2---:R-:W-:-:S02]  /*19550*/  @!P1 IMAD.MOV.U32 R4, RZ, RZ, R243 ;  /* 0x000000ffff049224 */ /* 0x004fc400078e00f3 */
[----:B----4-:R-:W-:Y:S01]  /*19560*/  @!P1 IMAD.MOV.U32 R5, RZ, RZ, R249 ;  /* 0x000000ffff059224 */ /* 0x010fe200078e00f9 */
[----:B------:R-:W2:Y:S04]  /*19570*/  LDL R243, [R1+0x9f4] ;  /* 0x0009f40001f37983 */ /* 0x000ea80000100800 */
[----:B------:R0:W4:Y:S04]  /*19580*/  @!P1 LDG.E.U16 R164, desc[UR16][R4.64] ;  /* 0x0000001004a49981 */ /* 0x000128000c1e1500 */
[----:B------:R-:W4:Y:S04]  /*19590*/  LDL R249, [R1+0x9f0] ;  /* 0x0009f00001f97983 */ /* 0x000f280000100800 */
[----:B------:R-:W0:Y:S04]  /*195a0*/  LDL R4, [R1+0x98] ;  /* 0x0000980001047983 */ /* 0x000e280000100800 */
[----:B------:R-:W0:Y:S01]  /*195b0*/  LDL R5, [R1+0x9c] ;  /* 0x00009c0001057983 */ /* 0x000e220000100800 */
[----:B------:R-:W-:-:S02]  /*195c0*/  PRMT R163, RZ, 0x7610, R163 ;  /* 0x00007610ffa37816 */ /* 0x000fc400000000a3 */
[----:B------:R-:W-:Y:S02]  /*195d0*/  PRMT R162, RZ, 0x7610, R162 ;  /* 0x00007610ffa27816 */ /* 0x000fe400000000a2 */
[----:B------:R-:W-:Y:S01]  /*195e0*/  PRMT R197, RZ, 0x7610, R197 ;  /* 0x00007610ffc57816 */ /* 0x000fe200000000c5 */
[----:B------:R1:W-:Y:S04]  /*195f0*/  STS.U16 [R3+UR7+0x10000], R193 ;  /* 0x010000c103007988 */ /* 0x0003e80008000407 */
[----:B------:R1:W-:Y:S02]  /*19600*/  STS.U16 [R3+UR7+0x10400], R185 ;  /* 0x010400b903007988 */ /* 0x0003e40008000407 */
[----:B-1----:R-:W-:Y:S02]  /*19610*/  PRMT R193, RZ, 0x7610, R193 ;  /* 0x00007610ffc17816 */ /* 0x002fe400000000c1 */
[----:B------:R-:W4:Y:S01]  /*19620*/  LDL R185, [R1+0x9b4] ;  /* 0x0009b40001b97983 */ /* 0x000f220000100800 */
[----:B0-----:R-:W-:-:S04]  /*19630*/  @!P1 LOP3.LUT R5, R5, R4, RZ, 0x3c, !PT ;  /* 0x0000000405059212 */ /* 0x001fc800078e3cff */
[----:B------:R-:W-:-:S04]  /*19640*/  @!P1 LOP3.LUT R4, R5, R4, RZ, 0x3c, !PT ;  /* 0x0000000405049212 */ /* 0x000fc800078e3cff */
[----:B------:R-:W-:-:S05]  /*19650*/  @!P1 LOP3.LUT R5, R5, R4, RZ, 0x3c, !PT ;  /* 0x0000000405059212 */ /* 0x000fca00078e3cff */
[----:B------:R3:W4:Y:S02]  /*19660*/  @!P1 LDG.E.U16 R163, desc[UR16][R4.64] ;  /* 0x0000001004a39981 */ /* 0x000724000c1e1500 */
[----:B---3--:R-:W-:Y:S02]  /*19670*/  @!P1 IMAD.MOV.U32 R4, RZ, RZ, R0 ;  /* 0x000000ffff049224 */ /* 0x008fe400078e0000 */
[----:B------:R-:W-:Y:S01]  /*19680*/  @!P1 IMAD.MOV.U32 R5, RZ, RZ, R252 ;  /* 0x000000ffff059224 */ /* 0x000fe200078e00fc */
[----:B------:R-:W3:Y:S04]  /*19690*/  LDL R0, [R1+0x974] ;  /* 0x0009740001007983 */ /* 0x000ee80000100800 */
[----:B------:R0:W3:Y:S04]  /*196a0*/  @!P1 LDG.E.U16 R162, desc[UR16][R4.64] ;  /* 0x0000001004a29981 */ /* 0x0000e8000c1e1500 */
[----:B------:R-:W3:Y:S01]  /*196b0*/  LDL R252, [R1+0x970] ;  /* 0x0009700001fc7983 */ /* 0x000ee20000100800 */
[----:B0-----:R-:W-:-:S02]  /*196c0*/  @!P1 IMAD.MOV.U32 R4, RZ, RZ, R245 ;  /* 0x000000ffff049224 */ /* 0x001fc400078e00f5 */
[----:B------:R-:W-:Y:S01]  /*196d0*/  @!P1 IMAD.MOV.U32 R5, RZ, RZ, R247 ;  /* 0x000000ffff059224 */ /* 0x000fe200078e00f7 */
[----:B------:R-:W3:Y:S04]  /*196e0*/  LDL R245, [R1+0x934] ;  /* 0x0009340001f57983 */ /* 0x000ee80000100800 */
[----:B------:R2:W3:Y:S04]  /*196f0*/  @!P1 LDG.E.U16 R197, desc[UR16][R4.64] ;  /* 0x0000001004c59981 */ /* 0x0004e8000c1e1500 */
[----:B------:R-:W3:Y:S01]  /*19700*/  LDL R247, [R1+0x930] ;  /* 0x0009300001f77983 */ /* 0x000ee20000100800 */
[----:B--2---:R-:W-:-:S02]  /*19710*/  @!P1 IMAD.MOV.U32 R4, RZ, RZ, R243 ;  /* 0x000000ffff049224 */ /* 0x004fc400078e00f3 */
[----:B----4-:R-:W-:Y:S01]  /*19720*/  @!P1 IMAD.MOV.U32 R5, RZ, RZ, R249 ;  /* 0x000000ffff059224 */ /* 0x010fe200078e00f9 */
[----:B------:R0:W-:Y:S04]  /*19730*/  STS.U16 [R3+UR7+0x10800], R161 ;  /* 0x010800a103007988 */ /* 0x0001e80008000407 */
[----:B------:R1:W2:Y:S04]  /*19740*/  @!P1 LDG.E.U16 R193, desc[UR16][R4.64] ;  /* 0x0000001004c19981 */ /* 0x0002a8000c1e1500 */
[----:B------:R-:W4:Y:S04]  /*19750*/  LDL R249, [R1+0x8f0] ;  /* 0x0008f00001f97983 */ /* 0x000f280000100800 */
[----:B------:R-:W2:Y:S04]  /*19760*/  LDL R243, [R1+0x8f4] ;  /* 0x0008f40001f37983 */ /* 0x000ea80000100800 */
[----:B------:R-:W3:Y:S01]  /*19770*/  LDL R5, [R1+0x9b0] ;  /* 0x0009b00001057983 */ /* 0x000ee20000100800 */
[----:B0-----:R-:W-:Y:S01]  /*19780*/  PRMT R161, RZ, 0x7610, R161 ;  /* 0x00007610ffa17816 */ /* 0x001fe200000000a1 */
[----:B-1----:R-:W-:-:S02]  /*19790*/  @!P1 IMAD.MOV.U32 R4, RZ, RZ, R185 ;  /* 0x000000ffff049224 */ /* 0x002fc400078e00b9 */
[----:B------:R0:W-:Y:S04]  /*197a0*/  STS.U16 [R3+UR7+0x10c00], R160 ;  /* 0x010c00a003007988 */ /* 0x0001e80008000407 */
[----:B------:R-:W4:Y:S01]  /*197b0*/  LDL R185, [R1+0x8b0] ;  /* 0x0008b00001b97983 */ /* 0x000f220000100800 */
[----:B0-----:R-:W-:-:S03]  /*197c0*/  PRMT R160, RZ, 0x7610, R160 ;  /* 0x00007610ffa07816 */ /* 0x001fc600000000a0 */
[----:B---3--:R0:W3:Y:S02]  /*197d0*/  @!P1 LDG.E.U16 R161, desc[UR16][R4.64] ;  /* 0x0000001004a19981 */ /* 0x0080e4000c1e1500 */
[----:B0-----:R-:W-:Y:S02]  /*197e0*/  @!P1 IMAD.MOV.U32 R4, RZ, RZ, R0 ;  /* 0x000000ffff049224 */ /* 0x001fe400078e0000 */
[----:B------:R-:W-:Y:S01]  /*197f0*/  @!P1 IMAD.MOV.U32 R5, RZ, RZ, R252 ;  /* 0x000000ffff059224 */ /* 0x000fe200078e00fc */
[----:B------:R-:W3:Y:S04]  /*19800*/  LDL R0, [R1+0x8b4] ;  /* 0x0008b40001007983 */ /* 0x000ee80000100800 */
[----:B------:R0:W3:Y:S04]  /*19810*/  @!P1 LDG.E.U16 R160, desc[UR16][R4.64] ;  /* 0x0000001004a09981 */ /* 0x0000e8000c1e1500 */
[----:B------:R1:W-:Y:S04]  /*19820*/  STS.U16 [R3+UR7+0x11000], R159 ;  /* 0x0110009f03007988 */ /* 0x0003e80008000407 */
[----:B------:R2:W-:Y:S01]  /*19830*/  STS.U16 [R3+UR7+0x11400], R158 ;  /* 0x0114009e03007988 */ /* 0x0005e20008000407 */
[----:B0-----:R-:W-:-:S02]  /*19840*/  @!P1 IMAD.MOV.U32 R4, RZ, RZ, R245 ;  /* 0x000000ffff049224 */ /* 0x001fc400078e00f5 */
[----:B------:R-:W-:Y:S01]  /*19850*/  @!P1 IMAD.MOV.U32 R5, RZ, RZ, R247 ;  /* 0x000000ffff059224 */ /* 0x000fe200078e00f7 */
[----:B------:R-:W3:Y:S04]  /*19860*/  LDL R245, [R1+0x874] ;  /* 0x0008740001f57983 */ /* 0x000ee80000100800 */
[----:B------:R-:W3:Y:S01]  /*19870*/  LDL R247, [R1+0x870] ;  /* 0x0008700001f77983 */ /* 0x000ee20000100800 */
[----:B-1----:R-:W-:Y:S02]  /*19880*/  PRMT R159, RZ, 0x7610, R159 ;  /* 0x00007610ff9f7816 */ /* 0x002fe4000000009f */
[----:B--2---:R-:W-:Y:S01]  /*19890*/  PRMT R158, RZ, 0x7610, R158 ;  /* 0x00007610ff9e7816 */ /* 0x004fe2000000009e */
[----:B------:R0:W-:Y:S04]  /*198a0*/  STS.U16 [R3+UR7+0x11800], R157 ;  /* 0x0118009d03007988 */ /* 0x0001e80008000407 */
[----:B------:R1:W2:Y:S04]  /*198b0*/  @!P1 LDG.E.U16 R159, desc[UR16][R4.64] ;  /* 0x00000010049f9981 */ /* 0x0002a8000c1e1500 */
[----:B------:R0:W-:Y:S04]  /*198c0*/  STS.U16 [R3+UR7+0x11c00], R156 ;  /* 0x011c009c03007988 */ /* 0x0001e80008000407 */
[----:B------:R-:W2:Y:S01]  /*198d0*/  LDL R252, [R1+0x834] ;  /* 0x0008340001fc7983 */ /* 0x000ea20000100800 */
[----:B-1----:R-:W-:-:S02]  /*198e0*/  @!P1 IMAD.MOV.U32 R4, RZ, RZ, R243 ;  /* 0x000000ffff049224 */ /* 0x002fc400078e00f3 */
[----:B----4-:R-:W-:Y:S01]  /*198f0*/  @!P1 IMAD.MOV.U32 R5, RZ, RZ, R249 ;  /* 0x000000ffff059224 */ /* 0x010fe200078e00f9 */
[----:B0-----:R-:W-:Y:S01]  /*19900*/  PRMT R157, RZ, 0x7610, R157 ;  /* 0x00007610ff9d7816 */ /* 0x001fe2000000009d */
[----:B------:R-:W4:Y:S04]  /*19910*/  LDL R249, [R1+0x7f0] ;  /* 0x0007f00001f97983 */ /* 0x000f280000100800 */
[----:B------:R0:W4:Y:S01]  /*19920*/  @!P1 LDG.E.U16 R158, desc[UR16][R4.64] ;  /* 0x00000010049e9981 */ /* 0x000122000c1e1500 */
[----:B------:R-:W-:-:S03]  /*19930*/  PRMT R156, RZ, 0x7610, R156 ;  /* 0x00007610ff9c7816 */ /* 0x000fc6000000009c */
[----:B------:R-:W4:Y:S01]  /*19940*/  LDL R243, [R1+0x7f4] ;  /* 0x0007f40001f37983 */ /* 0x000f220000100800 */
[----:B0-----:R-:W-:-:S03]  /*19950*/  @!P1 IMAD.MOV.U32 R5, RZ, RZ, R185 ;  /* 0x000000ffff059224 */ /* 0x001fc600078e00b9 */
[----:B------:R-:W4:Y:S01]  /*19960*/  LDL R185, [R1+0x7b0] ;  /* 0x0007b00001b97983 */ /* 0x000f220000100800 */
[----:B---3--:R-:W-:-:S03]  /*19970*/  @!P1 IMAD.MOV.U32 R4, RZ, RZ, R0 ;  /* 0x000000ffff049224 */ /* 0x008fc600078e0000 */
[----:B------:R-:W3:Y:S04]  /*19980*/  LDL R0, [R1+0x7b4] ;  /* 0x0007b40001007983 */ /* 0x000ee80000100800 */
[----:B------:R0:W3:Y:S02]  /*19990*/  @!P1 LDG.E.U16 R157, desc[UR16][R4.64] ;  /* 0x00000010049d9981 */ /* 0x0000e4000c1e1500 */
[----:B0-----:R-:W-:Y:S02]  /*199a0*/  @!P1 IMAD.MOV.U32 R4, RZ, RZ, R245 ;  /* 0x000000ffff049224 */ /* 0x001fe400078e00f5 */
[----:B------:R-:W3:Y:S01]  /*199b0*/  LDL R245, [R1+0x774] ;  /* 0x0007740001f57983 */ /* 0x000ee20000100800 */
[----:B------:R-:W-:-:S03]  /*199c0*/  @!P1 IMAD.MOV.U32 R5, RZ, RZ, R247 ;  /* 0x000000ffff059224 */ /* 0x000fc600078e00f7 */
[----:B------:R-:W3:Y:S04]  /*199d0*/  LDL R247, [R1+0x770] ;  /* 0x0007700001f77983 */ /* 0x000ee80000100800 */
[----:B------:R2:W3:Y:S04]  /*199e0*/  @!P1 LDG.E.U16 R156, desc[UR16][R4.64] ;  /* 0x00000010049c9981 */ /* 0x0004e8000c1e1500 */
[----:B------:R-:W4:Y:S01]  /*199f0*/  LDL R5, [R1+0x830] ;  /* 0x0008300001057983 */ /* 0x000f220000100800 */
[----:B--2---:R-:W-:-:S03]  /*19a00*/  @!P1 IMAD.MOV.U32 R4, RZ, RZ, R252 ;  /* 0x000000ffff049224 */ /* 0x004fc600078e00fc */
[----:B------:R0:W-:Y:S04]  /*19a10*/  STS.U16 [R3+UR7+0x12000], R155 ;  /* 0x0120009b03007988 */ /* 0x0001e80008000407 */
[----:B------:R1:W-:Y:S04]  /*19a20*/  STS.U16 [R3+UR7+0x12400], R154 ;  /* 0x0124009a03007988 */ /* 0x0003e80008000407 */
[----:B------:R-:W2:Y:S01]  /*19a30*/  LDL R252, [R1+0x730] ;  /* 0x0007300001fc7983 */ /* 0x000ea20000100800 */
[----:B0-----:R-:W-:Y:S02]  /*19a40*/  PRMT R155, RZ, 0x7610, R155 ;  /* 0x00007610ff9b7816 */ /* 0x001fe4000000009b */
[----:B-1----:R-:W-:Y:S01]  /*19a50*/  PRMT R154, RZ, 0x7610, R154 ;  /* 0x00007610ff9a7816 */ /* 0x002fe2000000009a */
[----:B------:R0:W-:Y:S02]  /*19a60*/  STS.U16 [R3+UR7+0x12800], R153 ;  /* 0x0128009903007988 */ /* 0x0001e40008000407 */
[----:B0-----:R-:W-:-:S02]  /*19a70*/  PRMT R153, RZ, 0x7610, R153 ;  /* 0x00007610ff997816 */ /* 0x001fc40000000099 */
[----:B----4-:R0:W4:Y:S02]  /*19a80*/  @!P1 LDG.E.U16 R155, desc[UR16][R4.64] ;  /* 0x00000010049b9981 */ /* 0x010124000c1e1500 */
[----:B0-----:R-:W-:Y:S02]  /*19a90*/  @!P1 IMAD.MOV.U32 R4, RZ, RZ, R243 ;  /* 0x000000ffff049224 */ /* 0x001fe400078e00f3 */
[----:B------:R-:W-:Y:S01]  /*19aa0*/  @!P1 IMAD.MOV.U32 R5, RZ, RZ, R249 ;  /* 0x000000ffff059224 */ /* 0x000fe200078e00f9 */
[----:B------:R-:W4:Y:S04]  /*19ab0*/  LDL R243, [R1+0x734] ;  /* 0x0007340001f37983 */ /* 0x000f280000100800 */
[----:B------:R3:W4:Y:S04]  /*19ac0*/  @!P1 LDG.E.U16 R154, desc[UR16][R4.64] ;  /* 0x00000010049a9981 */ /* 0x000728000c1e1500 */
[----:B------:R0:W-:Y:S04]  /*19ad0*/  STS.U16 [R3+UR7+0x12c00], R152 ;  /* 0x012c009803007988 */ /* 0x0001e80008000407 */
[----:B------:R1:W-:Y:S01]  /*19ae0*/  STS.U16 [R3+UR7+0x13000], R23 ;  /* 0x0130001703007988 */ /* 0x0003e20008000407 */
[----:B---3--:R-:W-:-:S02]  /*19af0*/  @!P1 IMAD.MOV.U32 R4, RZ, RZ, R0 ;  /* 0x000000ffff049224 */ /* 0x008fc400078e0000 */
[----:B------:R-:W-:Y:S01]  /*19b00*/  @!P1 IMAD.MOV.U32 R5, RZ, RZ, R185 ;  /* 0x000000ffff059224 */ /* 0x000fe200078e00b9 */
[----:B------:R-:W3:Y:S04]  /*19b10*/  LDL R0, [R1+0x6f4] ;  /* 0x0006f40001007983 */ /* 0x000ee80000100800 */
[----:B------:R-:W3:Y:S04]  /*19b20*/  LDL R185, [R1+0x6f0] ;  /* 0x0006f00001b97983 */ /* 0x000ee80000100800 */
[----:B------:R2:W3:Y:S04]  /*19b30*/  @!P1 LDG.E.U16 R153, desc[UR16][R4.64] ;  /* 0x0000001004999981 */ /* 0x0004e8000c1e1500 */
[----:B------:R1:W-:Y:S04]  /*19b40*/  STS.U16 [R3+UR7+0x13400], R22 ;  /* 0x0134001603007988 */ /* 0x0003e80008000407 */
[----:B------:R-:W3:Y:S01]  /*19b50*/  LDL R249, [R1+0xb4c] ;  /* 0x000b4c0001f97983 */ /* 0x000ee20000100800 */
[----:B--2---:R-:W-:-:S02]  /*19b60*/  @!P1 IMAD.MOV.U32 R4, RZ, RZ, R245 ;  /* 0x000000ffff049224 */ /* 0x004fc400078e00f5 */
[----:B------:R-:W-:Y:S01]  /*19b70*/  @!P1 IMAD.MOV.U32 R5, RZ, RZ, R247 ;  /* 0x000000ffff059224 */ /* 0x000fe200078e00f7 */
[----:B------:R-:W2:Y:S04]  /*19b80*/  LDL R245, [R1+0x6b4] ;  /* 0x0006b40001f57983 */ /* 0x000ea80000100800 */
[----:B------:R-:W2:Y:S01]  /*19b90*/  LDL R247, [R1+0x6b0] ;  /* 0x0006b00001f77983 */ /* 0x000ea20000100800 */
[----:B0-----:R-:W-:Y:S02]  /*19ba0*/  PRMT R152, RZ, 0x7610, R152 ;  /* 0x00007610ff987816 */ /* 0x001fe40000000098 */
[----:B-1----:R-:W-:-:S04]  /*19bb0*/  PRMT R23, RZ, 0x7610, R23 ;  /* 0x00007610ff177816 */ /* 0x002fc80000000017 */
[----:B------:R0:W2:Y:S01]  /*19bc0*/  @!P1 LDG.E.U16 R152, desc[UR16][R4.64] ;  /* 0x0000001004989981 */ /* 0x0000a2000c1e1500 */
[----:B------:R-:W-:Y:S01]  /*19bd0*/  PRMT R22, RZ, 0x7610, R22 ;  /* 0x00007610ff167816 */ /* 0x000fe20000000016 */
[----:B0-----:R-:W-:Y:S02]  /*19be0*/  @!P1 IMAD.MOV.U32 R5, RZ, RZ, R252 ;  /* 0x000000ffff059224 */ /* 0x001fe400078e00fc */
[----:B------:R-:W2:Y:S01]  /*19bf0*/  LDL R252, [R1+0x670] ;  /* 0x0006700001fc7983 */ /* 0x000ea20000100800 */
[----:B----4-:R-:W-:-:S03]  /*19c00*/  @!P1 IMAD.MOV.U32 R4, RZ, RZ, R243 ;  /* 0x000000ffff049224 */ /* 0x010fc600078e00f3 */
[----:B------:R-:W4:Y:S04]  /*19c10*/  LDL R243, [R1+0x674] ;  /* 0x0006740001f37983 */ /* 0x000f280000100800 */
[----:B------:R3:W4:Y:S02]  /*19c20*/  @!P1 LDG.E.U16 R23, desc[UR16][R4.64] ;  /* 0x0000001004179981 */ /* 0x000724000c1e1500 */
[----:B---3--:R-:W-:Y:S02]  /*19c30*/  @!P1 IMAD.MOV.U32 R4, RZ, RZ, R0 ;  /* 0x000000ffff049224 */ /* 0x008fe400078e0000 */
[----:B------:R-:W3:Y:S01]  /*19c40*/  LDL R0, [R1+0x634] ;  /* 0x0006340001007983 */ /* 0x000ee20000100800 */
[----:B------:R-:W-:-:S03]  /*19c50*/  @!P1 IMAD.MOV.U32 R5, RZ, RZ, R185 ;  /* 0x000000ffff059224 */ /* 0x000fc600078e00b9 */
[----:B------:R-:W3:Y:S04]  /*19c60*/  LDL R185, [R1+0x630] ;  /* 0x0006300001b97983 */ /* 0x000ee80000100800 */
[----:B------:R2:W3:Y:S02]  /*19c70*/  @!P1 LDG.E.U16 R22, desc[UR16][R4.64] ;  /* 0x0000001004169981 */ /* 0x0004e4000c1e1500 */
[----:B--2---:R-:W-:Y:S02]  /*19c80*/  @!P1 IMAD.MOV.U32 R4, RZ, RZ, R245 ;  /* 0x000000ffff049224 */ /* 0x004fe400078e00f5 */
[----:B------:R-:W2:Y:S01]  /*19c90*/  LDL R245, [R1+0x3d4] ;  /* 0x0003d40001f57983 */ /* 0x000ea20000100800 */
[----:B------:R-:W-:-:S03]  /*19ca0*/  @!P1 IMAD.MOV.U32 R5, RZ, RZ, R247 ;  /* 0x000000ffff059224 */ /* 0x000fc600078e00f7 */
[----:B------:R-:W2:Y:S04]  /*19cb0*/  LDL R247, [R1+0x3d0] ;  /* 0x0003d00001f77983 */ /* 0x000ea80000100800 */
[----:B------:R0:W-:Y:S04]  /*19cc0*/  STS.U16 [R3+UR7+0x13800], R21 ;  /* 0x0138001503007988 */ /* 0x0001e80008000407 */
[----:B------:R1:W-:Y:S01]  /*19cd0*/  STS.U16 [R3+UR7+0x13c00], R20 ;  /* 0x013c001403007988 */ /* 0x0003e20008000407 */
[----:B0-----:R-:W-:Y:S02]  /*19ce0*/  PRMT R21, RZ, 0x7610, R21 ;  /* 0x00007610ff157816 */ /* 0x001fe40000000015 */
[----:B-1----:R-:W-:-:S04]  /*19cf0*/  PRMT R20, RZ, 0x7610, R20 ;  /* 0x00007610ff147816 */ /* 0x002fc80000000014 */
[----:B------:R0:W2:Y:S04]  /*19d00*/  @!P1 LDG.E.U16 R21, desc[UR16][R4.64] ;  /* 0x0000001004159981 */ /* 0x0000a8000c1e1500 */
[----:B------:R1:W-:Y:S01]  /*19d10*/  STS.U16 [R249+UR7+0x10100], R19 ;  /* 0x01010013f9007988 */ /* 0x0003e20008000407 */
[----:B0-----:R-:W-:Y:S01]  /*19d20*/  @!P1 IMAD.MOV.U32 R5, RZ, RZ, R252 ;  /* 0x000000ffff059224 */ /* 0x001fe200078e00fc */
[----:B-1----:R-:W-:Y:S02]  /*19d30*/  PRMT R19, RZ, 0x7610, R19 ;  /* 0x00007610ff137816 */ /* 0x002fe40000000013 */
[----:B------:R0:W-:Y:S04]  /*19d40*/  STS.U16 [R249+UR7+0x10500], R18 ;  /* 0x01050012f9007988 */ /* 0x0001e80008000407 */
[----:B------:R1:W-:Y:S04]  /*19d50*/  STL [R1+0xb58], R3 ;  /* 0x000b580301007387 */ /* 0x0003e80000100800 */
[----:B------:R-:W2:Y:S01]  /*19d60*/  LDL R252, [R1+0x394] ;  /* 0x0003940001fc7983 */ /* 0x000ea20000100800 */
[----:B0-----:R-:W-:-:S03]  /*19d70*/  PRMT R18, RZ, 0x7610, R18 ;  /* 0x00007610ff127816 */ /* 0x001fc60000000012 */
[----:B-1----:R-:W2:Y:S01]  /*19d80*/  LDL R3, [R1+0x354] ;  /* 0x0003540001037983 */ /* 0x002ea20000100800 */
        /* <DEDUP_REMOVED lines=9> */
[----:B------:R0:W-:Y:S01]  /*19e20*/  STS.U16 [R249+UR7+0x10900], R17 ;  /* 0x01090011f9007988 */ /* 0x0001e20008000407 */
[----:B------:R-:W-:-:S03]  /*19e30*/  @!P1 IMAD.MOV.U32 R5, RZ, RZ, R247 ;  /* 0x000000ffff059224 */ /* 0x000fc600078e00f7 */
[----:B------:R-:W2:Y:S04]  /*19e40*/  LDL R245, [R1+0x2d4] ;  /* 0x0002d40001f57983 */ /* 0x000ea80000100800 */
[----:B------:R1:W2:Y:S01]  /*19e50*/  @!P1 LDG.E.U16 R18, desc[UR16][R4.64] ;  /* 0x0000001004129981 */ /* 0x0002a2000c1e1500 */
[----:B0-----:R-:W-:-:S03]  /*19e60*/  PRMT R17, RZ, 0x7610, R17 ;  /* 0x00007610ff117816 */ /* 0x001fc60000000011 */
[----:B------:R-:W2:Y:S04]  /*19e70*/  LDL R247, [R1+0x2d0] ;  /* 0x0002d00001f77983 */ /* 0x000ea80000100800 */
[----:B------:R-:W4:Y:S04]  /*19e80*/  LDL R5, [R1+0x390] ;  /* 0x0003900001057983 */ /* 0x000f280000100800 */
[----:B------:R0:W-:Y:S02]  /*19e90*/  STS.U16 [R249+UR7+0x10d00], R16 ;  /* 0x010d0010f9007988 */ /* 0x0001e40008000407 */
[----:B0-----:R-:W-:Y:S01]  /*19ea0*/  PRMT R16, RZ, 0x7610, R16 ;  /* 0x00007610ff107816 */ /* 0x001fe20000000010 */
[----:B-1----:R-:W-:Y:S01]  /*19eb0*/  @!P1 IMAD.MOV.U32 R4, RZ, RZ, R252 ;  /* 0x000000ffff049224 */ /* 0x002fe200078e00fc */
[----:B------:R0:W-:Y:S04]  /*19ec0*/  STS.U16 [R249+UR7+0x11100], R15 ;  /* 0x0111000ff9007988 */ /* 0x0001e80008000407 */
[----:B------:R-:W2:Y:S04]  /*19ed0*/  LDL R252, [R1+0x214] ;  /* 0x0002140001fc7983 */ /* 0x000ea80000100800 */
[----:B----4-:R1:W4:Y:S02]  /*19ee0*/  @!P1 LDG.E.U16 R17, desc[UR16][R4.64] ;  /* 0x0000001004119981 */ /* 0x010324000c1e1500 */
[----:B-1----:R-:W-:-:S02]  /*19ef0*/  @!P1 IMAD.MOV.U32 R4, RZ, RZ, R3 ;  /* 0x000000ffff049224 */ /* 0x002fc400078e0003 */
[----:B------:R-:W-:Y:S01]  /*19f00*/  @!P1 IMAD.MOV.U32 R5, RZ, RZ, R243 ;  /* 0x000000ffff059224 */ /* 0x000fe200078e00f3 */
[----:B------:R-:W4:Y:S04]  /*19f10*/  LDL R3, [R1+0x294] ;  /* 0x0002940001037983 */ /* 0x000f280000100800 */
[----:B------:R-:W4:Y:S04]  /*19f20*/  LDL R243, [R1+0x290] ;  /* 0x0002900001f37983 */ /* 0x000f280000100800 */
[----:B------:R3:W4:Y:S02]  /*19f30*/  @!P1 LDG.E.U16 R16, desc[UR16][R4.64] ;  /* 0x0000001004109981 */ /* 0x000724000c1e1500 */
[----:B---3--:R-:W-:-:S02]  /*19f40*/  @!P1 IMAD.MOV.U32 R4, RZ, RZ, R0 ;  /* 0x000000ffff049224 */ /* 0x008fc400078e0000 */
[----:B------:R-:W-:Y:S01]  /*19f50*/  @!P1 IMAD.MOV.U32 R5, RZ, RZ, R185 ;  /* 0x000000ffff059224 */ /* 0x000fe200078e00b9 */
[----:B------:R-:W3:Y:S04]  /*19f60*/  LDL R0, [R1+0x254] ;  /* 0x0002540001007983 */ /* 0x000ee80000100800 */
[----:B------:R-:W3:Y:S01]  /*19f70*/  LDL R185, [R1+0x250] ;  /* 0x0002500001b97983 */ /* 0x000ee20000100800 */
[----:B0-----:R-:W-:-:S03]  /*19f80*/  PRMT R15, RZ, 0x7610, R15 ;  /* 0x00007610ff0f7816 */ /* 0x001fc6000000000f */
[----:B------:R0:W-:Y:S04]  /*19f90*/  STS.U16 [R249+UR7+0x11500], R14 ;  /* 0x0115000ef9007988 */ /* 0x0001e80008000407 */
[----:B------:R2:W3:Y:S01]  /*19fa0*/  @!P1 LDG.E.U16 R15, desc[UR16][R4.64] ;  /* 0x00000010040f9981 */ /* 0x0004e2000c1e1500 */
[----:B0-----:R-:W-:Y:S01]  /*19fb0*/  PRMT R14, RZ, 0x7610, R14 ;  /* 0x00007610ff0e7816 */ /* 0x001fe2000000000e */
[----:B--2---:R-:W-:Y:S02]  /*19fc0*/  @!P1 IMAD.MOV.U32 R4, RZ, RZ, R245 ;  /* 0x000000ffff049224 */ /* 0x004fe400078e00f5 */
[----:B------:R-:W-:Y:S01]  /*19fd0*/  @!P1 IMAD.MOV.U32 R5, RZ, RZ, R247 ;  /* 0x000000ffff059224 */ /* 0x000fe200078e00f7 */
[----:B------:R0:W-:Y:S04]  /*19fe0*/  STS.U16 [R249+UR7+0x11900], R13 ;  /* 0x0119000df9007988 */ /* 0x0001e80008000407 */
[----:B------:R4:W2:Y:S04]  /*19ff0*/  @!P1 LDG.E.U16 R14, desc[UR16][R4.64] ;  /* 0x00000010040e9981 */ /* 0x0008a8000c1e1500 */
[----:B------:R-:W2:Y:S01]  /*1a000*/  LDL R247, [R1+0x1d0] ;  /* 0x0001d00001f77983 */ /* 0x000ea20000100800 */
[----:B0-----:R-:W-:-:S03]  /*1a010*/  PRMT R13, RZ, 0x7610, R13 ;  /* 0x00007610ff0d7816 */ /* 0x001fc6000000000d */
[----:B------:R0:W-:Y:S04]  /*1a020*/  STS.U16 [R249+UR7+0x11d00], R12 ;  /* 0x011d000cf9007988 */ /* 0x0001e80008000407 */
[----:B------:R-:W2:Y:S01]  /*1a030*/  LDL R245, [R1+0x1d4] ;  /* 0x0001d40001f57983 */ /* 0x000ea20000100800 */
[----:B0-----:R-:W-:Y:S01]  /*1a040*/  PRMT R12, RZ, 0x7610, R12 ;  /* 0x00007610ff0c7816 */ /* 0x001fe2000000000c */
[----:B----4-:R-:W-:Y:S02]  /*1a050*/  @!P1 IMAD.MOV.U32 R4, RZ, RZ, R3 ;  /* 0x000000ffff049224 */ /* 0x010fe400078e0003 */
[----:B------:R-:W4:Y:S01]  /*1a060*/  LDL R3, [R1+0x194] ;  /* 0x0001940001037983 */ /* 0x000f220000100800 */
[----:B------:R-:W-:-:S03]  /*1a070*/  @!P1 IMAD.MOV.U32 R5, RZ, RZ, R243 ;  /* 0x000000ffff059224 */ /* 0x000fc600078e00f3 */
[----:B------:R-:W4:Y:S04]  /*1a080*/  LDL R243, [R1+0x190] ;  /* 0x0001900001f37983 */ /* 0x000f280000100800 */
[----:B------:R3:W4:Y:S02]  /*1a090*/  @!P1 LDG.E.U16 R13, desc[UR16][R4.64] ;  /* 0x00000010040d9981 */ /* 0x000724000c1e1500 */
[----:B---3--:R-:W-:Y:S02]  /*1a0a0*/  @!P1 IMAD.MOV.U32 R4, RZ, RZ, R0 ;  /* 0x000000ffff049224 */ /* 0x008fe400078e0000 */
[----:B------:R-:W3:Y:S01]  /*1a0b0*/  LDL R0, [R1+0x154] ;  /* 0x0001540001007983 */ /* 0x000ee20000100800 */
[----:B------:R-:W-:-:S03]  /*1a0c0*/  @!P1 IMAD.MOV.U32 R5, RZ, RZ, R185 ;  /* 0x000000ffff059224 */ /* 0x000fc600078e00b9 */
[----:B------:R-:W3:Y:S04]  /*1a0d0*/  LDL R185, [R1+0x150] ;  /* 0x0001500001b97983 */ /* 0x000ee80000100800 */
[----:B------:R0:W3:Y:S04]  /*1a0e0*/  @!P1 LDG.E.U16 R12, desc[UR16][R4.64] ;  /* 0x00000010040c9981 */ /* 0x0000e8000c1e1500 */
[----:B------:R-:W2:Y:S01]  /*1a0f0*/  LDL R5, [R1+0x210] ;  /* 0x0002100001057983 */ /* 0x000ea20000100800 */
[----:B0-----:R-:W-:-:S03]  /*1a100*/  @!P1 IMAD.MOV.U32 R4, RZ, RZ, R252 ;  /* 0x000000ffff049224 */ /* 0x001fc600078e00fc */
[----:B------:R0:W-:Y:S04]  /*1a110*/  STS.U16 [R249+UR7+0x12100], R11 ;  /* 0x0121000bf9007988 */ /* 0x0001e80008000407 */
[----:B------:R1:W-:Y:S04]  /*1a120*/  STS.U16 [R249+UR7+0x12500], R10 ;  /* 0x0125000af9007988 */ /* 0x0003e80008000407 */
[----:B------:R-:W3:Y:S01]  /*1a130*/  LDL R252, [R1+0x90] ;  /* 0x0000900001fc7983 */ /* 0x000ee20000100800 */
[----:B0-----:R-:W-:Y:S02]  /*1a140*/  PRMT R11, RZ, 0x7610, R11 ;  /* 0x00007610ff0b7816 */ /* 0x001fe4000000000b */
[----:B-1----:R-:W-:Y:S01]  /*1a150*/  PRMT R10, RZ, 0x7610, R10 ;  /* 0x00007610ff0a7816 */ /* 0x002fe2000000000a */
[----:B------:R0:W-:Y:S04]  /*1a160*/  STS.U16 [R249+UR7+0x12900], R9 ;  /* 0x01290009f9007988 */ /* 0x0001e80008000407 */
[----:B------:R1:W-:Y:S01]  /*1a170*/  STS.U16 [R249+UR7+0x12d00], R8 ;  /* 0x012d0008f9007988 */ /* 0x0003e20008000407 */
[----:B0-----:R-:W-:-:S02]  /*1a180*/  PRMT R9, RZ, 0x7610, R9 ;  /* 0x00007610ff097816 */ /* 0x001fc40000000009 */
[----:B-1----:R-:W-:Y:S01]  /*1a190*/  PRMT R8, RZ, 0x7610, R8 ;  /* 0x00007610ff087816 */ /* 0x002fe20000000008 */
[----:B--2---:R0:W2:Y:S02]  /*1a1a0*/  @!P1 LDG.E.U16 R11, desc[UR16][R4.64] ;  /* 0x00000010040b9981 */ /* 0x0040a4000c1e1500 */
[----:B0-----:R-:W-:Y:S02]  /*1a1b0*/  @!P1 IMAD.MOV.U32 R4, RZ, RZ, R245 ;  /* 0x000000ffff049224 */ /* 0x001fe400078e00f5 */
[----:B------:R-:W-:Y:S01]  /*1a1c0*/  @!P1 IMAD.MOV.U32 R5, RZ, RZ, R247 ;  /* 0x000000ffff059224 */ /* 0x000fe200078e00f7 */
[----:B------:R-:W2:Y:S04]  /*1a1d0*/  LDL R245, [R1+0x54] ;  /* 0x0000540001f57983 */ /* 0x000ea80000100800 */
[----:B------:R4:W2:Y:S04]  /*1a1e0*/  @!P1 LDG.E.U16 R10, desc[UR16][R4.64] ;  /* 0x00000010040a9981 */ /* 0x0008a8000c1e1500 */
[----:B------:R-:W2:Y:S01]  /*1a1f0*/  LDL R247, [R1+0x50] ;  /* 0x0000500001f77983 */ /* 0x000ea20000100800 */
[----:B----4-:R-:W-:-:S02]  /*1a200*/  @!P1 IMAD.MOV.U32 R4, RZ, RZ, R3 ;  /* 0x000000ffff049224 */ /* 0x010fc400078e0003 */
[----:B------:R-:W-:Y:S01]  /*1a210*/  @!P1 IMAD.MOV.U32 R5, RZ, RZ, R243 ;  /* 0x000000ffff059224 */ /* 0x000fe200078e00f3 */
[----:B------:R-:W4:Y:S04]  /*1a220*/  LDL R3, [R1+0xd4] ;  /* 0x0000d40001037983 */ /* 0x000f280000100800 */
[----:B------:R3:W2:Y:S04]  /*1a230*/  @!P1 LDG.E.U16 R9, desc[UR16][R4.64] ;  /* 0x0000001004099981 */ /* 0x0006a8000c1e1500 */
[----:B------:R-:W2:Y:S01]  /*1a240*/  LDL R243, [R1+0xd0] ;  /* 0x0000d00001f37983 */ /* 0x000ea20000100800 */
[----:B---3--:R-:W-:-:S02]  /*1a250*/  @!P1 IMAD.MOV.U32 R4, RZ, RZ, R0 ;  /* 0x000000ffff049224 */ /* 0x008fc400078e0000 */
[----:B------:R-:W-:Y:S01]  /*1a260*/  @!P1 IMAD.MOV.U32 R5, RZ, RZ, R185 ;  /* 0x000000ffff059224 */ /* 0x000fe200078e00b9 */
[----:B------:R0:W-:Y:S04]  /*1a270*/  STS.U16 [R249+UR7+0x13100], R7 ;  /* 0x01310007f9007988 */ /* 0x0001e80008000407 */
[----:B------:R1:W3:Y:S04]  /*1a280*/  @!P1 LDG.E.U16 R8, desc[UR16][R4.64] ;  /* 0x0000001004089981 */ /* 0x0002e8000c1e1500 */
[----:B------:R-:W4:Y:S04]  /*1a290*/  LDL R185, [R1+0x94] ;  /* 0x0000940001b97983 */ /* 0x000f280000100800 */
[----:B------:R-:W3:Y:S04]  /*1a2a0*/  LDL R0, [R1+0xb48] ;  /* 0x000b480001007983 */ /* 0x000ee80000100800 */
[----:B------:R-:W1:Y:S04]  /*1a2b0*/  LDL R4, [R1+0x110] ;  /* 0x0001100001047983 */ /* 0x000e680000100800 */
[----:B------:R-:W1:Y:S01]  /*1a2c0*/  LDL R5, [R1+0x114] ;  /* 0x0001140001057983 */ /* 0x000e620000100800 */
[----:B0-----:R-:W-:-:S03]  /*1a2d0*/  PRMT R7, RZ, 0x7610, R7 ;  /* 0x00007610ff077816 */ /* 0x001fc60000000007 */
[----:B------:R0:W-:Y:S04]  /*1a2e0*/  STS.U16 [R249+UR7+0x13500], R6 ;  /* 0x01350006f9007988 */ /* 0x0001e80008000407 */
[----:B------:R4:W-:Y:S01]  /*1a2f0*/  STS.U16 [R249+UR7+0x13900], R184 ;  /* 0x013900b8f9007988 */ /* 0x0009e20008000407 */
[----:B0-----:R-:W-:Y:S02]  /*1a300*/  PRMT R6, RZ, 0x7610, R6 ;  /* 0x00007610ff067816 */ /* 0x001fe40000000006 */
[----:B-1----:R-:W-:-:S04]  /*1a310*/  @!P1 LOP3.LUT R5, R5, R4, RZ, 0x3c, !PT ;  /* 0x0000000405059212 */ /* 0x002fc800078e3cff */
[----:B------:R-:W-:-:S04]  /*1a320*/  @!P1 LOP3.LUT R4, R5, R4, RZ, 0x3c, !PT ;  /* 0x0000000405049212 */ /* 0x000fc800078e3cff */
[----:B------:R-:W-:-:S05]  /*1a330*/  @!P1 LOP3.LUT R5, R5, R4, RZ, 0x3c, !PT ;  /* 0x0000000405059212 */ /* 0x000fca00078e3cff */
[----:B------:R0:W3:Y:S01]  /*1a340*/  @!P1 LDG.E.U16 R7, desc[UR16][R4.64] ;  /* 0x0000001004079981 */ /* 0x0000e2000c1e1500 */
[----:B----4-:R-:W-:Y:S02]  /*1a350*/  @!P1 IMAD.MOV.U32 R184, RZ, RZ, R185 ;  /* 0x000000ffffb89224 */ /* 0x010fe400078e00b9 */
[----:B------:R-:W-:Y:S01]  /*1a360*/  @!P1 IMAD.MOV.U32 R185, RZ, RZ, R252 ;  /* 0x000000ffffb99224 */ /* 0x000fe200078e00fc */
[----:B------:R1:W-:Y:S04]  /*1a370*/  STS.U16 [R249+UR7+0x13d00], R195 ;  /* 0x013d00c3f9007988 */ /* 0x0003e80008000407 */
[----:B------:R-:W4:Y:S01]  /*1a380*/  LDL R252, [R1+0x9a8] ;  /* 0x0009a80001fc7983 */ /* 0x000f220000100800 */
[----:B0-----:R-:W-:Y:S02]  /*1a390*/  @!P1 IMAD.MOV.U32 R4, RZ, RZ, R3 ;  /* 0x000000ffff049224 */ /* 0x001fe400078e0003 */
[----:B--2---:R-:W-:Y:S01]  /*1a3a0*/  @!P1 IMAD.MOV.U32 R5, RZ, RZ, R243 ;  /* 0x000000ffff059224 */ /* 0x004fe200078e00f3 */
[----:B------:R-:W2:Y:S04]  /*1a3b0*/  LDL R3, [R1+0x9ec] ;  /* 0x0009ec0001037983 */ /* 0x000ea80000100800 */
[----:B------:R0:W4:Y:S04]  /*1a3c0*/  @!P1 LDG.E.U16 R6, desc[UR16][R4.64] ;  /* 0x0000001004069981 */ /* 0x000128000c1e1500 */
[----:B------:R-:W4:Y:S04]  /*1a3d0*/  LDL R243, [R1+0x9e8] ;  /* 0x0009e80001f37983 */ /* 0x000f280000100800 */
[----:B-1----:R-:W4:Y:S01]  /*1a3e0*/  LDL R249, [R1+0x9ac] ;  /* 0x0009ac0001f97983 */ /* 0x002f220000100800 */
[----:B0-----:R-:W-:-:S02]  /*1a3f0*/  PRMT R5, RZ, 0x7610, R5 ;  /* 0x00007610ff057816 */ /* 0x001fc40000000005 */
[----:B------:R-:W-:-:S04]  /*1a400*/  PRMT R4, RZ, 0x7610, R4 ;  /* 0x00007610ff047816 */ /* 0x000fc80000000004 */
[----:B------:R0:W4:Y:S02]  /*1a410*/  @!P1 LDG.E.U16 R5, desc[UR16][R184.64] ;  /* 0x00000010b8059981 */ /* 0x000124000c1e1500 */
[----:B0-----:R-:W-:Y:S02]  /*1a420*/  @!P1 IMAD.MOV.U32 R184, RZ, RZ, R245 ;  /* 0x000000ffffb89224 */ /* 0x001fe400078e00f5 */
[----:B------:R-:W-:Y:S01]  /*1a430*/  @!P1 IMAD.MOV.U32 R185, RZ, RZ, R247 ;  /* 0x000000ffffb99224 */ /* 0x000fe200078e00f7 */
[----:B------:R-:W-:Y:S01]  /*1a440*/  PRMT R195, RZ, 0x7610, R195 ;  /* 0x00007610ffc37816 */ /* 0x000fe200000000c3 */
[----:B------:R-:W4:Y:S04]  /*1a450*/  LDL R247, [R1+0x968] ;  /* 0x0009680001f77983 */ /* 0x000f280000100800 */
[----:B------:R0:W4:Y:S04]  /*1a460*/  @!P1 LDG.E.U16 R4, desc[UR16][R184.64] ;  /* 0x00000010b8049981 */ /* 0x000128000c1e1500 */
[----:B------:R-:W4:Y:S04]  /*1a470*/  LDL R245, [R1+0x96c] ;  /* 0x00096c0001f57983 */ /* 0x000f280000100800 */
[----:B------:R-:W0:Y:S04]  /*1a480*/  LDL R184, [R1+0x618] ;  /* 0x0006180001b87983 */ /* 0x000e280000100800 */
[----:B------:R-:W0:Y:S04]  /*1a490*/  LDL R185, [R1+0xa18] ;  /* 0x000a180001b97983 */ /* 0x000e280000100800 */
[----:B---3--:R1:W-:Y:S04]  /*1a4a0*/  STS.U16 [R0+UR7+0x10200], R189 ;  /* 0x010200bd00007988 */ /* 0x0083e80008000407 */
[----:B------:R-:W-:Y:S04]  /*1a4b0*/  STS.U16 [R0+UR7+0x10600], R187 ;  /* 0x010600bb00007988 */ /* 0x000fe80008000407 */
[----:B------:R-:W-:Y:S01]  /*1a4c0*/  STS.U16 [R0+UR7+0x10a00], R183 ;  /* 0x010a00b700007988 */ /* 0x000fe20008000407 */
[----:B0-----:R-:W-:-:S04]  /*1a4d0*/  @!P1 LOP3.LUT R185, R185, R184, RZ, 0x3c, !PT ;  /* 0x000000b8b9b99212 */ /* 0x001fc800078e3cff */
[----:B------:R-:W-:-:S04]  /*1a4e0*/  @!P1 LOP3.LUT R184, R185, R184, RZ, 0x3c, !PT ;  /* 0x000000b8b9b89212 */ /* 0x000fc800078e3cff */
[----:B------:R-:W-:-:S05]  /*1a4f0*/  @!P1 LOP3.LUT R185, R185, R184, RZ, 0x3c, !PT ;  /* 0x000000b8b9b99212 */ /* 0x000fca00078e3cff */
[----:B------:R2:W3:Y:S02]  /*1a500*/  @!P1 LDG.E.U16 R195, desc[UR16][R184.64] ;  /* 0x00000010b8c39981 */ /* 0x0004e4000c1e1500 */
[----:B--2---:R-:W-:Y:S02]  /*1a510*/  @!P1 IMAD.MOV.U32 R184, RZ, RZ, R3 ;  /* 0x000000ffffb89224 */ /* 0x004fe400078e0003 */
[----:B----4-:R-:W-:Y:S01]  /*1a520*/  @!P1 IMAD.MOV.U32 R185, RZ, RZ, R243 ;  /* 0x000000ffffb99224 */ /* 0x010fe200078e00f3 */
[----:B------:R-:W2:Y:S04]  /*1a530*/  LDL R3, [R1+0x92c] ;  /* 0x00092c0001037983 */ /* 0x000ea80000100800 */
[----:B------:R-:W4:Y:S04]  /*1a540*/  LDL R243, [R1+0x928] ;  /* 0x0009280001f37983 */ /* 0x000f280000100800 */
[----:B------:R-:W-:Y:S04]  /*1a550*/  STS.U16 [R0+UR7+0x10e00], R186 ;  /* 0x010e00ba00007988 */ /* 0x000fe80008000407 */
[----:B------:R0:W-:Y:S04]  /*1a560*/  STS.U16 [R0+UR7+0x11200], R191 ;  /* 0x011200bf00007988 */ /* 0x0001e80008000407 */
[----:B------:R0:W-:Y:S01]  /*1a570*/  STS.U16 [R0+UR7+0x11600], R190 ;  /* 0x011600be00007988 */ /* 0x0001e20008000407 */
[----:B-1----:R-:W-:-:S03]  /*1a580*/  PRMT R189, RZ, 0x7610, R189 ;  /* 0x00007610ffbd7816 */ /* 0x002fc600000000bd */
[----:B0-----:R-:W3:Y:S04]  /*1a590*/  LDL R191, [R1+0x8ec] ;  /* 0x0008ec0001bf7983 */ /* 0x001ee80000100800 */
[----:B------:R-:W3:Y:S01]  /*1a5a0*/  LDL R190, [R1+0x8e8] ;  /* 0x0008e80001be7983 */ /* 0x000ee20000100800 */
[----:B------:R-:W-:-:S03]  /*1a5b0*/  PRMT R183, RZ, 0x7610, R183 ;  /* 0x00007610ffb77816 */ /* 0x000fc600000000b7 */
[----:B------:R0:W3:Y:S01]  /*1a5c0*/  @!P1 LDG.E.U16 R189, desc[UR16][R184.64] ;  /* 0x00000010b8bd9981 */ /* 0x0000e2000c1e1500 */
[----:B------:R-:W-:Y:S02]  /*1a5d0*/  @!P1 IMAD.MOV.U32 R186, RZ, RZ, R245 ;  /* 0x000000ffffba9224 */ /* 0x000fe400078e00f5 */
[----:B------:R-:W-:Y:S01]  /*1a5e0*/  @!P1 IMAD.MOV.U32 R187, RZ, RZ, R247 ;  /* 0x000000ffffbb9224 */ /* 0x000fe200078e00f7 */
[----:B------:R-:W3:Y:S04]  /*1a5f0*/  LDL R245, [R1+0x86c] ;  /* 0x00086c0001f57983 */ /* 0x000ee80000100800 */
[----:B------:R-:W3:Y:S01]  /*1a600*/  LDL R247, [R1+0x868] ;  /* 0x0008680001f77983 */ /* 0x000ee20000100800 */
[----:B0-----:R-:W-:Y:S02]  /*1a610*/  @!P1 IMAD.MOV.U32 R184, RZ, RZ, R249 ;  /* 0x000000ffffb89224 */ /* 0x001fe400078e00f9 */
[----:B------:R-:W-:Y:S01]  /*1a620*/  @!P1 IMAD.MOV.U32 R185, RZ, RZ, R252 ;  /* 0x000000ffffb99224 */ /* 0x000fe200078e00fc */
[----:B------:R-:W3:Y:S04]  /*1a630*/  LDL R249, [R1+0x8ac] ;  /* 0x0008ac0001f97983 */ /* 0x000ee80000100800 */
[----:B------:R-:W3:Y:S04]  /*1a640*/  LDL R252, [R1+0x8a8] ;  /* 0x0008a80001fc7983 */ /* 0x000ee80000100800 */
[----:B------:R0:W3:Y:S02]  /*1a650*/  @!P1 LDG.E.U16 R183, desc[UR16][R184.64] ;  /* 0x00000010b8b79981 */ /* 0x0000e4000c1e1500 */
[----:B0-----:R-:W-:-:S06]  /*1a660*/  PRMT R184, RZ, 0x7610, R184 ;  /* 0x00007610ffb87816 */ /* 0x001fcc00000000b8 */
[----:B------:R2:W3:Y:S02]  /*1a670*/  @!P1 LDG.E.U16 R184, desc[UR16][R186.64] ;  /* 0x00000010bab89981 */ /* 0x0004e4000c1e1500 */
[----:B--2---:R-:W-:Y:S02]  /*1a680*/  @!P1 IMAD.MOV.U32 R186, RZ, RZ, R3 ;  /* 0x000000ffffba9224 */ /* 0x004fe400078e0003 */
[----:B------:R-:W2:Y:S01]  /*1a690*/  LDL R3, [R1+0x82c] ;  /* 0x00082c0001037983 */ /* 0x000ea20000100800 */
[----:B----4-:R-:W-:-:S03]  /*1a6a0*/  @!P1 IMAD.MOV.U32 R187, RZ, RZ, R243 ;  /* 0x000000ffffbb9224 */ /* 0x010fc600078e00f3 */
[----:B------:R-:W4:Y:S01]  /*1a6b0*/  LDL R243, [R1+0x828] ;  /* 0x0008280001f37983 */ /* 0x000f220000100800 */
[----:B------:R-:W-:-:S06]  /*1a6c0*/  PRMT R185, RZ, 0x7610, R185 ;  /* 0x00007610ffb97816 */ /* 0x000fcc00000000b9 */
[----:B------:R0:W4:Y:S01]  /*1a6d0*/  @!P1 LDG.E.U16 R185, desc[UR16][R186.64] ;  /* 0x00000010bab99981 */ /* 0x000122000c1e1500 */
[----:B---3--:R-:W-:-:S04]  /*1a6e0*/  @!P1 LOP3.LUT R191, R191, R190, RZ, 0x3c, !PT ;  /* 0x000000bebfbf9212 */ /* 0x008fc800078e3cff */
[C---:B------:R-:W-:Y:S02]  /*1a6f0*/  @!P1 LOP3.LUT R190, R191.reuse, R190, RZ, 0x3c, !PT ;  /* 0x000000bebfbe9212 */ /* 0x040fe400078e3cff */
[----:B0-----:R-:W-:Y:S02]  /*1a700*/  PRMT R186, RZ, 0x7610, R186 ;  /* 0x00007610ffba7816 */ /* 0x001fe400000000ba */
[----:B------:R-:W-:Y:S02]  /*1a710*/  @!P1 LOP3.LUT R191, R191, R190, RZ, 0x3c, !PT ;  /* 0x000000bebfbf9212 */ /* 0x000fe400078e3cff */
[----:B------:R-:W-:-:S03]  /*1a720*/  PRMT R187, RZ, 0x7610, R187 ;  /* 0x00007610ffbb7816 */ /* 0x000fc600000000bb */
[----:B------:R0:W3:Y:S04]  /*1a730*/  @!P1 LDG.E.U16 R186, desc[UR16][R190.64] ;  /* 0x00000010beba9981 */ /* 0x0000e8000c1e1500 */
[----:B------:R-:W-:Y:S01]  /*1a740*/  STS.U16 [R0+UR7+0x11a00], R212 ;  /* 0x011a00d400007988 */ /* 0x000fe20008000407 */
[----:B0-----:R-:W-:Y:S02]  /*1a750*/  @!P1 IMAD.MOV.U32 R190, RZ, RZ, R249 ;  /* 0x000000ffffbe9224 */ /* 0x001fe400078e00f9 */
[----:B------:R-:W-:Y:S01]  /*1a760*/  @!P1 IMAD.MOV.U32 R191, RZ, RZ, R252 ;  /* 0x000000ffffbf9224 */ /* 0x000fe200078e00fc */
[----:B------:R0:W-:Y:S04]  /*1a770*/  STS.U16 [R0+UR7+0x11e00], R188 ;  /* 0x011e00bc00007988 */ /* 0x0001e80008000407 */
[----:B------:R1:W3:Y:S04]  /*1a780*/  @!P1 LDG.E.U16 R187, desc[UR16][R190.64] ;  /* 0x00000010bebb9981 */ /* 0x0002e8000c1e1500 */
[----:B------:R-:W3:Y:S01]  /*1a790*/  LDL R252, [R1+0x7a8] ;  /* 0x0007a80001fc7983 */ /* 0x000ee20000100800 */
[----:B0-----:R-:W-:-:S03]  /*1a7a0*/  PRMT R188, RZ, 0x7610, R188 ;  /* 0x00007610ffbc7816 */ /* 0x001fc600000000bc */
[----:B------:R-:W3:Y:S01]  /*1a7b0*/  LDL R249, [R1+0x7ac] ;  /* 0x0007ac0001f97983 */ /* 0x000ee20000100800 */
[----:B-1----:R-:W-:Y:S02]  /*1a7c0*/  @!P1 IMAD.MOV.U32 R190, RZ, RZ, R245 ;  /* 0x000000ffffbe9224 */ /* 0x002fe400078e00f5 */
[----:B------:R-:W-:Y:S01]  /*1a7d0*/  @!P1 IMAD.MOV.U32 R191, RZ, RZ, R247 ;  /* 0x000000ffffbf9224 */ /* 0x000fe200078e00f7 */
[----:B------:R0:W-:Y:S04]  /*1a7e0*/  STS.U16 [R0+UR7+0x12200], R192 ;  /* 0x012200c000007988 */ /* 0x0001e80008000407 */
[----:B------:R2:W3:Y:S04]  /*1a7f0*/  @!P1 LDG.E.U16 R188, desc[UR16][R190.64] ;  /* 0x00000010bebc9981 */ /* 0x0004e8000c1e1500 */
[----:B------:R-:W3:Y:S01]  /*1a800*/  LDL R247, [R1+0x768] ;  /* 0x0007680001f77983 */ /* 0x000ee20000100800 */
[----:B0-----:R-:W-:-:S03]  /*1a810*/  PRMT R192, RZ, 0x7610, R192 ;  /* 0x00007610ffc07816 */ /* 0x001fc600000000c0 */
[----:B------:R-:W3:Y:S01]  /*1a820*/  LDL R245, [R1+0x76c] ;  /* 0x00076c0001f57983 */ /* 0x000ee20000100800 */
[----:B--2---:R-:W-:-:S03]  /*1a830*/  @!P1 IMAD.MOV.U32 R190, RZ, RZ, R3 ;  /* 0x000000ffffbe9224 */ /* 0x004fc600078e0003 */
[----:B------:R-:W2:Y:S01]  /*1a840*/  LDL R3, [R1+0x72c] ;  /* 0x00072c0001037983 */ /* 0x000ea20000100800 */
[----:B----4-:R-:W-:-:S03]  /*1a850*/  @!P1 IMAD.MOV.U32 R191, RZ, RZ, R243 ;  /* 0x000000ffffbf9224 */ /* 0x010fc600078e00f3 */
[----:B------:R-:W4:Y:S04]  /*1a860*/  LDL R243, [R1+0x728] ;  /* 0x0007280001f37983 */ /* 0x000f280000100800 */
[----:B------:R0:W4:Y:S04]  /*1a870*/  @!P1 LDG.E.U16 R192, desc[UR16][R190.64] ;  /* 0x00000010bec09981 */ /* 0x000128000c1e1500 */
[----:B------:R-:W0:Y:S04]  /*1a880*/  LDL R190, [R1+0x7e8] ;  /* 0x0007e80001be7983 */ /* 0x000e280000100800 */
[----:B------:R-:W0:Y:S04]  /*1a890*/  LDL R191, [R1+0x7ec] ;  /* 0x0007ec0001bf7983 */ /* 0x000e280000100800 */
[----:B------:R1:W-:Y:S04]  /*1a8a0*/  STS.U16 [R0+UR7+0x12600], R194 ;  /* 0x012600c200007988 */ /* 0x0003e80008000407 */
[----:B------:R1:W-:Y:S02]  /*1a8b0*/  STS.U16 [R0+UR7+0x12a00], R196 ;  /* 0x012a00c400007988 */ /* 0x0003e40008000407 */
[----:B-1----:R-:W-:-:S02]  /*1a8c0*/  PRMT R194, RZ, 0x7610, R194 ;  /* 0x00007610ffc27816 */ /* 0x002fc400000000c2 */
[----:B------:R-:W-:Y:S01]  /*1a8d0*/  PRMT R196, RZ, 0x7610, R196 ;  /* 0x00007610ffc47816 */ /* 0x000fe200000000c4 */
[----:B------:R1:W-:Y:S04]  /*1a8e0*/  STS.U16 [R0+UR7+0x12e00], R198 ;  /* 0x012e00c600007988 */ /* 0x0003e80008000407 */
[----:B------:R1:W-:Y:S02]  /*1a8f0*/  STS.U16 [R0+UR7+0x13200], R199 ;  /* 0x013200c700007988 */ /* 0x0003e40008000407 */
[----:B-1----:R-:W-:Y:S02]  /*1a900*/  PRMT R198, RZ, 0x7610, R198 ;  /* 0x00007610ffc67816 */ /* 0x002fe400000000c6 */
[----:B------:R-:W-:Y:S02]  /*1a910*/  PRMT R199, RZ, 0x7610, R199 ;  /* 0x00007610ffc77816 */ /* 0x000fe400000000c7 */
        /* <DEDUP_REMOVED lines=11> */
[----:B------:R0:W-:Y:S04]  /*1a9d0*/  STS.U16 [R0+UR7+0x13600], R200 ;  /* 0x013600c800007988 */ /* 0x0001e80008000407 */
[----:B------:R2:W3:Y:S04]  /*1a9e0*/  @!P1 LDG.E.U16 R198, desc[UR16][R190.64] ;  /* 0x00000010bec69981 */ /* 0x0004e8000c1e1500 */
[----:B------:R-:W3:Y:S04]  /*1a9f0*/  LDL R245, [R1+0x66c] ;  /* 0x00066c0001f57983 */ /* 0x000ee80000100800 */
[----:B------:R-:W3:Y:S01]  /*1aa00*/  LDL R247, [R1+0xb44] ;  /* 0x000b440001f77983 */ /* 0x000ee20000100800 */
[----:B--2---:R-:W-:-:S02]  /*1aa10*/  @!P1 IMAD.MOV.U32 R190, RZ, RZ, R3 ;  /* 0x000000ffffbe9224 */ /* 0x004fc400078e0003 */
[----:B----4-:R-:W-:Y:S01]  /*1aa20*/  @!P1 IMAD.MOV.U32 R191, RZ, RZ, R243 ;  /* 0x000000ffffbf9224 */ /* 0x010fe200078e00f3 */
[----:B0-----:R-:W-:Y:S01]  /*1aa30*/  PRMT R200, RZ, 0x7610, R200 ;  /* 0x00007610ffc87816 */ /* 0x001fe200000000c8 */
[----:B------:R0:W-:Y:S04]  /*1aa40*/  STS.U16 [R0+UR7+0x13a00], R201 ;  /* 0x013a00c900007988 */ /* 0x0001e80008000407 */
[----:B------:R1:W2:Y:S04]  /*1aa50*/  @!P1 LDG.E.U16 R199, desc[UR16][R190.64] ;  /* 0x00000010bec79981 */ /* 0x0002a8000c1e1500 */
[----:B------:R-:W4:Y:S04]  /*1aa60*/  LDL R243, [R1+0x628] ;  /* 0x0006280001f37983 */ /* 0x000f280000100800 */
[----:B------:R-:W2:Y:S04]  /*1aa70*/  LDL R3, [R1+0x62c] ;  /* 0x00062c0001037983 */ /* 0x000ea80000100800 */
[----:B------:R-:W1:Y:S04]  /*1aa80*/  LDL R190, [R1+0x6e8] ;  /* 0x0006e80001be7983 */ /* 0x000e680000100800 */
[----:B------:R-:W1:Y:S01]  /*1aa90*/  LDL R191, [R1+0x6ec] ;  /* 0x0006ec0001bf7983 */ /* 0x000e620000100800 */
[----:B0-----:R-:W-:-:S02]  /*1aaa0*/  PRMT R201, RZ, 0x7610, R201 ;  /* 0x00007610ffc97816 */ /* 0x001fc400000000c9 */
[----:B-1----:R-:W-:-:S04]  /*1aab0*/  @!P1 LOP3.LUT R191, R191, R190, RZ, 0x3c, !PT ;  /* 0x000000bebfbf9212 */ /* 0x002fc800078e3cff */
[----:B------:R-:W-:-:S04]  /*1aac0*/  @!P1 LOP3.LUT R190, R191, R190, RZ, 0x3c, !PT ;  /* 0x000000bebfbe9212 */ /* 0x000fc800078e3cff */
[----:B------:R-:W-:-:S05]  /*1aad0*/  @!P1 LOP3.LUT R191, R191, R190, RZ, 0x3c, !PT ;  /* 0x000000bebfbf9212 */ /* 0x000fca00078e3cff */
[----:B------:R3:W4:Y:S02]  /*1aae0*/  @!P1 LDG.E.U16 R200, desc[UR16][R190.64] ;  /* 0x00000010bec89981 */ /* 0x000724000c1e1500 */
[----:B---3--:R-:W-:Y:S02]  /*1aaf0*/  @!P1 IMAD.MOV.U32 R190, RZ, RZ, R249 ;  /* 0x000000ffffbe9224 */ /* 0x008fe400078e00f9 */
[----:B------:R-:W-:Y:S01]  /*1ab00*/  @!P1 IMAD.MOV.U32 R191, RZ, RZ, R252 ;  /* 0x000000ffffbf9224 */ /* 0x000fe200078e00fc */
[----:B------:R0:W-:Y:S04]  /*1ab10*/  STS.U16 [R0+UR7+0x13e00], R202 ;  /* 0x013e00ca00007988 */ /* 0x0001e80008000407 */
[----:B------:R1:W3:Y:S04]  /*1ab20*/  @!P1 LDG.E.U16 R201, desc[UR16][R190.64] ;  /* 0x00000010bec99981 */ /* 0x0002e8000c1e1500 */
[----:B------:R-:W3:Y:S04]  /*1ab30*/  LDL R252, [R1+0x388] ;  /* 0x0003880001fc7983 */ /* 0x000ee80000100800 */
[----:B------:R-:W3:Y:S04]  /*1ab40*/  LDL R249, [R1+0x38c] ;  /* 0x00038c0001f97983 */ /* 0x000ee80000100800 */
[----:B------:R-:W2:Y:S01]  /*1ab50*/  LDL R191, [R1+0x668] ;  /* 0x0006680001bf7983 */ /* 0x000ea20000100800 */
[----:B0-----:R-:W-:Y:S01]  /*1ab60*/  PRMT R202, RZ, 0x7610, R202 ;  /* 0x00007610ffca7816 */ /* 0x001fe200000000ca */
[----:B-1----:R-:W-:-:S02]  /*1ab70*/  @!P1 IMAD.MOV.U32 R190, RZ, RZ, R245 ;  /* 0x000000ffffbe9224 */ /* 0x002fc400078e00f5 */
[----:B------:R0:W-:Y:S04]  /*1ab80*/  STS.U16 [R247+UR7+0x10300], R203 ;  /* 0x010300cbf7007988 */ /* 0x0001e80008000407 */
[----:B------:R-:W3:Y:S01]  /*1ab90*/  LDL.LU R0, [R1+0x48] ;  /* 0x0000480001007983 */ /* 0x000ee20000300800 */
[----:B0-----:R-:W-:-:S03]  /*1aba0*/  PRMT R203, RZ, 0x7610, R203 ;  /* 0x00007610ffcb7816 */ /* 0x001fc600000000cb */
[----:B--2---:R0:W2:Y:S04]  /*1abb0*/  @!P1 LDG.E.U16 R202, desc[UR16][R190.64] ;  /* 0x00000010beca9981 */ /* 0x0040a8000c1e1500 */
[----:B------:R1:W-:Y:S04]  /*1abc0*/  STS.U16 [R247+UR7+0x10700], R204 ;  /* 0x010700ccf7007988 */ /* 0x0003e80008000407 */
[----:B------:R-:W2:Y:S01]  /*1abd0*/  LDL R245, [R1+0x34c] ;  /* 0x00034c0001f57983 */ /* 0x000ea20000100800 */
[----:B0-----:R-:W-:Y:S02]  /*1abe0*/  @!P1 IMAD.MOV.U32 R190, RZ, RZ, R3 ;  /* 0x000000ffffbe9224 */ /* 0x001fe400078e0003 */
[----:B----4-:R-:W-:Y:S01]  /*1abf0*/  @!P1 IMAD.MOV.U32 R191, RZ, RZ, R243 ;  /* 0x000000ffffbf9224 */ /* 0x010fe200078e00f3 */
[----:B-1----:R-:W-:Y:S01]  /*1ac00*/  PRMT R204, RZ, 0x7610, R204 ;  /* 0x00007610ffcc7816 */ /* 0x002fe200000000cc */
[----:B------:R0:W-:Y:S04]  /*1ac10*/  STS.U16 [R247+UR7+0x10b00], R211 ;  /* 0x010b00d3f7007988 */ /* 0x0001e80008000407 */
[----:B------:R1:W4:Y:S04]  /*1ac20*/  @!P1 LDG.E.U16 R203, desc[UR16][R190.64] ;  /* 0x00000010becb9981 */ /* 0x000328000c1e1500 */
[----:B------:R-:W4:Y:S04]  /*1ac30*/  LDL R243, [R1+0x308] ;  /* 0x0003080001f37983 */ /* 0x000f280000100800 */
[----:B------:R-:W4:Y:S04]  /*1ac40*/  LDL R3, [R1+0x30c] ;  /* 0x00030c0001037983 */ /* 0x000f280000100800 */
        /* <DEDUP_REMOVED lines=13> */
[----:B------:R-:W4:Y:S01]  /*1ad20*/  LDL R191, [R1+0x348] ;  /* 0x0003480001bf7983 */ /* 0x000f220000100800 */
[----:B0-----:R-:W-:Y:S01]  /*1ad30*/  PRMT R210, RZ, 0x7610, R210 ;  /* 0x00007610ffd27816 */ /* 0x001fe200000000d2 */
[----:B--2---:R-:W-:-:S02]  /*1ad40*/  @!P1 IMAD.MOV.U32 R190, RZ, RZ, R245 ;  /* 0x000000ffffbe9224 */ /* 0x004fc400078e00f5 */
[----:B------:R0:W-:Y:S04]  /*1ad50*/  STS.U16 [R247+UR7+0x11300], R209 ;  /* 0x011300d1f7007988 */ /* 0x0001e80008000407 */
[----:B------:R-:W2:Y:S01]  /*1ad60*/  LDL R245, [R1+0x24c] ;  /* 0x00024c0001f57983 */ /* 0x000ea20000100800 */
[----:B0-----:R-:W-:-:S03]  /*1ad70*/  PRMT R209, RZ, 0x7610, R209 ;  /* 0x00007610ffd17816 */ /* 0x001fc600000000d1 */
[----:B----4-:R0:W4:Y:S02]  /*1ad80*/  @!P1 LDG.E.U16 R210, desc[UR16][R190.64] ;  /* 0x00000010bed29981 */ /* 0x010124000c1e1500 */
[----:B0-----:R-:W-:Y:S02]  /*1ad90*/  @!P1 IMAD.MOV.U32 R190, RZ, RZ, R3 ;  /* 0x000000ffffbe9224 */ /* 0x001fe400078e0003 */
[----:B------:R-:W-:Y:S01]  /*1ada0*/  @!P1 IMAD.MOV.U32 R191, RZ, RZ, R243 ;  /* 0x000000ffffbf9224 */ /* 0x000fe200078e00f3 */
[----:B------:R0:W-:Y:S04]  /*1adb0*/  STS.U16 [R247+UR7+0x11700], R208 ;  /* 0x011700d0f7007988 */ /* 0x0001e80008000407 */
[----:B------:R1:W4:Y:S04]  /*1adc0*/  @!P1 LDG.E.U16 R209, desc[UR16][R190.64] ;  /* 0x00000010bed19981 */ /* 0x000328000c1e1500 */
[----:B------:R-:W4:Y:S04]  /*1add0*/  LDL R243, [R1+0x208] ;  /* 0x0002080001f37983 */ /* 0x000f280000100800 */
[----:B------:R-:W4:Y:S04]  /*1ade0*/  LDL R3, [R1+0x20c] ;  /* 0x00020c0001037983 */ /* 0x000f280000100800 */
[----:B------:R-:W1:Y:S04]  /*1adf0*/  LDL R190, [R1+0x2c8] ;  /* 0x0002c80001be7983 */ /* 0x000e680000100800 */
[----:B------:R-:W1:Y:S01]  /*1ae00*/  LDL R191, [R1+0x2cc] ;  /* 0x0002cc0001bf7983 */ /* 0x000e620000100800 */
[----:B0-----:R-:W-:-:S03]  /*1ae10*/  PRMT R208, RZ, 0x7610, R208 ;  /* 0x00007610ffd07816 */ /* 0x001fc600000000d0 */
[----:B------:R0:W-:Y:S02]  /*1ae20*/  STS.U16 [R247+UR7+0x11b00], R207 ;  /* 0x011b00cff7007988 */ /* 0x0001e40008000407 */
[----:B0-----:R-:W-:Y:S02]  /*1ae30*/  PRMT R207, RZ, 0x7610, R207 ;  /* 0x00007610ffcf7816 */ /* 0x001fe400000000cf */
        /* <DEDUP_REMOVED lines=13> */
[----:B------:R0:W-:Y:S01]  /*1af10*/  STS.U16 [R247+UR7+0x12300], R205 ;  /* 0x012300cdf7007988 */ /* 0x0001e20008000407 */
[----:B------:R-:W-:-:S03]  /*1af20*/  PRMT R212, RZ, 0x7610, R212 ;  /* 0x00007610ffd47816 */ /* 0x000fc600000000d4 */
        /* <DEDUP_REMOVED lines=28> */
[----:B------:R-:W-:Y:S04]  /*1b0f0*/  STS.U16 [R247+UR7+0x13300], R234 ;  /* 0x013300eaf7007988 */ /* 0x000fe80008000407 */
[----:B------:R0:W-:Y:S04]  /*1b100*/  STS.U16 [R247+UR7+0x13700], R2 ;  /* 0x01370002f7007988 */ /* 0x0001e80008000407 */
[----:B----4-:R1:W4:Y:S02]  /*1b110*/  @!P1 LDG.E.U16 R230, desc[UR16][R190.64] ;  /* 0x00000010bee69981 */ /* 0x010324000c1e1500 */
[----:B-1----:R-:W-:-:S02]  /*1b120*/  @!P1 IMAD.MOV.U32 R190, RZ, RZ, R3 ;  /* 0x000000ffffbe9224 */ /* 0x002fc400078e0003 */
[----:B------:R-:W-:Y:S01]  /*1b130*/  @!P1 IMAD.MOV.U32 R191, RZ, RZ, R243 ;  /* 0x000000ffffbf9224 */ /* 0x000fe200078e00f3 */
[----:B------:R-:W4:Y:S04]  /*1b140*/  LDL R3, [R1+0xa14] ;  /* 0x000a140001037983 */ /* 0x000f280000100800 */
[----:B------:R1:W4:Y:S04]  /*1b150*/  @!P1 LDG.E.U16 R232, desc[UR16][R190.64] ;  /* 0x00000010bee89981 */ /* 0x000328000c1e1500 */
[----:B------:R-:W4:Y:S04]  /*1b160*/  LDL R243, [R1+0x614] ;  /* 0x0006140001f37983 */ /* 0x000f280000100800 */
[----:B------:R-:W1:Y:S04]  /*1b170*/  LDL R190, [R1+0xc8] ;  /* 0x0000c80001be7983 */ /* 0x000e680000100800 */
[----:B------:R-:W1:Y:S04]  /*1b180*/  LDL R191, [R1+0xcc] ;  /* 0x0000cc0001bf7983 */ /* 0x000e680000100800 */
[----:B0-----:R-:W2:Y:S01]  /*1b190*/  LDL.LU R2, [R1+0xb80] ;  /* 0x000b800001027983 */ /* 0x001ea20000300800 */
[----:B------:R-:W-:-:S03]  /*1b1a0*/  PRMT R234, RZ, 0x7610, R234 ;  /* 0x00007610ffea7816 */ /* 0x000fc600000000ea */
[----:B------:R0:W-:Y:S04]  /*1b1b0*/  STS.U16 [R247+UR7+0x13b00], R236 ;  /* 0x013b00ecf7007988 */ /* 0x0001e80008000407 */
[----:B------:R3:W-:Y:S01]  /*1b1c0*/  STS.U16 [R247+UR7+0x13f00], R238 ;  /* 0x013f00eef7007988 */ /* 0x0007e20008000407 */
[----:B0-----:R-:W-:Y:S02]  /*1b1d0*/  PRMT R236, RZ, 0x7610, R236 ;  /* 0x00007610ffec7816 */ /* 0x001fe400000000ec */
[----:B---3--:R-:W-:Y:S01]  /*1b1e0*/  PRMT R238, RZ, 0x7610, R238 ;  /* 0x00007610ffee7816 */ /* 0x008fe200000000ee */
[----:B------:R-:W-:Y:S01]  /*1b1f0*/  STL [R1+0xb64], R0 ;  /* 0x000b640001007387 */ /* 0x000fe20000100800 */
[----:B-1----:R-:W-:-:S04]  /*1b200*/  @!P1 LOP3.LUT R191, R191, R190, RZ, 0x3c, !PT ;  /* 0x000000bebfbf9212 */ /* 0x002fc800078e3cff */
[----:B------:R-:W-:-:S04]  /*1b210*/  @!P1 LOP3.LUT R190, R191, R190, RZ, 0x3c, !PT ;  /* 0x000000bebfbe9212 */ /* 0x000fc800078e3cff */
[----:B------:R-:W-:-:S05]  /*1b220*/  @!P1 LOP3.LUT R191, R191, R190, RZ, 0x3c, !PT ;  /* 0x000000bebfbf9212 */ /* 0x000fca00078e3cff */
[----:B------:R0:W3:Y:S02]  /*1b230*/  @!P1 LDG.E.U16 R234, desc[UR16][R190.64] ;  /* 0x00000010beea9981 */ /* 0x0000e4000c1e1500 */
[----:B0-----:R-:W-:Y:S02]  /*1b240*/  @!P1 IMAD.MOV.U32 R190, RZ, RZ, R249 ;  /* 0x000000ffffbe9224 */ /* 0x001fe400078e00f9 */
[----:B------:R-:W-:-:S05]  /*1b250*/  @!P1 IMAD.MOV.U32 R191, RZ, RZ, R252 ;  /* 0x000000ffffbf9224 */ /* 0x000fca00078e00fc */
[----:B------:R0:W3:Y:S04]  /*1b260*/  @!P1 LDG.E.U16 R236, desc[UR16][R190.64] ;  /* 0x00000010beec9981 */ /* 0x0000e8000c1e1500 */
[----:B--2---:R1:W-:Y:S01]  /*1b270*/  STS.U16 [R2+UR7], R240 ;  /* 0x000000f002007988 */ /* 0x0043e20008000407 */
[----:B0-----:R-:W-:Y:S02]  /*1b280*/  @!P1 IMAD.MOV.U32 R190, RZ, RZ, R245 ;  /* 0x000000ffffbe9224 */ /* 0x001fe400078e00f5 */
[----:B------:R-:W-:Y:S01]  /*1b290*/  @!P1 IMAD.MOV.U32 R191, RZ, RZ, R0 ;  /* 0x000000ffffbf9224 */ /* 0x000fe200078e0000 */
[----:B-1----:R-:W-:-:S04]  /*1b2a0*/  PRMT R240, RZ, 0x7610, R240 ;  /* 0x00007610fff07816 */ /* 0x002fc800000000f0 */
[----:B------:R4:W2:Y:S02]  /*1b2b0*/  @!P1 LDG.E.U16 R238, desc[UR16][R190.64] ;  /* 0x00000010beee9981 */ /* 0x0008a4000c1e1500 */
[----:B----4-:R-:W-:Y:S02]  /*1b2c0*/  @!P1 IMAD.MOV.U32 R191, RZ, RZ, R243 ;  /* 0x000000ffffbf9224 */ /* 0x010fe400078e00f3 */
[----:B------:R-:W4:Y:S01]  /*1b2d0*/  LDL.LU R243, [R1+0x20] ;  /* 0x0000200001f37983 */ /* 0x000f220000300800 */
[----:B------:R-:W-:-:S03]  /*1b2e0*/  @!P1 IMAD.MOV.U32 R190, RZ, RZ, R3 ;  /* 0x000000ffffbe9224 */ /* 0x000fc600078e0003 */
[----:B------:R-:W3:Y:S04]  /*1b2f0*/  LDL.LU R245, [R1+0x1c] ;  /* 0x00001c0001f57983 */ /* 0x000ee80000300800 */
[----:B------:R-:W2:Y:S04]  /*1b300*/  LDL.LU R247, [R1+0x18] ;  /* 0x0000180001f77983 */ /* 0x000ea80000300800 */
[----:B------:R-:W2:Y:S04]  /*1b310*/  LDL.LU R249, [R1+0x14] ;  /* 0x0000140001f97983 */ /* 0x000ea80000300800 */
[----:B------:R-:W2:Y:S04]  /*1b320*/  LDL.LU R252, [R1+0x10] ;  /* 0x0000100001fc7983 */ /* 0x000ea80000300800 */
[----:B------:R-:W2:Y:S04]  /*1b330*/  LDL.LU R0, [R1+0x4] ;  /* 0x0000040001007983 */ /* 0x000ea80000300800 */
[----:B------:R-:W2:Y:S04]  /*1b340*/  LDL.LU R3, [R1] ;  /* 0x0000000001037983 */ /* 0x000ea80000300800 */
[----:B------:R0:W2:Y:S04]  /*1b350*/  @!P1 LDG.E.U16 R240, desc[UR16][R190.64] ;  /* 0x00000010bef09981 */ /* 0x0000a8000c1e1500 */
[----:B------:R-:W0:Y:S04]  /*1b360*/  LDL R190, [R1+0x9e0] ;  /* 0x0009e00001be7983 */ /* 0x000e280000100800 */
[----:B------:R-:W0:Y:S04]  /*1b370*/  LDL R191, [R1+0x9e4] ;  /* 0x0009e40001bf7983 */ /* 0x000e280000100800 */
[----:B------:R1:W-:Y:S02]  /*1b380*/  STS.U16 [R2+UR7+0x400], R242 ;  /* 0x000400f202007988 */ /* 0x0003e40008000407 */
[----:B-1----:R-:W-:-:S02]  /*1b390*/  PRMT R242, RZ, 0x7610, R242 ;  /* 0x00007610fff27816 */ /* 0x002fc400000000f2 */
[----:B0-----:R-:W-:-:S04]  /*1b3a0*/  @!P1 LOP3.LUT R191, R191, R190, RZ, 0x3c, !PT ;  /* 0x000000bebfbf9212 */ /* 0x001fc800078e3cff */
[----:B------:R-:W-:-:S04]  /*1b3b0*/  @!P1 LOP3.LUT R190, R191, R190, RZ, 0x3c, !PT ;  /* 0x000000bebfbe9212 */ /* 0x000fc800078e3cff */
[----:B------:R-:W-:-:S05]  /*1b3c0*/  @!P1 LOP3.LUT R191, R191, R190, RZ, 0x3c, !PT ;  /* 0x000000bebfbf9212 */ /* 0x000fca00078e3cff */
        /* <DEDUP_REMOVED lines=37> */
[----:B----4-:R1:W-:Y:S04]  /*1b620*/  STS.U16 [R2+UR7+0x1c00], R243 ;  /* 0x001c00f302007988 */ /* 0x0103e80008000407 */
[----:B---3--:R3:W-:Y:S04]  /*1b630*/  STS.U16 [R2+UR7+0x2000], R245 ;  /* 0x002000f502007988 */ /* 0x0087e80008000407 */
[----:B--2---:R2:W-:Y:S04]  /*1b640*/  STS.U16 [R2+UR7+0x2400], R247 ;  /* 0x002400f702007988 */ /* 0x0045e80008000407 */
[----:B------:R4:W-:Y:S04]  /*1b650*/  STS.U16 [R2+UR7+0x2800], R249 ;  /* 0x002800f902007988 */ /* 0x0009e80008000407 */
[----:B------:R4:W-:Y:S01]  /*1b660*/  STS.U16 [R2+UR7+0x2c00], R252 ;  /* 0x002c00fc02007988 */ /* 0x0009e20008000407 */
[----:B0-----:R-:W-:-:S04]  /*1b670*/  @!P1 LOP3.LUT R191, R191, R190, RZ, 0x3c, !PT ;  /* 0x000000bebfbf9212 */ /* 0x001fc800078e3cff */
[----:B------:R-:W-:-:S04]  /*1b680*/  @!P1 LOP3.LUT R190, R191, R190, RZ, 0x3c, !PT ;  /* 0x000000bebfbe9212 */ /* 0x000fc800078e3cff */
[----:B------:R-:W-:-:S05]  /*1b690*/  @!P1 LOP3.LUT R191, R191, R190, RZ, 0x3c, !PT ;  /* 0x000000bebfbf9212 */ /* 0x000fca00078e3cff */
[----:B------:R0:W4:Y:S04]  /*1b6a0*/  @!P1 LDG.E.U16 R251, desc[UR16][R190.64] ;  /* 0x00000010befb9981 */ /* 0x000128000c1e1500 */
[----:B------:R-:W4:Y:S04]  /*1b6b0*/  LDL.LU R190, [R1+0xc] ;  /* 0x00000c0001be7983 */ /* 0x000f280000300800 */
[----:B------:R-:W4:Y:S04]  /*1b6c0*/  LDL.LU R191, [R1+0x8] ;  /* 0x0000080001bf7983 */ /* 0x000f280000300800 */
[----:B-1----:R-:W4:Y:S04]  /*1b6d0*/  LDL.LU R243, [R1+0xb7c] ;  /* 0x000b7c0001f37983 */ /* 0x002f280000300800 */
[----:B---3--:R-:W3:Y:S04]  /*1b6e0*/  LDL.LU R245, [R1+0xb78] ;  /* 0x000b780001f57983 */ /* 0x008ee80000300800 */
[----:B--2---:R-:W2:Y:S04]  /*1b6f0*/  LDL.LU R247, [R1+0xb74] ;  /* 0x000b740001f77983 */ /* 0x004ea80000300800 */
[----:B----4-:R-:W4:Y:S04]  /*1b700*/  LDL.LU R249, [R1+0xb70] ;  /* 0x000b700001f97983 */ /* 0x010f280000300800 */
[----:B------:R-:W4:Y:S04]  /*1b710*/  LDL.LU R252, [R1+0xb6c] ;  /* 0x000b6c0001fc7983 */ /* 0x000f280000300800 */
[----:B------:R1:W-:Y:S02]  /*1b720*/  STS.U16 [R2+UR7+0x3c00], R3 ;  /* 0x003c000302007988 */ /* 0x0003e40008000407 */
[----:B-1----:R-:W1:Y:S02]  /*1b730*/  S2R R3, SR_TID.X ;  /* 0x0000000000037919 */ /* 0x002e640000002100 */
[----:B------:R1:W-:Y:S04]  /*1b740*/  STS.U16 [R2+UR7+0x3800], R0 ;  /* 0x0038000002007988 */ /* 0x0003e80008000407 */
[----:B------:R-:W-:Y:S04]  /*1b750*/  STS.U16 [R2+UR7+0x5400], R241 ;  /* 0x005400f102007988 */ /* 0x000fe80008000407 */
        /* <DEDUP_REMOVED lines=9> */
[----:B------:R-:W-:Y:S01]  /*1b7f0*/  STS.U16 [R2+UR7+0x7c00], R224 ;  /* 0x007c00e002007988 */ /* 0x000fe20008000407 */
[----:B-1----:R-:W-:-:S03]  /*1b800*/  LOP3.LUT R0, R3, 0x3f, RZ, 0xc0, !PT ;  /* 0x0000003f03007812 */ /* 0x002fc600078ec0ff */
[----:B------:R-:W-:Y:S04]  /*1b810*/  STL [R1+0xb5c], R2 ;  /* 0x000b5c0201007387 */ /* 0x000fe80000100800 */
[----:B------:R0:W-:Y:S04]  /*1b820*/  STS.U16 [R2+UR7+0x3000], R190 ;  /* 0x003000be02007988 */ /* 0x0001e80008000407 */
[----:B------:R1:W-:Y:S01]  /*1b830*/  STS.U16 [R2+UR7+0x3400], R191 ;  /* 0x003400bf02007988 */ /* 0x0003e20008000407 */
[----:B0-----:R-:W-:-:S03]  /*1b840*/  LOP3.LUT R190, R2, 0x10, RZ, 0x3c, !PT ;  /* 0x0000001002be7812 */ /* 0x001fc600078e3cff */
[----:B------:R-:W-:Y:S04]  /*1b850*/  STS.U16 [R2+UR7+0x5000], R243 ;  /* 0x005000f302007988 */ /* 0x000fe80008000407 */
[----:B---3--:R-:W-:Y:S04]  /*1b860*/  STS.U16 [R2+UR7+0x4c00], R245 ;  /* 0x004c00f502007988 */ /* 0x008fe80008000407 */
[----:B--2---:R-:W-:Y:S04]  /*1b870*/  STS.U16 [R2+UR7+0x4800], R247 ;  /* 0x004800f702007988 */ /* 0x004fe80008000407 */
[----:B----4-:R-:W-:Y:S04]  /*1b880*/  STS.U16 [R2+UR7+0x4400], R249 ;  /* 0x004400f902007988 */ /* 0x010fe80008000407 */
        /* <DEDUP_REMOVED lines=14> */
[----:B-1----:R-:W-:-:S03]  /*1b970*/  IMAD.SHL.U32 R191, R0, 0x2, RZ ;  /* 0x0000000200bf7824 */ /* 0x002fc600078e00ff */
[----:B------:R-:W-:Y:S01]  /*1b980*/  STS.U16 [R190+UR7+0x3480], R180 ;  /* 0x003480b4be007988 */ /* 0x000fe20008000407 */
[----:B------:R-:W-:-:S03]  /*1b990*/  LOP3.LUT R0, R3, 0x40, RZ, 0xc0, !PT ;  /* 0x0000004003007812 */ /* 0x000fc600078ec0ff */
[----:B------:R-:W-:Y:S04]  /*1b9a0*/  STS.U16 [R190+UR7+0x3880], R179 ;  /* 0x003880b3be007988 */ /* 0x000fe80008000407 */
[----:B------:R-:W-:Y:S04]  /*1b9b0*/  STS.U16 [R190+UR7+0x3c80], R178 ;  /* 0x003c80b2be007988 */ /* 0x000fe80008000407 */
[----:B------:R-:W-:Y:S04]  /*1b9c0*/  STS.U16 [R190+UR7+0x4080], R177 ;  /* 0x004080b1be007988 */ /* 0x000fe80008000407 */
[----:B------:R-:W-:Y:S04]  /*1b9d0*/  STS.U16 [R190+UR7+0x4480], R176 ;  /* 0x004480b0be007988 */ /* 0x000fe80008000407 */
[----:B------:R-:W-:Y:S01]  /*1b9e0*/  STS.U16 [R190+UR7+0x4880], R175 ;  /* 0x004880afbe007988 */ /* 0x000fe20008000407 */
[----:B------:R-:W-:-:S03]  /*1b9f0*/  IMAD R0, R0, 0x200, R191 ;  /* 0x0000020000007824 */ /* 0x000fc600078e02bf */
[----:B------:R-:W-:Y:S04]  /*1ba00*/  STS.U16 [R190+UR7+0x4c80], R174 ;  /* 0x004c80aebe007988 */ /* 0x000fe80008000407 */
[----:B------:R-:W-:Y:S04]  /*1ba10*/  STS.U16 [R190+UR7+0x5080], R173 ;  /* 0x005080adbe007988 */ /* 0x000fe80008000407 */
[----:B------:R-:W-:Y:S04]  /*1ba20*/  STS.U16 [R190+UR7+0x5480], R172 ;  /* 0x005480acbe007988 */ /* 0x000fe80008000407 */
[----:B------:R-:W-:Y:S04]  /*1ba30*/  STS.U16 [R190+UR7+0x5880], R171 ;  /* 0x005880abbe007988 */ /* 0x000fe80008000407 */
[----:B------:R-:W-:Y:S01]  /*1ba40*/  STS.U16 [R190+UR7+0x5c80], R170 ;  /* 0x005c80aabe007988 */ /* 0x000fe20008000407 */
[----:B------:R-:W-:-:S03]  /*1ba50*/  LOP3.LUT R0, R0, 0x20, RZ, 0x3c, !PT ;  /* 0x0000002000007812 */ /* 0x000fc600078e3cff */
        /* <DEDUP_REMOVED lines=39> */
[----:B0-----:R-:W2:Y:S04]  /*1bcd0*/  LDL R17, [R1+0x610] ;  /* 0x0006100001117983 */ /* 0x001ea80000100800 */
[----:B------:R-:W3:Y:S04]  /*1bce0*/  LDL R19, [R1+0x60c] ;  /* 0x00060c0001137983 */ /* 0x000ee80000100800 */
[----:B-1----:R-:W4:Y:S04]  /*1bcf0*/  LDL R5, [R1+0xa10] ;  /* 0x000a100001057983 */ /* 0x002f280000100800 */
[----:B------:R-:W3:Y:S04]  /*1bd00*/  LDL R11, [R1+0xa0c] ;  /* 0x000a0c00010b7983 */ /* 0x000ee80000100800 */
[----:B------:R0:W-:Y:S01]  /*1bd10*/  STS.U16 [R0+UR7+0x7d00], R4 ;  /* 0x007d000400007988 */ /* 0x0001e20008000407 */
[----:B------:R-:W-:-:S02]  /*1bd20*/  LOP3.LUT R3, R3, 0x3f, RZ, 0xc0, !PT ;  /* 0x0000003f03037812 */ /* 0x000fc400078ec0ff */
[----:B------:R-:W-:Y:S01]  /*1bd30*/  PRMT R16, RZ, 0x7610, R16 ;  /* 0x00007610ff107816 */ /* 0x000fe20000000010 */
[----:B------:R-:W3:Y:S01]  /*1bd40*/  LDL R18, [R1+0x608] ;  /* 0x0006080001127983 */ /* 0x000ee20000100800 */
[----:B------:R-:W-:-:S03]  /*1bd50*/  PRMT R10, RZ, 0x7610, R10 ;  /* 0x00007610ff0a7816 */ /* 0x000fc6000000000a */
[----:B------:R-:W3:Y:S01]  /*1bd60*/  LDL R13, [R1+0xa08] ;  /* 0x000a0800010d7983 */ /* 0x000ee20000100800 */
[----:B0-----:R-:W0:Y:S01]  /*1bd70*/  S2R R0, SR_TID.X ;  /* 0x0000000000007919 */ /* 0x001e220000002100 */
[----:B------:R-:W-:Y:S02]  /*1bd80*/  IMAD.SHL.U32 R3, R3, 0x2, RZ ;  /* 0x0000000203037824 */ /* 0x000fe400078e00ff */
[----:B------:R-:W3:Y:S01]  /*1bd90*/  LDL R12, [R1+0x9d8] ;  /* 0x0009d800010c7983 */ /* 0x000ee20000100800 */
[----:B------:R-:W1:Y:S03]  /*1bda0*/  S2R R191, SR_TID.X ;  /* 0x0000000000bf7919 */ /* 0x000e660000002100 */
[----:B------:R-:W3:Y:S04]  /*1bdb0*/  LDL R7, [R1+0x9d0] ;  /* 0x0009d00001077983 */ /* 0x000ee80000100800 */
[----:B------:R-:W3:Y:S04]  /*1bdc0*/  LDL R6, [R1+0x9d4] ;  /* 0x0009d40001067983 */ /* 0x000ee80000100800 */
[----:B------:R-:W3:Y:S04]  /*1bdd0*/  LDL R15, [R1+0x9c8] ;  /* 0x0009c800010f7983 */ /* 0x000ee80000100800 */
[----:B------:R-:W3:Y:S01]  /*1bde0*/  LDL R14, [R1+0x9cc] ;  /* 0x0009cc00010e7983 */ /* 0x000ee20000100800 */
[----:B0-----:R-:W-:-:S05]  /*1bdf0*/  LOP3.LUT R0, R0, 0x40, RZ, 0xc0, !PT ;  /* 0x0000004000007812 */ /* 0x001fca00078ec0ff */
[----:B------:R-:W-:-:S05]  /*1be00*/  IMAD R0, R0, 0x200, R3 ;  /* 0x0000020000007824 */ /* 0x000fca00078e0203 */
[----:B------:R-:W-:-:S05]  /*1be10*/  LOP3.LUT R0, R0, 0x30, RZ, 0x3c, !PT ;  /* 0x0000003000007812 */ /* 0x000fca00078e3cff */
        /* <DEDUP_REMOVED lines=32> */
[----:B0-----:R-:W3:Y:S01]  /*1c020*/  LDL R0, [R1+0x9dc] ;  /* 0x0009dc0001007983 */ /* 0x001ee20000100800 */
[----:B----4-:R-:W-:Y:S01]  /*1c030*/  @!P1 IMAD.MOV.U32 R4, RZ, RZ, R5 ;  /* 0x000000ffff049224 */ /* 0x010fe200078e0005 */
[----:B------:R-:W0:Y:S01]  /*1c040*/  S2R R3, SR_TID.X ;  /* 0x0000000000037919 */ /* 0x000e220000002100 */
[----:B--2---:R-:W-:Y:S01]  /*1c050*/  @!P1 IMAD.MOV.U32 R5, RZ, RZ, R17 ;  /* 0x000000ffff059224 */ /* 0x004fe200078e0011 */
[----:B-1----:R-:W-:Y:S01]  /*1c060*/  LOP3.LUT R8, R191, 0x40, RZ, 0xc0, !PT ;  /* 0x00000040bf087812 */ /* 0x002fe200078ec0ff */
[----:B------:R-:W2:Y:S04]  /*1c070*/  LDL.LU R2, [R1+0x30] ;  /* 0x0000300001027983 */ /* 0x000ea80000300800 */
[----:B------:R3:W4:Y:S02]  /*1c080*/  @!P1 LDG.E.U16 R16, desc[UR16][R4.64] ;  /* 0x0000001004109981 */ /* 0x000724000c1e1500 */
[----:B---3--:R-:W-:-:S02]  /*1c090*/  @!P1 IMAD.MOV.U32 R4, RZ, RZ, R11 ;  /* 0x000000ffff049224 */ /* 0x008fc400078e000b */
[----:B------:R-:W-:-:S05]  /*1c0a0*/  @!P1 IMAD.MOV.U32 R5, RZ, RZ, R19 ;  /* 0x000000ffff059224 */ /* 0x000fca00078e0013 */
[----:B------:R1:W3:Y:S01]  /*1c0b0*/  @!P1 LDG.E.U16 R10, desc[UR16][R4.64] ;  /* 0x00000010040a9981 */ /* 0x0002e2000c1e1500 */
[----:B0-----:R-:W-:-:S05]  /*1c0c0*/  LOP3.LUT R3, R3, 0x3f, RZ, 0xc0, !PT ;  /* 0x0000003f03037812 */ /* 0x001fca00078ec0ff */
[----:B------:R-:W-:-:S04]  /*1c0d0*/  IMAD.SHL.U32 R3, R3, 0x2, RZ ;  /* 0x0000000203037824 */ /* 0x000fc800078e00ff */
[----:B------:R-:W-:Y:S02]  /*1c0e0*/  IMAD R8, R8, 0x200, R3 ;  /* 0x0000020008087824 */ /* 0x000fe400078e0203 */
[----:B------:R-:W2:Y:S03]  /*1c0f0*/  LDL.LU R3, [R1+0x28] ;  /* 0x0000280001037983 */ /* 0x000ea60000300800 */
[----:B------:R-:W-:Y:S01]  /*1c100*/  LOP3.LUT R8, R8, 0x40, RZ, 0x3c, !PT ;  /* 0x0000004008087812 */ /* 0x000fe200078e3cff */
[----:B------:R-:W2:Y:S04]  /*1c110*/  LDL R9, [R1+0x998] ;  /* 0x0009980001097983 */ /* 0x000ea80000100800 */
[----:B------:R-:W-:Y:S04]  /*1c120*/  STS.U16 [R8+UR7+0x200], R240 ;  /* 0x000200f008007988 */ /* 0x000fe80008000407 */
[----:B------:R-:W-:Y:S04]  /*1c130*/  STS.U16 [R8+UR7+0x600], R242 ;  /* 0x000600f208007988 */ /* 0x000fe80008000407 */
[----:B------:R-:W-:Y:S04]  /*1c140*/  STS.U16 [R8+UR7+0xa00], R244 ;  /* 0x000a00f408007988 */ /* 0x000fe80008000407 */
[----:B------:R-:W-:Y:S04]  /*1c150*/  STS.U16 [R8+UR7+0xe00], R246 ;  /* 0x000e00f608007988 */ /* 0x000fe80008000407 */
[----:B------:R-:W-:Y:S04]  /*1c160*/  STS.U16 [R8+UR7+0x1200], R248 ;  /* 0x001200f808007988 */ /* 0x000fe80008000407 */
[----:B------:R-:W-:Y:S04]  /*1c170*/  STS.U16 [R8+UR7+0x1600], R250 ;  /* 0x001600fa08007988 */ /* 0x000fe80008000407 */
[----:B------:R0:W-:Y:S04]  /*1c180*/  STS.U16 [R8+UR7+0x1a00], R251 ;  /* 0x001a00fb08007988 */ /* 0x0001e80008000407 */
[----:B------:R-:W2:Y:S04]  /*1c190*/  LDL R17, [R1+0x990] ;  /* 0x0009900001117983 */ /* 0x000ea80000100800 */
[----:B0-----:R-:W2:Y:S01]  /*1c1a0*/  LDL R8, [R1+0x99c] ;  /* 0x00099c0001087983 */ /* 0x001ea20000100800 */
[----:B------:R-:W-:Y:S01]  /*1c1b0*/  PRMT R251, RZ, 0x7610, R251 ;  /* 0x00007610fffb7816 */ /* 0x000fe200000000fb */
[----:B-1----:R-:W-:-:S02]  /*1c1c0*/  @!P1 IMAD.MOV.U32 R4, RZ, RZ, R13 ;  /* 0x000000ffff049224 */ /* 0x002fc400078e000d */
[----:B------:R-:W-:-:S05]  /*1c1d0*/  @!P1 IMAD.MOV.U32 R5, RZ, RZ, R18 ;  /* 0x000000ffff059224 */ /* 0x000fca00078e0012 */
[----:B------:R0:W2:Y:S02]  /*1c1e0*/  @!P1 LDG.E.U16 R251, desc[UR16][R4.64] ;  /* 0x0000001004fb9981 */ /* 0x0000a4000c1e1500 */
[----:B0-----:R-:W-:Y:S02]  /*1c1f0*/  @!P1 IMAD.MOV.U32 R5, RZ, RZ, R12 ;  /* 0x000000ffff059224 */ /* 0x001fe400078e000c */
[----:B------:R-:W-:Y:S01]  /*1c200*/  @!P1 IMAD.MOV.U32 R4, RZ, RZ, R0 ;  /* 0x000000ffff049224 */ /* 0x000fe200078e0000 */
[----:B----4-:R0:W-:Y:S04]  /*1c210*/  STL [R1+0x4], R16 ;  /* 0x0000041001007387 */ /* 0x0101e80000100800 */
[----:B------:R-:W4:Y:S04]  /*1c220*/  LDL R11, [R1+0x988] ;  /* 0x00098800010b7983 */ /* 0x000f280000100800 */
[----:B0-----:R-:W4:Y:S04]  /*1c230*/  LDL R16, [R1+0x994] ;  /* 0x0009940001107983 */ /* 0x001f280000100800 */
[----:B---3--:R0:W-:Y:S04]  /*1c240*/  STL [R1], R10 ;  /* 0x0000000a01007387 */ /* 0x0081e80000100800 */
[----:B------:R-:W3:Y:S04]  /*1c250*/  LDL R18, [R1+0x958] ;  /* 0x0009580001127983 */ /* 0x000ee80000100800 */
[----:B------:R-:W3:Y:S04]  /*1c260*/  LDL R13, [R1+0x95c] ;  /* 0x00095c00010d7983 */ /* 0x000ee80000100800 */
[----:B0-----:R-:W3:Y:S04]  /*1c270*/  LDL R10, [R1+0x98c] ;  /* 0x00098c00010a7983 */ /* 0x001ee80000100800 */
[----:B------:R-:W3:Y:S04]  /*1c280*/  LDL R12, [R1+0x950] ;  /* 0x00095000010c7983 */ /* 0x000ee80000100800 */
[----:B------:R-:W3:Y:S01]  /*1c290*/  LDL R0, [R1+0x954] ;  /* 0x0009540001007983 */ /* 0x000ee20000100800 */
[----:B------:R-:W-:-:S02]  /*1c2a0*/  PRMT R249, RZ, 0x7610, R249 ;  /* 0x00007610fff97816 */ /* 0x000fc400000000f9 */
[----:B------:R-:W-:Y:S01]  /*1c2b0*/  PRMT R247, RZ, 0x7610, R247 ;  /* 0x00007610fff77816 */ /* 0x000fe200000000f7 */
[----:B------:R-:W3:Y:S04]  /*1c2c0*/  LDL R21, [R1+0x750] ;  /* 0x0007500001157983 */ /* 0x000ee80000100800 */
[----:B------:R0:W3:Y:S01]  /*1c2d0*/  @!P1 LDG.E.U16 R249, desc[UR16][R4.64] ;  /* 0x0000001004f99981 */ /* 0x0000e2000c1e1500 */
[----:B------:R-:W-:Y:S02]  /*1c2e0*/  PRMT R245, RZ, 0x7610, R245 ;  /* 0x00007610fff57816 */ /* 0x000fe400000000f5 */
[----:B------:R-:W-:Y:S01]  /*1c2f0*/  PRMT R243, RZ, 0x7610, R243 ;  /* 0x00007610fff37816 */ /* 0x000fe200000000f3 */
[----:B------:R-:W3:Y:S01]  /*1c300*/  LDL R20, [R1+0x754] ;  /* 0x0007540001147983 */ /* 0x000ee20000100800 */
[----:B------:R-:W-:-:S02]  /*1c310*/  PRMT R241, RZ, 0x7610, R241 ;  /* 0x00007610fff17816 */ /* 0x000fc400000000f1 */
[----:B------:R-:W-:Y:S01]  /*1c320*/  PRMT R239, RZ, 0x7610, R239 ;  /* 0x00007610ffef7816 */ /* 0x000fe200000000ef */
[----:B------:R-:W3:Y:S01]  /*1c330*/  LDL R23, [R1+0x720] ;  /* 0x0007200001177983 */ /* 0x000ee20000100800 */
[----:B0-----:R-:W-:Y:S02]  /*1c340*/  @!P1 IMAD.MOV.U32 R4, RZ, RZ, R6 ;  /* 0x000000ffff049224 */ /* 0x001fe400078e0006 */
[----:B------:R-:W-:Y:S01]  /*1c350*/  @!P1 IMAD.MOV.U32 R5, RZ, RZ, R7 ;  /* 0x000000ffff059224 */ /* 0x000fe200078e0007 */
[----:B------:R-:W3:Y:S04]  /*1c360*/  LDL R6, [R1+0x94c] ;  /* 0x00094c0001067983 */ /* 0x000ee80000100800 */
[----:B------:R-:W3:Y:S04]  /*1c370*/  LDL R7, [R1+0x948] ;  /* 0x0009480001077983 */ /* 0x000ee80000100800 */
[----:B------:R0:W3:Y:S01]  /*1c380*/  @!P1 LDG.E.U16 R247, desc[UR16][R4.64] ;  /* 0x0000001004f79981 */ /* 0x0000e2000c1e1500 */
[----:B------:R-:W-:-:S02]  /*1c390*/  PRMT R237, RZ, 0x7610, R237 ;  /* 0x00007610ffed7816 */ /* 0x000fc400000000ed */
[----:B------:R-:W-:Y:S01]  /*1c3a0*/  PRMT R235, RZ, 0x7610, R235 ;  /* 0x00007610ffeb7816 */ /* 0x000fe200000000eb */
[----:B------:R-:W3:Y:S01]  /*1c3b0*/  LDL R22, [R1+0x724] ;  /* 0x0007240001167983 */ /* 0x000ee20000100800 */
[----:B------:R-:W-:Y:S02]  /*1c3c0*/  PRMT R233, RZ, 0x7610, R233 ;  /* 0x00007610ffe97816 */ /* 0x000fe400000000e9 */
        /* <DEDUP_REMOVED lines=13> */
[----:B--2---:R-:W-:Y:S02]  /*1c4a0*/  @!P1 IMAD.MOV.U32 R4, RZ, RZ, R8 ;  /* 0x000000ffff049224 */ /* 0x004fe400078e0008 */
[----:B------:R-:W-:Y:S01]  /*1c4b0*/  @!P1 IMAD.MOV.U32 R5, RZ, RZ, R9 ;  /* 0x000000ffff059224 */ /* 0x000fe200078e0009 */
[----:B------:R-:W2:Y:S04]  /*1c4c0*/  LDL R8, [R1+0x914] ;  /* 0x0009140001087983 */ /* 0x000ea80000100800 */
[----:B------:R-:W2:Y:S04]  /*1c4d0*/  LDL R9, [R1+0x910] ;  /* 0x0009100001097983 */ /* 0x000ea80000100800 */
[----:B------:R0:W2:Y:S01]  /*1c4e0*/  @!P1 LDG.E.U16 R243, desc[UR16][R4.64] ;  /* 0x0000001004f39981 */ /* 0x0000a2000c1e1500 */
[----:B------:R-:W-:-:S02]  /*1c4f0*/  PRMT R221, RZ, 0x7610, R221 ;  /* 0x00007610ffdd7816 */ /* 0x000fc400000000dd */
[----:B------:R-:W-:Y:S01]  /*1c500*/  PRMT R219, RZ, 0x7610, R219 ;  /* 0x00007610ffdb7816 */ /* 0x000fe200000000db */
[----:B------:R-:W2:Y:S01]  /*1c510*/  LDL R154, [R1+0x6e0] ;  /* 0x0006e000019a7983 */ /* 0x000ea20000100800 */
[----:B------:R-:W-:Y:S02]  /*1c520*/  PRMT R217, RZ, 0x7610, R217 ;  /* 0x00007610ffd97816 */ /* 0x000fe400000000d9 */
[----:B------:R-:W-:Y:S01]  /*1c530*/  PRMT R215, RZ, 0x7610, R215 ;  /* 0x00007610ffd77816 */ /* 0x000fe200000000d7 */
[----:B------:R-:W2:Y:S01]  /*1c540*/  LDL R157, [R1+0x6d0] ;  /* 0x0006d000019d7983 */ /* 0x000ea20000100800 */
[----:B0-----:R-:W-:-:S03]  /*1c550*/  @!P1 IMAD.MOV.U32 R5, RZ, RZ, R17 ;  /* 0x000000ffff059224 */ /* 0x001fc600078e0011 */
[----:B------:R-:W2:Y:S01]  /*1c560*/  LDL R17, [R1+0x908] ;  /* 0x0009080001117983 */ /* 0x000ea20000100800 */
[----:B------:R-:W-:Y:S02]  /*1c570*/  PRMT R213, RZ, 0x7610, R213 ;  /* 0x00007610ffd57816 */ /* 0x000fe400000000d5 */
[----:B------:R-:W-:Y:S01]  /*1c580*/  PRMT R211, RZ, 0x7610, R211 ;  /* 0x00007610ffd37816 */ /* 0x000fe200000000d3 */
[----:B------:R-:W2:Y:S01]  /*1c590*/  LDL R156, [R1+0x6d4] ;  /* 0x0006d400019c7983 */ /* 0x000ea20000100800 */
[----:B------:R-:W-:Y:S02]  /*1c5a0*/  PRMT R209, RZ, 0x7610, R209 ;  /* 0x00007610ffd17816 */ /* 0x000fe400000000d1 */
[----:B------:R-:W-:Y:S01]  /*1c5b0*/  PRMT R207, RZ, 0x7610, R207 ;  /* 0x00007610ffcf7816 */ /* 0x000fe200000000cf */
[----:B------:R-:W2:Y:S01]  /*1c5c0*/  LDL R159, [R1+0x6a0] ;  /* 0x0006a000019f7983 */ /* 0x000ea20000100800 */
[----:B------:R-:W-:Y:S02]  /*1c5d0*/  PRMT R205, RZ, 0x7610, R205 ;  /* 0x00007610ffcd7816 */ /* 0x000fe400000000cd */
[----:B------:R-:W-:Y:S01]  /*1c5e0*/  PRMT R203, RZ, 0x7610, R203 ;  /* 0x00007610ffcb7816 */ /* 0x000fe200000000cb */
[----:B------:R-:W2:Y:S01]  /*1c5f0*/  LDL R158, [R1+0x6a4] ;  /* 0x0006a400019e7983 */ /* 0x000ea20000100800 */
[----:B------:R-:W-:-:S02]  /*1c600*/  PRMT R201, RZ, 0x7610, R201 ;  /* 0x00007610ffc97816 */ /* 0x000fc400000000c9 */
[----:B------:R-:W-:Y:S01]  /*1c610*/  PRMT R199, RZ, 0x7610, R199 ;  /* 0x00007610ffc77816 */ /* 0x000fe200000000c7 */
[----:B------:R-:W2:Y:S01]  /*1c620*/  LDL R155, [R1+0x694] ;  /* 0x00069400019b7983 */ /* 0x000ea20000100800 */
[----:B------:R-:W-:Y:S02]  /*1c630*/  PRMT R197, RZ, 0x7610, R197 ;  /* 0x00007610ffc57816 */ /* 0x000fe400000000c5 */
[----:B------:R-:W-:Y:S01]  /*1c640*/  PRMT R195, RZ, 0x7610, R195 ;  /* 0x00007610ffc37816 */ /* 0x000fe200000000c3 */
[----:B------:R-:W2:Y:S01]  /*1c650*/  LDL R160, [R1+0x690] ;  /* 0x0006900001a07983 */ /* 0x000ea20000100800 */
[----:B------:R-:W-:Y:S02]  /*1c660*/  PRMT R193, RZ, 0x7610, R193 ;  /* 0x00007610ffc17816 */ /* 0x000fe400000000c1 */
[----:B------:R-:W-:Y:S01]  /*1c670*/  PRMT R189, RZ, 0x7610, R189 ;  /* 0x00007610ffbd7816 */ /* 0x000fe200000000bd */
[----:B------:R-:W2:Y:S04]  /*1c680*/  LDL R162, [R1+0x664] ;  /* 0x0006640001a27983 */ /* 0x000ea80000100800 */
        /* <DEDUP_REMOVED lines=27> */
[----:B------:R-:W2:Y:S01]  /*1c840*/  LDL R190, [R1+0x234] ;  /* 0x0002340001be7983 */ /* 0x000ea20000100800 */
[----:B----4-:R-:W-:-:S03]  /*1c850*/  @!P1 IMAD.MOV.U32 R4, RZ, RZ, R16 ;  /* 0x000000ffff049224 */ /* 0x010fc600078e0010 */
[----:B------:R-:W4:Y:S04]  /*1c860*/  LDL R16, [R1+0x90c] ;  /* 0x00090c0001107983 */ /* 0x000f280000100800 */
[----:B------:R0:W4:Y:S02]  /*1c870*/  @!P1 LDG.E.U16 R241, desc[UR16][R4.64] ;  /* 0x0000001004f19981 */ /* 0x000124000c1e1500 */
[----:B0-----:R-:W-:Y:S02]  /*1c880*/  @!P1 IMAD.MOV.U32 R5, RZ, RZ, R11 ;  /* 0x000000ffff059224 */ /* 0x001fe400078e000b */
[----:B------:R-:W4:Y:S01]  /*1c890*/  LDL R11, [R1+0x8d8] ;  /* 0x0008d800010b7983 */ /* 0x000f220000100800 */
[----:B---3--:R-:W-:-:S03]  /*1c8a0*/  @!P1 IMAD.MOV.U32 R4, RZ, RZ, R10 ;  /* 0x000000ffff049224 */ /* 0x008fc600078e000a */
[----:B------:R-:W3:Y:S04]  /*1c8b0*/  LDL R10, [R1+0x8dc] ;  /* 0x0008dc00010a7983 */ /* 0x000ee80000100800 */
[----:B------:R0:W3:Y:S02]  /*1c8c0*/  @!P1 LDG.E.U16 R239, desc[UR16][R4.64] ;  /* 0x0000001004ef9981 */ /* 0x0000e4000c1e1500 */
[----:B0-----:R-:W-:Y:S02]  /*1c8d0*/  @!P1 IMAD.MOV.U32 R4, RZ, RZ, R13 ;  /* 0x000000ffff049224 */ /* 0x001fe400078e000d */
[----:B------:R-:W-:Y:S01]  /*1c8e0*/  @!P1 IMAD.MOV.U32 R5, RZ, RZ, R18 ;  /* 0x000000ffff059224 */ /* 0x000fe200078e0012 */
[----:B------:R-:W3:Y:S04]  /*1c8f0*/  LDL R13, [R1+0x8d4] ;  /* 0x0008d400010d7983 */ /* 0x000ee80000100800 */
[----:B------:R-:W3:Y:S04]  /*1c900*/  LDL R18, [R1+0x8d0] ;  /* 0x0008d00001127983 */ /* 0x000ee80000100800 */
[----:B------:R0:W3:Y:S02]  /*1c910*/  @!P1 LDG.E.U16 R237, desc[UR16][R4.64] ;  /* 0x0000001004ed9981 */ /* 0x0000e4000c1e1500 */
[----:B0-----:R-:W-:-:S02]  /*1c920*/  @!P1 IMAD.MOV.U32 R5, RZ, RZ, R12 ;  /* 0x000000ffff059224 */ /* 0x001fc400078e000c */
        /* <DEDUP_REMOVED lines=14> */
[----:B--2---:R-:W-:-:S02]  /*1ca10*/  @!P1 IMAD.MOV.U32 R4, RZ, RZ, R8 ;  /* 0x000000ffff049224 */ /* 0x004fc400078e0008 */
[----:B------:R-:W-:Y:S01]  /*1ca20*/  @!P1 IMAD.MOV.U32 R5, RZ, RZ, R9 ;  /* 0x000000ffff059224 */ /* 0x000fe200078e0009 */
[----:B------:R-:W2:Y:S04]  /*1ca30*/  LDL R8, [R1+0x88c] ;  /* 0x00088c0001087983 */ /* 0x000ea80000100800 */
[----:B------:R-:W2:Y:S04]  /*1ca40*/  LDL R9, [R1+0x888] ;  /* 0x0008880001097983 */ /* 0x000ea80000100800 */
[----:B------:R0:W2:Y:S02]  /*1ca50*/  @!P1 LDG.E.U16 R229, desc[UR16][R4.64] ;  /* 0x0000001004e59981 */ /* 0x0000a4000c1e1500 */
[----:B0-----:R-:W-:-:S02]  /*1ca60*/  @!P1 IMAD.MOV.U32 R5, RZ, RZ, R17 ;  /* 0x000000ffff059224 */ /* 0x001fc400078e0011 */
        /* <DEDUP_REMOVED lines=33> */
[----:B------:R0:W2:Y:S02]  /*1cc80*/  @!P1 LDG.E.U16 R215, desc[UR16][R4.64] ;  /* 0x0000001004d79981 */ /* 0x0000a4000c1e1500 */
[----:B0-----:R-:W-:Y:S02]  /*1cc90*/  @!P1 IMAD.MOV.U32 R5, RZ, RZ, R17 ;  /* 0x000000ffff059224 */ /* 0x001fe400078e0011 */
        /* <DEDUP_REMOVED lines=54> */
[----:B0-----:R-:W-:Y:S02]  /*1d000*/  PRMT R4, RZ, 0x7610, R4 ;  /* 0x00007610ff047816 */ /* 0x001fe40000000004 */
[----:B------:R0:W3:Y:S01]  /*1d010*/  @!P1 LDG.E.U16 R189, desc[UR16][R6.64] ;  /* 0x0000001006bd9981 */ /* 0x0000e2000c1e1500 */
[----:B------:R-:W-:Y:S01]  /*1d020*/  PRMT R5, RZ, 0x7610, R5 ;  /* 0x00007610ff057816 */ /* 0x000fe20000000005 */
[----:B0-----:R-:W-:-:S02]  /*1d030*/  @!P1 IMAD.MOV.U32 R6, RZ, RZ, R14 ;  /* 0x000000ffff069224 */ /* 0x001fc400078e000e */
[----:B------:R-:W3:Y:S01]  /*1d040*/  LDL R14, [R1+0x74c] ;  /* 0x00074c00010e7983 */ /* 0x000ee20000100800 */
[----:B------:R-:W-:-:S03]  /*1d050*/  @!P1 IMAD.MOV.U32 R7, RZ, RZ, R15 ;  /* 0x000000ffff079224 */ /* 0x000fc600078e000f */
[----:B------:R-:W3:Y:S04]  /*1d060*/  LDL R15, [R1+0x748] ;  /* 0x00074800010f7983 */ /* 0x000ee80000100800 */
[----:B------:R0:W3:Y:S02]  /*1d070*/  @!P1 LDG.E.U16 R4, desc[UR16][R6.64] ;  /* 0x0000001006049981 */ /* 0x0000e4000c1e1500 */
[----:B0-----:R-:W-:Y:S02]  /*1d080*/  PRMT R7, RZ, 0x7610, R7 ;  /* 0x00007610ff077816 */ /* 0x001fe40000000007 */
[----:B--2---:R0:W2:Y:S02]  /*1d090*/  @!P1 LDG.E.U16 R5, desc[UR16][R8.64] ;  /* 0x0000001008059981 */ /* 0x0040a4000c1e1500 */
[----:B0-----:R-:W-:-:S02]  /*1d0a0*/  @!P1 IMAD.MOV.U32 R9, RZ, RZ, R17 ;  /* 0x000000ffff099224 */ /* 0x001fc400078e0011 */
[----:B------:R-:W2:Y:S01]  /*1d0b0*/  LDL R17, [R1+0x718] ;  /* 0x0007180001117983 */ /* 0x000ea20000100800 */
[----:B----4-:R-:W-:-:S03]  /*1d0c0*/  @!P1 IMAD.MOV.U32 R8, RZ, RZ, R16 ;  /* 0x000000ffff089224 */ /* 0x010fc600078e0010 */
[----:B------:R-:W2:Y:S04]  /*1d0d0*/  LDL R16, [R1+0x71c] ;  /* 0x00071c0001107983 */ /* 0x000ea80000100800 */
[----:B---3--:R0:W3:Y:S02]  /*1d0e0*/  @!P1 LDG.E.U16 R7, desc[UR16][R10.64] ;  /* 0x000000100a079981 */ /* 0x0080e4000c1e1500 */
[----:B0-----:R-:W-:Y:S02]  /*1d0f0*/  @!P1 IMAD.MOV.U32 R10, RZ, RZ, R13 ;  /* 0x000000ffff0a9224 */ /* 0x001fe400078e000d */
[----:B------:R-:W-:Y:S02]  /*1d100*/  @!P1 IMAD.MOV.U32 R11, RZ, RZ, R18 ;  /* 0x000000ffff0b9224 */ /* 0x000fe400078e0012 */
[----:B------:R-:W4:Y:S01]  /*1d110*/  LDL R18, [R1+0x70c] ;  /* 0x00070c0001127983 */ /* 0x000f220000100800 */
[----:B------:R-:W-:-:S02]  /*1d120*/  @!P1 IMAD.MOV.U32 R13, RZ, RZ, R12 ;  /* 0x000000ffff0d9224 */ /* 0x000fc400078e000c */
[----:B------:R-:W-:Y:S02]  /*1d130*/  @!P1 IMAD.MOV.U32 R12, RZ, RZ, R0 ;  /* 0x000000ffff0c9224 */ /* 0x000fe400078e0000 */
[----:B------:R-:W3:Y:S01]  /*1d140*/  LDL R0, [R1+0x6e4] ;  /* 0x0006e40001007983 */ /* 0x000ee20000100800 */
[----:B------:R-:W-:-:S06]  /*1d150*/  PRMT R6, RZ, 0x7610, R6 ;  /* 0x00007610ff067816 */ /* 0x000fcc0000000006 */
[----:B------:R0:W3:Y:S02]  /*1d160*/  @!P1 LDG.E.U16 R6, desc[UR16][R8.64] ;  /* 0x0000001008069981 */ /* 0x0000e4000c1e1500 */
[----:B0-----:R-:W-:Y:S02]  /*1d170*/  PRMT R8, RZ, 0x7610, R8 ;  /* 0x00007610ff087816 */ /* 0x001fe40000000008 */
[----:B------:R-:W-:-:S04]  /*1d180*/  PRMT R9, RZ, 0x7610, R9 ;  /* 0x00007610ff097816 */ /* 0x000fc80000000009 */
[----:B------:R0:W3:Y:S04]  /*1d190*/  @!P1 LDG.E.U16 R8, desc[UR16][R10.64] ;  /* 0x000000100a089981 */ /* 0x0000e8000c1e1500 */
[----:B------:R1:W3:Y:S01]  /*1d1a0*/  @!P1 LDG.E.U16 R9, desc[UR16][R12.64] ;  /* 0x000000100c099981 */ /* 0x0002e2000c1e1500 */
[----:B0-----:R-:W-:Y:S02]  /*1d1b0*/  PRMT R10, RZ, 0x7610, R10 ;  /* 0x00007610ff0a7816 */ /* 0x001fe4000000000a */
[----:B------:R-:W-:Y:S01]  /*1d1c0*/  PRMT R11, RZ, 0x7610, R11 ;  /* 0x00007610ff0b7816 */ /* 0x000fe2000000000b */
[----:B-1----:R-:W-:Y:S02]  /*1d1d0*/  @!P1 IMAD.MOV.U32 R12, RZ, RZ, R20 ;  /* 0x000000ffff0c9224 */ /* 0x002fe400078e0014 */
[----:B------:R-:W-:Y:S01]  /*1d1e0*/  @!P1 IMAD.MOV.U32 R13, RZ, RZ, R21 ;  /* 0x000000ffff0d9224 */ /* 0x000fe200078e0015 */
[----:B------:R-:W3:Y:S04]  /*1d1f0*/  LDL R20, [R1+0x6dc] ;  /* 0x0006dc0001147983 */ /* 0x000ee80000100800 */
[----:B------:R0:W3:Y:S04]  /*1d200*/  @!P1 LDG.E.U16 R10, desc[UR16][R12.64] ;  /* 0x000000100c0a9981 */ /* 0x0000e8000c1e1500 */
[----:B------:R-:W3:Y:S04]  /*1d210*/  LDL R21, [R1+0x6d8] ;  /* 0x0006d80001157983 */ /* 0x000ee80000100800 */
[----:B------:R1:W3:Y:S01]  /*1d220*/  @!P1 LDG.E.U16 R11, desc[UR16][R14.64] ;  /* 0x000000100e0b9981 */ /* 0x0002e2000c1e1500 */
[----:B0-----:R-:W-:-:S02]  /*1d230*/  PRMT R12, RZ, 0x7610, R12 ;  /* 0x00007610ff0c7816 */ /* 0x001fc4000000000c */
[----:B------:R-:W-:Y:S01]  /*1d240*/  PRMT R13, RZ, 0x7610, R13 ;  /* 0x00007610ff0d7816 */ /* 0x000fe2000000000d */
[----:B-1----:R-:W-:Y:S02]  /*1d250*/  @!P1 IMAD.MOV.U32 R14, RZ, RZ, R22 ;  /* 0x000000ffff0e9224 */ /* 0x002fe400078e0016 */
[----:B------:R-:W-:Y:S01]  /*1d260*/  @!P1 IMAD.MOV.U32 R15, RZ, RZ, R23 ;  /* 0x000000ffff0f9224 */ /* 0x000fe200078e0017 */
[----:B------:R-:W3:Y:S04]  /*1d270*/  LDL R22, [R1+0x6cc] ;  /* 0x0006cc0001167983 */ /* 0x000ee80000100800 */
[----:B------:R0:W3:Y:S04]  /*1d280*/  @!P1 LDG.E.U16 R12, desc[UR16][R14.64] ;  /* 0x000000100e0c9981 */ /* 0x0000e8000c1e1500 */
[----:B------:R-:W3:Y:S01]  /*1d290*/  LDL R23, [R1+0x6c8] ;  /* 0x0006c80001177983 */ /* 0x000ee20000100800 */
[----:B0-----:R-:W-:-:S03]  /*1d2a0*/  PRMT R15, RZ, 0x7610, R15 ;  /* 0x00007610ff0f7816 */ /* 0x001fc6000000000f */
[----:B--2---:R0:W2:Y:S02]  /*1d2b0*/  @!P1 LDG.E.U16 R13, desc[UR16][R16.64] ;  /* 0x00000010100d9981 */ /* 0x0040a4000c1e1500 */
[----:B0-----:R-:W-:Y:S02]  /*1d2c0*/  @!P1 IMAD.MOV.U32 R16, RZ, RZ, R152 ;  /* 0x000000ffff109224 */ /* 0x001fe400078e0098 */
[----:B------:R-:W-:Y:S01]  /*1d2d0*/  @!P1 IMAD.MOV.U32 R17, RZ, RZ, R153 ;  /* 0x000000ffff119224 */ /* 0x000fe200078e0099 */
[----:B------:R-:W2:Y:S04]  /*1d2e0*/  LDL R152, [R1+0x69c] ;  /* 0x00069c0001987983 */ /* 0x000ea80000100800 */
[----:B------:R-:W2:Y:S04]  /*1d2f0*/  LDL R153, [R1+0x698] ;  /* 0x0006980001997983 */ /* 0x000ea80000100800 */
[----:B----4-:R0:W4:Y:S02]  /*1d300*/  @!P1 LDG.E.U16 R15, desc[UR16][R18.64] ;  /* 0x00000010120f9981 */ /* 0x010124000c1e1500 */
[----:B0-----:R-:W-:-:S02]  /*1d310*/  @!P1 IMAD.MOV.U32 R19, RZ, RZ, R154 ;  /* 0x000000ffff139224 */ /* 0x001fc400078e009a */
[----:B------:R-:W4:Y:S01]  /*1d320*/  LDL R154, [R1+0x688] ;  /* 0x00068800019a7983 */ /* 0x000f220000100800 */
[----:B---3--:R-:W-:-:S03]  /*1d330*/  @!P1 IMAD.MOV.U32 R18, RZ, RZ, R0 ;  /* 0x000000ffff129224 */ /* 0x008fc600078e0000 */
[----:B------:R-:W3:Y:S01]  /*1d340*/  LDL R0, [R1+0x68c] ;  /* 0x00068c0001007983 */ /* 0x000ee20000100800 */
[----:B------:R-:W-:-:S06]  /*1d350*/  PRMT R14, RZ, 0x7610, R14 ;  /* 0x00007610ff0e7816 */ /* 0x000fcc000000000e */
[----:B------:R0:W3:Y:S02]  /*1d360*/  @!P1 LDG.E.U16 R14, desc[UR16][R16.64] ;  /* 0x00000010100e9981 */ /* 0x0000e4000c1e1500 */
[----:B0-----:R-:W-:Y:S02]  /*1d370*/  PRMT R16, RZ, 0x7610, R16 ;  /* 0x00007610ff107816 */ /* 0x001fe40000000010 */
[----:B------:R-:W-:-:S04]  /*1d380*/  PRMT R17, RZ, 0x7610, R17 ;  /* 0x00007610ff117816 */ /* 0x000fc80000000011 */
[----:B------:R0:W3:Y:S02]  /*1d390*/  @!P1 LDG.E.U16 R16, desc[UR16][R18.64] ;  /* 0x0000001012109981 */ /* 0x0000e4000c1e1500 */
[----:B0-----:R-:W-:Y:S02]  /*1d3a0*/  PRMT R18, RZ, 0x7610, R18 ;  /* 0x00007610ff127816 */ /* 0x001fe40000000012 */
[----:B------:R-:W-:Y:S01]  /*1d3b0*/  PRMT R19, RZ, 0x7610, R19 ;  /* 0x00007610ff137816 */ /* 0x000fe20000000013 */
[----:B------:R0:W3:Y:S02]  /*1d3c0*/  @!P1 LDG.E.U16 R17, desc[UR16][R20.64] ;  /* 0x0000001014119981 */ /* 0x0000e4000c1e1500 */
[----:B0-----:R-:W-:Y:S02]  /*1d3d0*/  @!P1 IMAD.MOV.U32 R20, RZ, RZ, R156 ;  /* 0x000000ffff149224 */ /* 0x001fe400078e009c */
[----:B------:R-:W-:Y:S01]  /*1d3e0*/  @!P1 IMAD.MOV.U32 R21, RZ, RZ, R157 ;  /* 0x000000ffff159224 */ /* 0x000fe200078e009d */
[----:B------:R-:W3:Y:S04]  /*1d3f0*/  LDL R156, [R1+0x65c] ;  /* 0x00065c00019c7983 */ /* 0x000ee80000100800 */
[----:B------:R0:W3:Y:S04]  /*1d400*/  @!P1 LDG.E.U16 R18, desc[UR16][R20.64] ;  /* 0x0000001014129981 */ /* 0x0000e8000c1e1500 */
[----:B------:R-:W3:Y:S04]  /*1d410*/  LDL R157, [R1+0x658] ;  /* 0x00065800019d7983 */ /* 0x000ee80000100800 */
[----:B------:R1:W3:Y:S01]  /*1d420*/  @!P1 LDG.E.U16 R19, desc[UR16][R22.64] ;  /* 0x0000001016139981 */ /* 0x0002e2000c1e1500 */
[----:B0-----:R-:W-:Y:S01]  /*1d430*/  PRMT R21, RZ, 0x7610, R21 ;  /* 0x00007610ff157816 */ /* 0x001fe20000000015 */
[----:B-1----:R-:W-:-:S02]  /*1d440*/  @!P1 IMAD.MOV.U32 R22, RZ, RZ, R158 ;  /* 0x000000ffff169224 */ /* 0x002fc400078e009e */
[----:B------:R-:W-:Y:S01]  /*1d450*/  @!P1 IMAD.MOV.U32 R23, RZ, RZ, R159 ;  /* 0x000000ffff179224 */ /* 0x000fe200078e009f */
[----:B------:R-:W3:Y:S04]  /*1d460*/  LDL R158, [R1+0x64c] ;  /* 0x00064c00019e7983 */ /* 0x000ee80000100800 */
[----:B------:R-:W3:Y:S04]  /*1d470*/  LDL R159, [R1+0x648] ;  /* 0x00064800019f7983 */ /* 0x000ee80000100800 */
[----:B--2---:R0:W2:Y:S02]  /*1d480*/  @!P1 LDG.E.U16 R21, desc[UR16][R152.64] ;  /* 0x0000001098159981 */ /* 0x0040a4000c1e1500 */
[----:B0-----:R-:W-:-:S02]  /*1d490*/  @!P1 IMAD.MOV.U32 R152, RZ, RZ, R155 ;  /* 0x000000ffff989224 */ /* 0x001fc400078e009b */
[----:B------:R-:W-:Y:S02]  /*1d4a0*/  @!P1 IMAD.MOV.U32 R153, RZ, RZ, R160 ;  /* 0x000000ffff999224 */ /* 0x000fe400078e00a0 */
[----:B------:R-:W2:Y:S01]  /*1d4b0*/  LDL R160, [R1+0x3f8] ;  /* 0x0003f80001a07983 */ /* 0x000ea20000100800 */
[----:B----4-:R-:W-:Y:S02]  /*1d4c0*/  @!P1 IMAD.MOV.U32 R155, RZ, RZ, R154 ;  /* 0x000000ffff9b9224 */ /* 0x010fe400078e009a */
[----:B---3--:R-:W-:Y:S02]  /*1d4d0*/  @!P1 IMAD.MOV.U32 R154, RZ, RZ, R0 ;  /* 0x000000ffff9a9224 */ /* 0x008fe400078e0000 */
[----:B------:R-:W3:Y:S01]  /*1d4e0*/  LDL R0, [R1+0x3fc] ;  /* 0x0003fc0001007983 */ /* 0x000ee20000100800 */
[----:B------:R-:W-:-:S06]  /*1d4f0*/  PRMT R20, RZ, 0x7610, R20 ;  /* 0x00007610ff147816 */ /* 0x000fcc0000000014 */
[----:B------:R0:W4:Y:S02]  /*1d500*/  @!P1 LDG.E.U16 R20, desc[UR16][R22.64] ;  /* 0x0000001016149981 */ /* 0x000124000c1e1500 */
[----:B0-----:R-:W-:Y:S02]  /*1d510*/  PRMT R22, RZ, 0x7610, R22 ;  /* 0x00007610ff167816 */ /* 0x001fe40000000016 */
[----:B------:R-:W-:-:S04]  /*1d520*/  PRMT R23, RZ, 0x7610, R23 ;  /* 0x00007610ff177816 */ /* 0x000fc80000000017 */
[----:B------:R0:W4:Y:S04]  /*1d530*/  @!P1 LDG.E.U16 R22, desc[UR16][R152.64] ;  /* 0x0000001098169981 */ /* 0x000128000c1e1500 */
[----:B------:R1:W4:Y:S01]  /*1d540*/  @!P1 LDG.E.U16 R23, desc[UR16][R154.64] ;  /* 0x000000109a179981 */ /* 0x000322000c1e1500 */
[----:B0-----:R-:W-:Y:S01]  /*1d550*/  PRMT R152, RZ, 0x7610, R152 ;  /* 0x00007610ff987816 */ /* 0x001fe20000000098 */
[----:B-1----:R-:W-:Y:S02]  /*1d560*/  @!P1 IMAD.MOV.U32 R154, RZ, RZ, R162 ;  /* 0x000000ffff9a9224 */ /* 0x002fe400078e00a2 */
[----:B------:R-:W-:Y:S01]  /*1d570*/  @!P1 IMAD.MOV.U32 R155, RZ, RZ, R166 ;  /* 0x000000ffff9b9224 */ /* 0x000fe200078e00a6 */
[----:B------:R-:W-:Y:S01]  /*1d580*/  PRMT R153, RZ, 0x7610, R153 ;  /* 0x00007610ff997816 */ /* 0x000fe20000000099 */
[----:B------:R-:W4:Y:S04]  /*1d590*/  LDL R166, [R1+0x3f4] ;  /* 0x0003f40001a67983 */ /* 0x000f280000100800 */
[----:B------:R0:W4:Y:S04]  /*1d5a0*/  @!P1 LDG.E.U16 R152, desc[UR16][R154.64] ;  /* 0x000000109a989981 */ /* 0x000128000c1e1500 */
[----:B------:R-:W4:Y:S01]  /*1d5b0*/  LDL R162, [R1+0x3ec] ;  /* 0x0003ec0001a27983 */ /* 0x000f220000100800 */
[----:B0-----:R-:W-:-:S03]  /*1d5c0*/  PRMT R155, RZ, 0x7610, R155 ;  /* 0x00007610ff9b7816 */ /* 0x001fc6000000009b */
[----:B------:R0:W4:Y:S02]  /*1d5d0*/  @!P1 LDG.E.U16 R153, desc[UR16][R156.64] ;  /* 0x000000109c999981 */ /* 0x000124000c1e1500 */
[----:B0-----:R-:W-:Y:S02]  /*1d5e0*/  @!P1 IMAD.MOV.U32 R156, RZ, RZ, R163 ;  /* 0x000000ffff9c9224 */ /* 0x001fe400078e00a3 */
[----:B------:R-:W-:Y:S01]  /*1d5f0*/  @!P1 IMAD.MOV.U32 R157, RZ, RZ, R165 ;  /* 0x000000ffff9d9224 */ /* 0x000fe200078e00a5 */
[----:B------:R-:W4:Y:S04]  /*1d600*/  LDL R163, [R1+0x3e8] ;  /* 0x0003e80001a37983 */ /* 0x000f280000100800 */
[----:B------:R-:W4:Y:S04]  /*1d610*/  LDL R165, [R1+0x3b8] ;  /* 0x0003b80001a57983 */ /* 0x000f280000100800 */
[----:B------:R0:W4:Y:S02]  /*1d620*/  @!P1 LDG.E.U16 R155, desc[UR16][R158.64] ;  /* 0x000000109e9b9981 */ /* 0x000124000c1e1500 */
[----:B0-----:R-:W-:-:S02]  /*1d630*/  @!P1 IMAD.MOV.U32 R159, RZ, RZ, R164 ;  /* 0x000000ffff9f9224 */ /* 0x001fc400078e00a4 */
[----:B------:R-:W-:Y:S01]  /*1d640*/  @!P1 IMAD.MOV.U32 R158, RZ, RZ, R161 ;  /* 0x000000ffff9e9224 */ /* 0x000fe200078e00a1 */
[----:B------:R-:W4:Y:S01]  /*1d650*/  LDL R164, [R1+0x3bc] ;  /* 0x0003bc0001a47983 */ /* 0x000f220000100800 */
[----:B--2---:R-:W-:Y:S02]  /*1d660*/  @!P1 IMAD.MOV.U32 R161, RZ, RZ, R160 ;  /* 0x000000ffffa19224 */ /* 0x004fe400078e00a0 */
[----:B---3--:R-:W-:Y:S02]  /*1d670*/  @!P1 IMAD.MOV.U32 R160, RZ, RZ, R0 ;  /* 0x000000ffffa09224 */ /* 0x008fe400078e0000 */
[----:B------:R-:W2:Y:S01]  /*1d680*/  LDL R0, [R1+0x3b4] ;  /* 0x0003b40001007983 */ /* 0x000ea20000100800 */
[----:B------:R-:W-:-:S06]  /*1d690*/  PRMT R154, RZ, 0x7610, R154 ;  /* 0x00007610ff9a7816 */ /* 0x000fcc000000009a */
[----:B------:R0:W3:Y:S02]  /*1d6a0*/  @!P1 LDG.E.U16 R154, desc[UR16][R156.64] ;  /* 0x000000109c9a9981 */ /* 0x0000e4000c1e1500 */
[----:B0-----:R-:W-:Y:S02]  /*1d6b0*/  PRMT R156, RZ, 0x7610, R156 ;  /* 0x00007610ff9c7816 */ /* 0x001fe4000000009c */
[----:B------:R-:W-:-:S04]  /*1d6c0*/  PRMT R157, RZ, 0x7610, R157 ;  /* 0x00007610ff9d7816 */ /* 0x000fc8000000009d */
[----:B------:R0:W3:Y:S04]  /*1d6d0*/  @!P1 LDG.E.U16 R156, desc[UR16][R158.64] ;  /* 0x000000109e9c9981 */ /* 0x0000e8000c1e1500 */
[----:B------:R1:W3:Y:S01]  /*1d6e0*/  @!P1 LDG.E.U16 R157, desc[UR16][R160.64] ;  /* 0x00000010a09d9981 */ /* 0x0002e2000c1e1500 */
[----:B0-----:R-:W-:Y:S01]  /*1d6f0*/  PRMT R158, RZ, 0x7610, R158 ;  /* 0x00007610ff9e7816 */ /* 0x001fe2000000009e */
[----:B-1----:R-:W-:Y:S02]  /*1d700*/  @!P1 IMAD.MOV.U32 R161, RZ, RZ, R167 ;  /* 0x000000ffffa19224 */ /* 0x002fe400078e00a7 */
[----:B----4-:R-:W-:Y:S01]  /*1d710*/  @!P1 IMAD.MOV.U32 R160, RZ, RZ, R166 ;  /* 0x000000ffffa09224 */ /* 0x010fe200078e00a6 */
[----:B------:R-:W4:Y:S04]  /*1d720*/  LDL R167, [R1+0x3a8] ;  /* 0x0003a80001a77983 */ /* 0x000f280000100800 */
[----:B------:R-:W4:Y:S01]  /*1d730*/  LDL R166, [R1+0x3ac] ;  /* 0x0003ac0001a67983 */ /* 0x000f220000100800 */
[----:B------:R-:W-:-:S03]  /*1d740*/  PRMT R159, RZ, 0x7610, R159 ;  /* 0x00007610ff9f7816 */ /* 0x000fc6000000009f */
[----:B------:R0:W3:Y:S02]  /*1d750*/  @!P1 LDG.E.U16 R158, desc[UR16][R160.64] ;  /* 0x00000010a09e9981 */ /* 0x0000e4000c1e1500 */
[----:B0-----:R-:W-:Y:S02]  /*1d760*/  PRMT R161, RZ, 0x7610, R161 ;  /* 0x00007610ffa17816 */ /* 0x001fe400000000a1 */
[----:B------:R0:W3:Y:S02]  /*1d770*/  @!P1 LDG.E.U16 R159, desc[UR16][R162.64] ;  /* 0x00000010a29f9981 */ /* 0x0000e4000c1e1500 */
[----:B0-----:R-:W-:Y:S02]  /*1d780*/  @!P1 IMAD.MOV.U32 R162, RZ, RZ, R168 ;  /* 0x000000ffffa29224 */ /* 0x001fe400078e00a8 */
[----:B------:R-:W-:Y:S01]  /*1d790*/  @!P1 IMAD.MOV.U32 R163, RZ, RZ, R169 ;  /* 0x000000ffffa39224 */ /* 0x000fe200078e00a9 */
[----:B------:R-:W3:Y:S04]  /*1d7a0*/  LDL R168, [R1+0x37c] ;  /* 0x00037c0001a87983 */ /* 0x000ee80000100800 */
[----:B------:R-:W3:Y:S04]  /*1d7b0*/  LDL R169, [R1+0x378] ;  /* 0x0003780001a97983 */ /* 0x000ee80000100800 */
[----:B------:R0:W3:Y:S02]  /*1d7c0*/  @!P1 LDG.E.U16 R161, desc[UR16][R164.64] ;  /* 0x00000010a4a19981 */ /* 0x0000e4000c1e1500 */
[----:B0-----:R-:W-:-:S02]  /*1d7d0*/  @!P1 IMAD.MOV.U32 R165, RZ, RZ, R172 ;  /* 0x000000ffffa59224 */ /* 0x001fc400078e00ac */
[----:B------:R-:W3:Y:S01]  /*1d7e0*/  LDL R172, [R1+0x370] ;  /* 0x0003700001ac7983 */ /* 0x000ee20000100800 */
[----:B--2---:R-:W-:-:S03]  /*1d7f0*/  @!P1 IMAD.MOV.U32 R164, RZ, RZ, R0 ;  /* 0x000000ffffa49224 */ /* 0x004fc600078e0000 */
[----:B------:R-:W2:Y:S01]  /*1d800*/  LDL R0, [R1+0x374] ;  /* 0x0003740001007983 */ /* 0x000ea20000100800 */
[----:B------:R-:W-:-:S06]  /*1d810*/  PRMT R160, RZ, 0x7610, R160 ;  /* 0x00007610ffa07816 */ /* 0x000fcc00000000a0 */
[----:B------:R0:W2:Y:S02]  /*1d820*/  @!P1 LDG.E.U16 R160, desc[UR16][R162.64] ;  /* 0x00000010a2a09981 */ /* 0x0000a4000c1e1500 */
[----:B0-----:R-:W-:Y:S02]  /*1d830*/  PRMT R163, RZ, 0x7610, R163 ;  /* 0x00007610ffa37816 */ /* 0x001fe400000000a3 */
[----:B------:R-:W-:-:S06]  /*1d840*/  PRMT R162, RZ, 0x7610, R162 ;  /* 0x00007610ffa27816 */ /* 0x000fcc00000000a2 */
[----:B------:R0:W2:Y:S02]  /*1d850*/  @!P1 LDG.E.U16 R162, desc[UR16][R164.64] ;  /* 0x00000010a4a29981 */ /* 0x0000a4000c1e1500 */
[----:B0-----:R-:W-:Y:S02]  /*1d860*/  PRMT R165, RZ, 0x7610, R165 ;  /* 0x00007610ffa57816 */ /* 0x001fe400000000a5 */
[----:B----4-:R0:W4:Y:S02]  /*1d870*/  @!P1 LDG.E.U16 R163, desc[UR16][R166.64] ;  /* 0x00000010a6a39981 */ /* 0x010124000c1e1500 */
[----:B0-----:R-:W-:Y:S02]  /*1d880*/  @!P1 IMAD.MOV.U32 R166, RZ, RZ, R170 ;  /* 0x000000ffffa69224 */ /* 0x001fe400078e00aa */
[----:B------:R-:W-:Y:S01]  /*1d890*/  @!P1 IMAD.MOV.U32 R167, RZ, RZ, R171 ;  /* 0x000000ffffa79224 */ /* 0x000fe200078e00ab */
[----:B------:R-:W4:Y:S04]  /*1d8a0*/  LDL R170, [R1+0x344] ;  /* 0x0003440001aa7983 */ /* 0x000f280000100800 */
[----:B------:R-:W4:Y:S04]  /*1d8b0*/  LDL R171, [R1+0x340] ;  /* 0x0003400001ab7983 */ /* 0x000f280000100800 */
[----:B---3--:R0:W3:Y:S02]  /*1d8c0*/  @!P1 LDG.E.U16 R165, desc[UR16][R168.64] ;  /* 0x00000010a8a59981 */ /* 0x0080e4000c1e1500 */
[----:B0-----:R-:W-:-:S02]  /*1d8d0*/  @!P1 IMAD.MOV.U32 R169, RZ, RZ, R172 ;  /* 0x000000ffffa99224 */ /* 0x001fc400078e00ac */
[----:B------:R-:W3:Y:S01]  /*1d8e0*/  LDL R172, [R1+0x334] ;  /* 0x0003340001ac7983 */ /* 0x000ee20000100800 */
[----:B--2---:R-:W-:-:S03]  /*1d8f0*/  @!P1 IMAD.MOV.U32 R168, RZ, RZ, R0 ;  /* 0x000000ffffa89224 */ /* 0x004fc600078e0000 */
[----:B------:R-:W2:Y:S01]  /*1d900*/  LDL R0, [R1+0x32c] ;  /* 0x00032c0001007983 */ /* 0x000ea20000100800 */
[----:B------:R-:W-:-:S06]  /*1d910*/  PRMT R164, RZ, 0x7610, R164 ;  /* 0x00007610ffa47816 */ /* 0x000fcc00000000a4 */
[----:B------:R0:W2:Y:S02]  /*1d920*/  @!P1 LDG.E.U16 R164, desc[UR16][R166.64] ;  /* 0x00000010a6a49981 */ /* 0x0000a4000c1e1500 */
[----:B0-----:R-:W-:Y:S02]  /*1d930*/  PRMT R166, RZ, 0x7610, R166 ;  /* 0x00007610ffa67816 */ /* 0x001fe400000000a6 */
[----:B------:R-:W-:-:S04]  /*1d940*/  PRMT R167, RZ, 0x7610, R167 ;  /* 0x00007610ffa77816 */ /* 0x000fc800000000a7 */
[----:B------:R0:W2:Y:S02]  /*1d950*/  @!P1 LDG.E.U16 R166, desc[UR16][R168.64] ;  /* 0x00000010a8a69981 */ /* 0x0000a4000c1e1500 */
[----:B0-----:R-:W-:Y:S02]  /*1d960*/  @!P1 IMAD.MOV.U32 R168, RZ, RZ, R174 ;  /* 0x000000ffffa89224 */ /* 0x001fe400078e00ae */
[----:B------:R-:W-:Y:S01]  /*1d970*/  @!P1 IMAD.MOV.U32 R169, RZ, RZ, R175 ;  /* 0x000000ffffa99224 */ /* 0x000fe200078e00af */
[----:B------:R-:W2:Y:S04]  /*1d980*/  LDL R174, [R1+0x304] ;  /* 0x0003040001ae7983 */ /* 0x000ea80000100800 */
[----:B------:R0:W2:Y:S04]  /*1d990*/  @!P1 LDG.E.U16 R167, desc[UR16][R168.64] ;  /* 0x00000010a8a79981 */ /* 0x0000a8000c1e1500 */
[----:B------:R-:W2:Y:S01]  /*1d9a0*/  LDL R175, [R1+0x300] ;  /* 0x0003000001af7983 */ /* 0x000ea20000100800 */
[----:B0-----:R-:W-:-:S02]  /*1d9b0*/  PRMT R168, RZ, 0x7610, R168 ;  /* 0x00007610ffa87816 */ /* 0x001fc400000000a8 */
[----:B------:R-:W-:-:S04]  /*1d9c0*/  PRMT R169, RZ, 0x7610, R169 ;  /* 0x00007610ffa97816 */ /* 0x000fc800000000a9 */
[----:B----4-:R0:W4:Y:S02]  /*1d9d0*/  @!P1 LDG.E.U16 R168, desc[UR16][R170.64] ;  /* 0x00000010aaa89981 */ /* 0x010124000c1e1500 */
[----:B0-----:R-:W-:Y:S02]  /*1d9e0*/  @!P1 IMAD.MOV.U32 R170, RZ, RZ, R177 ;  /* 0x000000ffffaa9224 */ /* 0x001fe400078e00b1 */
[----:B------:R-:W-:Y:S01]  /*1d9f0*/  @!P1 IMAD.MOV.U32 R171, RZ, RZ, R178 ;  /* 0x000000ffffab9224 */ /* 0x000fe200078e00b2 */
[----:B------:R-:W4:Y:S04]  /*1da00*/  LDL R177, [R1+0x2f0] ;  /* 0x0002f00001b17983 */ /* 0x000f280000100800 */
[----:B------:R0:W4:Y:S04]  /*1da10*/  @!P1 LDG.E.U16 R169, desc[UR16][R170.64] ;  /* 0x00000010aaa99981 */ /* 0x000128000c1e1500 */
[----:B------:R-:W4:Y:S01]  /*1da20*/  LDL R178, [R1+0x2c4] ;  /* 0x0002c40001b27983 */ /* 0x000f220000100800 */
[----:B0-----:R-:W-:-:S06]  /*1da30*/  PRMT R170, RZ, 0x7610, R170 ;  /* 0x00007610ffaa7816 */ /* 0x001fcc00000000aa */
[----:B---3--:R0:W3:Y:S02]  /*1da40*/  @!P1 LDG.E.U16 R170, desc[UR16][R172.64] ;  /* 0x00000010acaa9981 */ /* 0x0080e4000c1e1500 */
[----:B0-----:R-:W-:Y:S02]  /*1da50*/  @!P1 IMAD.MOV.U32 R173, RZ, RZ, R176 ;  /* 0x000000ffffad9224 */ /* 0x001fe400078e00b0 */
[----:B------:R-:W4:Y:S01]  /*1da60*/  LDL R176, [R1+0x2f4] ;  /* 0x0002f40001b07983 */ /* 0x000f220000100800 */
[----:B--2---:R-:W-:-:S03]  /*1da70*/  @!P1 IMAD.MOV.U32 R172, RZ, RZ, R0 ;  /* 0x000000ffffac9224 */ /* 0x004fc600078e0000 */
[----:B------:R-:W2:Y:S01]  /*1da80*/  LDL R0, [R1+0x2ec] ;  /* 0x0002ec0001007983 */ /* 0x000ea20000100800 */
[----:B------:R-:W-:-:S06]  /*1da90*/  PRMT R171, RZ, 0x7610, R171 ;  /* 0x00007610ffab7816 */ /* 0x000fcc00000000ab */
[----:B------:R0:W3:Y:S02]  /*1daa0*/  @!P1 LDG.E.U16 R171, desc[UR16][R172.64] ;  /* 0x00000010acab9981 */ /* 0x0000e4000c1e1500 */
[----:B0-----:R-:W-:Y:S02]  /*1dab0*/  PRMT R172, RZ, 0x7610, R172 ;  /* 0x00007610ffac7816 */ /* 0x001fe400000000ac */
[----:B------:R-:W-:-:S04]  /*1dac0*/  PRMT R173, RZ, 0x7610, R173 ;  /* 0x00007610ffad7816 */ /* 0x000fc800000000ad */
[----:B------:R0:W3:Y:S02]  /*1dad0*/  @!P1 LDG.E.U16 R172, desc[UR16][R174.64] ;  /* 0x00000010aeac9981 */ /* 0x0000e4000c1e1500 */
[----:B0-----:R-:W-:Y:S02]  /*1dae0*/  @!P1 IMAD.MOV.U32 R174, RZ, RZ, R180 ;  /* 0x000000ffffae9224 */ /* 0x001fe400078e00b4 */
[----:B------:R-:W-:Y:S01]  /*1daf0*/  @!P1 IMAD.MOV.U32 R175, RZ, RZ, R181 ;  /* 0x000000ffffaf9224 */ /* 0x000fe200078e00b5 */
[----:B------:R-:W3:Y:S04]  /*1db00*/  LDL R180, [R1+0x2b4] ;  /* 0x0002b40001b47983 */ /* 0x000ee80000100800 */
[----:B------:R0:W3:Y:S04]  /*1db10*/  @!P1 LDG.E.U16 R173, desc[UR16][R174.64] ;  /* 0x00000010aead9981 */ /* 0x0000e8000c1e1500 */
[----:B------:R-:W3:Y:S01]  /*1db20*/  LDL R181, [R1+0x2b0] ;  /* 0x0002b00001b57983 */ /* 0x000ee20000100800 */
[----:B0-----:R-:W-:-:S06]  /*1db30*/  PRMT R174, RZ, 0x7610, R174 ;  /* 0x00007610ffae7816 */ /* 0x001fcc00000000ae */
[----:B----4-:R0:W4:Y:S02]  /*1db40*/  @!P1 LDG.E.U16 R174, desc[UR16][R176.64] ;  /* 0x00000010b0ae9981 */ /* 0x010124000c1e1500 */
[----:B0-----:R-:W-:Y:S02]  /*1db50*/  @!P1 IMAD.MOV.U32 R177, RZ, RZ, R182 ;  /* 0x000000ffffb19224 */ /* 0x001fe400078e00b6 */
[----:B------:R-:W4:Y:S01]  /*1db60*/  LDL R182, [R1+0x284] ;  /* 0x0002840001b67983 */ /* 0x000f220000100800 */
[----:B--2---:R-:W-:-:S03]  /*1db70*/  @!P1 IMAD.MOV.U32 R176, RZ, RZ, R0 ;  /* 0x000000ffffb09224 */ /* 0x004fc600078e0000 */
[----:B------:R-:W2:Y:S01]  /*1db80*/  LDL R0, [R1+0x2ac] ;  /* 0x0002ac0001007983 */ /* 0x000ea20000100800 */
[----:B------:R-:W-:-:S06]  /*1db90*/  PRMT R175, RZ, 0x7610, R175 ;  /* 0x00007610ffaf7816 */ /* 0x000fcc00000000af */
[----:B------:R0:W4:Y:S02]  /*1dba0*/  @!P1 LDG.E.U16 R175, desc[UR16][R176.64] ;  /* 0x00000010b0af9981 */ /* 0x000124000c1e1500 */
[----:B0-----:R-:W-:Y:S02]  /*1dbb0*/  PRMT R176, RZ, 0x7610, R176 ;  /* 0x00007610ffb07816 */ /* 0x001fe400000000b0 */
[----:B------:R-:W-:-:S04]  /*1dbc0*/  PRMT R177, RZ, 0x7610, R177 ;  /* 0x00007610ffb17816 */ /* 0x000fc800000000b1 */
[----:B------:R0:W4:Y:S02]  /*1dbd0*/  @!P1 LDG.E.U16 R176, desc[UR16][R178.64] ;  /* 0x00000010b2b09981 */ /* 0x000124000c1e1500 */
[----:B0-----:R-:W-:Y:S02]  /*1dbe0*/  @!P1 IMAD.MOV.U32 R178, RZ, RZ, R184 ;  /* 0x000000ffffb29224 */ /* 0x001fe400078e00b8 */
[----:B------:R-:W-:Y:S01]  /*1dbf0*/  @!P1 IMAD.MOV.U32 R179, RZ, RZ, R185 ;  /* 0x000000ffffb39224 */ /* 0x000fe200078e00b9 */
[----:B------:R-:W4:Y:S04]  /*1dc00*/  LDL R184, [R1+0x274] ;  /* 0x0002740001b87983 */ /* 0x000f280000100800 */
[----:B------:R0:W4:Y:S04]  /*1dc10*/  @!P1 LDG.E.U16 R177, desc[UR16][R178.64] ;  /* 0x00000010b2b19981 */ /* 0x000128000c1e1500 */
[----:B------:R-:W4:Y:S01]  /*1dc20*/  LDL R185, [R1+0x270] ;  /* 0x0002700001b97983 */ /* 0x000f220000100800 */
[----:B0-----:R-:W-:-:S02]  /*1dc30*/  PRMT R178, RZ, 0x7610, R178 ;  /* 0x00007610ffb27816 */ /* 0x001fc400000000b2 */
[----:B------:R-:W-:-:S04]  /*1dc40*/  PRMT R179, RZ, 0x7610, R179 ;  /* 0x00007610ffb37816 */ /* 0x000fc800000000b3 */
[----:B---3--:R0:W3:Y:S02]  /*1dc50*/  @!P1 LDG.E.U16 R178, desc[UR16][R180.64] ;  /* 0x00000010b4b29981 */ /* 0x0080e4000c1e1500 */
[----:B0-----:R-:W-:Y:S02]  /*1dc60*/  @!P1 IMAD.MOV.U32 R181, RZ, RZ, R186 ;  /* 0x000000ffffb59224 */ /* 0x001fe400078e00ba */
[----:B------:R-:W3:Y:S01]  /*1dc70*/  LDL R186, [R1+0x240] ;  /* 0x0002400001ba7983 */ /* 0x000ee20000100800 */
[----:B--2---:R-:W-:-:S03]  /*1dc80*/  @!P1 IMAD.MOV.U32 R180, RZ, RZ, R0 ;  /* 0x000000ffffb49224 */ /* 0x004fc600078e0000 */
[----:B------:R-:W2:Y:S04]  /*1dc90*/  LDL R0, [R1+0x244] ;  /* 0x0002440001007983 */ /* 0x000ea80000100800 */
[----:B------:R0:W2:Y:S02]  /*1dca0*/  @!P1 LDG.E.U16 R179, desc[UR16][R180.64] ;  /* 0x00000010b4b39981 */ /* 0x0000a4000c1e1500 */
[----:B0-----:R-:W-:-:S06]  /*1dcb0*/  PRMT R180, RZ, 0x7610, R180 ;  /* 0x00007610ffb47816 */ /* 0x001fcc00000000b4 */
[----:B----4-:R0:W4:Y:S04]  /*1dcc0*/  @!P1 LDG.E.U16 R180, desc[UR16][R182.64] ;  /* 0x00000010b6b49981 */ /* 0x010128000c1e1500 */
[----:B------:R-:W0:Y:S04]  /*1dcd0*/  LDL R182, [R1+0x278] ;  /* 0x0002780001b67983 */ /* 0x000e280000100800 */
[----:B------:R-:W0:Y:S01]  /*1dce0*/  LDL R183, [R1+0x27c] ;  /* 0x00027c0001b77983 */ /* 0x000e220000100800 */
[----:B------:R-:W-:Y:S02]  /*1dcf0*/  PRMT R181, RZ, 0x7610, R181 ;  /* 0x00007610ffb57816 */ /* 0x000fe400000000b5 */
[----:B0-----:R-:W-:-:S04]  /*1dd00*/  @!P1 LOP3.LUT R183, R183, R182, RZ, 0x3c, !PT ;  /* 0x000000b6b7b79212 */ /* 0x001fc800078e3cff */
[----:B------:R-:W-:-:S04]  /*1dd10*/  @!P1 LOP3.LUT R182, R183, R182, RZ, 0x3c, !PT ;  /* 0x000000b6b7b69212 */ /* 0x000fc800078e3cff */
[----:B------:R-:W-:-:S05]  /*1dd20*/  @!P1 LOP3.LUT R183, R183, R182, RZ, 0x3c, !PT ;  /* 0x000000b6b7b79212 */ /* 0x000fca00078e3cff */
[----:B------:R0:W4:Y:S02]  /*1dd30*/  @!P1 LDG.E.U16 R181, desc[UR16][R182.64] ;  /* 0x00000010b6b59981 */ /* 0x000124000c1e1500 */
[----:B0-----:R-:W-:-:S06]  /*1dd40*/  PRMT R182, RZ, 0x7610, R182 ;  /* 0x00007610ffb67816 */ /* 0x001fcc00000000b6 */
[----:B------:R0:W4:Y:S04]  /*1dd50*/  @!P1 LDG.E.U16 R182, desc[UR16][R184.64] ;  /* 0x00000010b8b69981 */ /* 0x000128000c1e1500 */
[----:B------:R-:W4:Y:S01]  /*1dd60*/  LDL R185, [R1+0x268] ;  /* 0x0002680001b97983 */ /* 0x000f220000100800 */
[----:B------:R-:W-:Y:S01]  /*1dd70*/  PRMT R183, RZ, 0x7610, R183 ;  /* 0x00007610ffb77816 */ /* 0x000fe200000000b7 */
[----:B0-----:R-:W-:Y:S02]  /*1dd80*/  @!P1 IMAD.MOV.U32 R184, RZ, RZ, R187 ;  /* 0x000000ffffb89224 */ /* 0x001fe400078e00bb */
[----:B---3--:R-:W-:Y:S02]  /*1dd90*/  @!P1 IMAD.MOV.U32 R187, RZ, RZ, R186 ;  /* 0x000000ffffbb9224 */ /* 0x008fe400078e00ba */
[----:B--2---:R-:W-:Y:S01]  /*1dda0*/  @!P1 IMAD.MOV.U32 R186, RZ, RZ, R0 ;  /* 0x000000ffffba9224 */ /* 0x004fe200078e0000 */
[----:B------:R-:W-:Y:S01]  /*1ddb0*/  PRMT R188, RZ, 0x7610, R188 ;  /* 0x00007610ffbc7816 */ /* 0x000fe200000000bc */
[----:B------:R-:W2:Y:S04]  /*1ddc0*/  LDL R0, [R1+0x1f4] ;  /* 0x0001f40001007983 */ /* 0x000ea80000100800 */
[----:B----4-:R0:W3:Y:S02]  /*1ddd0*/  @!P1 LDG.E.U16 R183, desc[UR16][R184.64] ;  /* 0x00000010b8b79981 */ /* 0x0100e4000c1e1500 */
[----:B0-----:R-:W-:-:S06]  /*1dde0*/  PRMT R184, RZ, 0x7610, R184 ;  /* 0x00007610ffb87816 */ /* 0x001fcc00000000b8 */
[----:B------:R0:W4:Y:S04]  /*1ddf0*/  @!P1 LDG.E.U16 R184, desc[UR16][R186.64] ;  /* 0x00000010bab89981 */ /* 0x000128000c1e1500 */
[----:B------:R-:W0:Y:S04]  /*1de00*/  LDL R186, [R1+0x238] ;  /* 0x0002380001ba7983 */ /* 0x000e280000100800 */
[----:B------:R-:W0:Y:S01]  /*1de10*/  LDL R187, [R1+0x23c] ;  /* 0x00023c0001bb7983 */ /* 0x000e220000100800 */
[----:B------:R-:W-:Y:S02]  /*1de20*/  PRMT R185, RZ, 0x7610, R185 ;  /* 0x00007610ffb97816 */ /* 0x000fe400000000b9 */
[----:B0-----:R-:W-:-:S04]  /*1de30*/  @!P1 LOP3.LUT R187, R187, R186, RZ, 0x3c, !PT ;  /* 0x000000babbbb9212 */ /* 0x001fc800078e3cff */
[----:B------:R-:W-:-:S04]  /*1de40*/  @!P1 LOP3.LUT R186, R187, R186, RZ, 0x3c, !PT ;  /* 0x000000babbba9212 */ /* 0x000fc800078e3cff */
[----:B------:R-:W-:-:S05]  /*1de50*/  @!P1 LOP3.LUT R187, R187, R186, RZ, 0x3c, !PT ;  /* 0x000000babbbb9212 */ /* 0x000fca00078e3cff */
[----:B------:R0:W3:Y:S02]  /*1de60*/  @!P1 LDG.E.U16 R185, desc[UR16][R186.64] ;  /* 0x00000010bab99981 */ /* 0x0000e4000c1e1500 */
[----:B0-----:R-:W-:-:S06]  /*1de70*/  PRMT R186, RZ, 0x7610, R186 ;  /* 0x00007610ffba7816 */ /* 0x001fcc00000000ba */
        /* <DEDUP_REMOVED lines=9> */
[----:B------:R-:W0:Y:S02]  /*1df10*/  LDL R191, [R1+0x204] ;  /* 0x0002040001bf7983 */ /* 0x000e240000100800 */
        /* <DEDUP_REMOVED lines=11> */
[----:B------:R-:W4:Y:S01]  /*1dfd0*/  LDL R191, [R1+0x1f0] ;  /* 0x0001f00001bf7983 */ /* 0x000f220000100800 */
[----:B------:R-:W-:Y:S01]  /*1dfe0*/  PRMT R194, RZ, 0x7610, R194 ;  /* 0x00007610ffc27816 */ /* 0x000fe200000000c2 */
[----:B--2---:R-:W-:Y:S01]  /*1dff0*/  @!P1 IMAD.MOV.U32 R190, RZ, RZ, R0 ;  /* 0x000000ffffbe9224 */ /* 0x004fe200078e0000 */
[----:B------:R-:W-:Y:S01]  /*1e000*/  PRMT R196, RZ, 0x7610, R196 ;  /* 0x00007610ffc47816 */ /* 0x000fe200000000c4 */
[----:B------:R-:W2:Y:S04]  /*1e010*/  LDL R0, [R1+0x184] ;  /* 0x0001840001007983 */ /* 0x000ea80000100800 */
[----:B----4-:R0:W4:Y:S04]  /*1e020*/  @!P1 LDG.E.U16 R194, desc[UR16][R190.64] ;  /* 0x00000010bec29981 */ /* 0x010128000c1e1500 */
[----:B------:R-:W0:Y:S04]  /*1e030*/  LDL R190, [R1+0x1e8] ;  /* 0x0001e80001be7983 */ /* 0x000e280000100800 */
[----:B------:R-:W0:Y:S02]  /*1e040*/  LDL R191, [R1+0x1ec] ;  /* 0x0001ec0001bf7983 */ /* 0x000e240000100800 */
        /* <DEDUP_REMOVED lines=32> */
[----:B------:R-:W3:Y:S01]  /*1e250*/  LDL R191, [R1+0x180] ;  /* 0x0001800001bf7983 */ /* 0x000ee20000100800 */
[----:B------:R-:W-:Y:S01]  /*1e260*/  PRMT R206, RZ, 0x7610, R206 ;  /* 0x00007610ffce7816 */ /* 0x000fe200000000ce */
[----:B--2---:R-:W-:Y:S01]  /*1e270*/  @!P1 IMAD.MOV.U32 R190, RZ, RZ, R0 ;  /* 0x000000ffffbe9224 */ /* 0x004fe200078e0000 */
[----:B------:R-:W-:Y:S01]  /*1e280*/  PRMT R208, RZ, 0x7610, R208 ;  /* 0x00007610ffd07816 */ /* 0x000fe200000000d0 */
[----:B------:R-:W2:Y:S04]  /*1e290*/  LDL R0, [R1+0x84] ;  /* 0x0000840001007983 */ /* 0x000ea80000100800 */
[----:B---3--:R0:W3:Y:S04]  /*1e2a0*/  @!P1 LDG.E.U16 R206, desc[UR16][R190.64] ;  /* 0x00000010bece9981 */ /* 0x0080e8000c1e1500 */
        /* <DEDUP_REMOVED lines=76> */
[----:B--2---:R-:W-:Y:S02]  /*1e770*/  @!P1 IMAD.MOV.U32 R190, RZ, RZ, R0 ;  /* 0x000000ffffbe9224 */ /* 0x004fe400078e0000 */
[----:B------:R-:W2:Y:S04]  /*1e780*/  LDL.LU R0, [R1+0x68] ;  /* 0x0000680001007983 */ /* 0x000ea80000300800 */
[----:B---3--:R0:W3:Y:S04]  /*1e790*/  @!P1 LDG.E.U16 R230, desc[UR16][R190.64] ;  /* 0x00000010bee69981 */ /* 0x0080e8000c1e1500 */
[----:B------:R-:W0:Y:S04]  /*1e7a0*/  LDL R190, [R1+0x130] ;  /* 0x0001300001be7983 */ /* 0x000e280000100800 */
[----:B------:R-:W0:Y:S01]  /*1e7b0*/  LDL R191, [R1+0x134] ;  /* 0x0001340001bf7983 */ /* 0x000e220000100800 */
[----:B------:R-:W-:-:S02]  /*1e7c0*/  PRMT R232, RZ, 0x7610, R232 ;  /* 0x00007610ffe87816 */ /* 0x000fc400000000e8 */
        /* <DEDUP_REMOVED lines=27> */
[----:B------:R1:W-:Y:S01]  /*1e980*/  STL [R1+0xb68], R2 ;  /* 0x000b680201007387 */ /* 0x0003e20000100800 */
[----:B0-----:R-:W-:Y:S02]  /*1e990*/  @!P1 IMAD.MOV.U32 R190, RZ, RZ, R191 ;  /* 0x000000ffffbe9224 */ /* 0x001fe400078e00bf */
[----:B------:R-:W-:Y:S02]  /*1e9a0*/  @!P1 IMAD.MOV.U32 R191, RZ, RZ, R2 ;  /* 0x000000ffffbf9224 */ /* 0x000fe400078e0002 */
[----:B-1----:R-:W4:Y:S04]  /*1e9b0*/  LDL.LU R2, [R1+0x6c] ;  /* 0x00006c0001027983 */ /* 0x002f280000300800 */
[----:B------:R0:W3:Y:S04]  /*1e9c0*/  @!P1 LDG.E.U16 R240, desc[UR16][R190.64] ;  /* 0x00000010bef09981 */ /* 0x0000e8000c1e1500 */
        /* <DEDUP_REMOVED lines=24> */
[----:B------:R-:W-:-:S02]  /*1eb50*/  PRMT R250, RZ, 0x7610, R250 ;  /* 0x00007610fffa7816 */ /* 0x000fc400000000fa */
[----:B0-----:R-:W-:-:S04]  /*1eb60*/  @!P1 LOP3.LUT R191, R191, R190, RZ, 0x3c, !PT ;  /* 0x000000bebfbf9212 */ /* 0x001fc800078e3cff */
[----:B------:R-:W-:-:S04]  /*1eb70*/  @!P1 LOP3.LUT R190, R191, R190, RZ, 0x3c, !PT ;  /* 0x000000bebfbe9212 */ /* 0x000fc800078e3cff */
[----:B------:R-:W-:-:S05]  /*1eb80*/  @!P1 LOP3.LUT R191, R191, R190, RZ, 0x3c, !PT ;  /* 0x000000bebfbf9212 */ /* 0x000fca00078e3cff */
[----:B------:R4:W3:Y:S02]  /*1eb90*/  @!P1 LDG.E.U16 R248, desc[UR16][R190.64] ;  /* 0x00000010bef89981 */ /* 0x0008e4000c1e1500 */
[----:B----4-:R-:W-:Y:S02]  /*1eba0*/  @!P1 IMAD.MOV.U32 R190, RZ, RZ, R2 ;  /* 0x000000ffffbe9224 */ /* 0x010fe400078e0002 */
[----:B--2---:R-:W-:-:S05]  /*1ebb0*/  @!P1 IMAD.MOV.U32 R191, RZ, RZ, R0 ;  /* 0x000000ffffbf9224 */ /* 0x004fca00078e0000 */
[----:B------:R0:W2:Y:S04]  /*1ebc0*/  @!P1 LDG.E.U16 R250, desc[UR16][R190.64] ;  /* 0x00000010befa9981 */ /* 0x0000a8000c1e1500 */
[----:B------:R-:W0:Y:S01]  /*1ebd0*/  LDL R191, [R1+0x2c] ;  /* 0x00002c0001bf7983 */ /* 0x000e220000100800 */
[----:B------:R-:W-:Y:S01]  /*1ebe0*/  PRMT R252, RZ, 0x7610, R252 ;  /* 0x00007610fffc7816 */ /* 0x000fe200000000fc */
[----:B0-----:R-:W-:Y:S02]  /*1ebf0*/  @!P1 IMAD.MOV.U32 R190, RZ, RZ, R191 ;  /* 0x000000ffffbe9224 */ /* 0x001fe400078e00bf */
[----:B------:R-:W-:-:S05]  /*1ec00*/  @!P1 IMAD.MOV.U32 R191, RZ, RZ, R3 ;  /* 0x000000ffffbf9224 */ /* 0x000fca00078e0003 */
[----:B------:R0:W4:Y:S02]  /*1ec10*/  @!P1 LDG.E.U16 R252, desc[UR16][R190.64] ;  /* 0x00000010befc9981 */ /* 0x000124000c1e1500 */
[----:B0-----:R-:W0:Y:S01]  /*1ec20*/  S2R R191, SR_TID.X ;  /* 0x0000000000bf7919 */ /* 0x001e220000002100 */
[----:B------:R-:W1:Y:S01]  /*1ec30*/  S2R R190, SR_TID.X ;  /* 0x0000000000be7919 */ /* 0x000e620000002100 */
[----:B0-----:R-:W-:Y:S02]  /*1ec40*/  LOP3.LUT R191, R191, 0x3f, RZ, 0xc0, !PT ;  /* 0x0000003fbfbf7812 */ /* 0x001fe400078ec0ff */
[----:B-1----:R-:W-:-:S03]  /*1ec50*/  LOP3.LUT R190, R190, 0x40, RZ, 0xc0, !PT ;  /* 0x00000040bebe7812 */ /* 0x002fc600078ec0ff */
[----:B------:R-:W-:-:S04]  /*1ec60*/  IMAD.SHL.U32 R191, R191, 0x2, RZ ;  /* 0x00000002bfbf7824 */ /* 0x000fc800078e00ff */
[----:B------:R-:W-:Y:S02]  /*1ec70*/  IMAD R190, R190, 0x200, R191 ;  /* 0x00000200bebe7824 */ /* 0x000fe400078e02bf */
[----:B------:R-:W3:Y:S03]  /*1ec80*/  LDL.LU R191, [R1+0x4] ;  /* 0x0000040001bf7983 */ /* 0x000ee60000300800 */
        /* <DEDUP_REMOVED lines=18> */
[----:B------:R-:W-:Y:S01]  /*1edb0*/  STS.U16 [R190+UR7+0x6200], R188 ;  /* 0x006200bcbe007988 */ /* 0x000fe20008000407 */
[----:B0-----:R-:W0:Y:S03]  /*1edc0*/  LDC R180, c[0x0][0x230] ;  /* 0x00008c00ffb47b82 */ /* 0x001e260000000800 */
[----:B------:R-:W-:Y:S04]  /*1edd0*/  STS.U16 [R190+UR7+0x6600], R198 ;  /* 0x006600c6be007988 */ /* 0x000fe80008000407 */
[----:B------:R-:W-:Y:S04]  /*1ede0*/  STS.U16 [R190+UR7+0x6a00], R206 ;  /* 0x006a00cebe007988 */ /* 0x000fe80008000407 */
[----:B------:R-:W-:Y:S04]  /*1edf0*/  STS.U16 [R190+UR7+0x6e00], R212 ;  /* 0x006e00d4be007988 */ /* 0x000fe80008000407 */
[----:B------:R-:W-:Y:S04]  /*1ee00*/  STS.U16 [R190+UR7+0x7200], R214 ;  /* 0x007200d6be007988 */ /* 0x000fe80008000407 */
[----:B------:R-:W-:Y:S04]  /*1ee10*/  STS.U16 [R190+UR7+0x7600], R216 ;  /* 0x007600d8be007988 */ /* 0x000fe80008000407 */
[----:B------:R-:W-:Y:S04]  /*1ee20*/  STS.U16 [R190+UR7+0x7a00], R218 ;  /* 0x007a00dabe007988 */ /* 0x000fe80008000407 */
[----:B------:R1:W-:Y:S04]  /*1ee30*/  STS.U16 [R190+UR7+0x7e00], R220 ;  /* 0x007e00dcbe007988 */ /* 0x0003e80008000407 */
[----:B-1----:R-:W2:Y:S01]  /*1ee40*/  LDL.LU R190, [R1] ;  /* 0x0000000001be7983 */ /* 0x002ea20000300800 */
[----:B------:R-:W1:Y:S03]  /*1ee50*/  S2R R213, SR_TID.X ;  /* 0x0000000000d57919 */ /* 0x000e660000002100 */
[----:B------:R-:W4:Y:S04]  /*1ee60*/  LDL.LU R172, [R1+0x414] ;  /* 0x0004140001ac7983 */ /* 0x000f280000300800 */
[----:B------:R-:W4:Y:S04]  /*1ee70*/  LDL.LU R168, [R1+0x5fc] ;  /* 0x0005fc0001a87983 */ /* 0x000f280000300800 */
[----:B------:R-:W4:Y:S01]  /*1ee80*/  LDL.LU R12, [R1+0x5f8] ;  /* 0x0005f800010c7983 */ /* 0x000f220000300800 */
[----:B-1----:R-:W-:-:S02]  /*1ee90*/  LOP3.LUT R205, R213, 0x3f, RZ, 0xc0, !PT ;  /* 0x0000003fd5cd7812 */ /* 0x002fc400078ec0ff */
[----:B------:R-:W-:-:S03]  /*1eea0*/  LOP3.LUT R213, R213, 0x40, RZ, 0xc0, !PT ;  /* 0x00000040d5d57812 */ /* 0x000fc600078ec0ff */
[----:B------:R-:W-:-:S04]  /*1eeb0*/  IMAD.SHL.U32 R205, R205, 0x2, RZ ;  /* 0x00000002cdcd7824 */ /* 0x000fc800078e00ff */
[----:B------:R-:W-:-:S05]  /*1eec0*/  IMAD R213, R213, 0x200, R205 ;  /* 0x00000200d5d57824 */ /* 0x000fca00078e02cd */
[----:B------:R-:W-:-:S05]  /*1eed0*/  LOP3.LUT R213, R213, 0x50, RZ, 0x3c, !PT ;  /* 0x00000050d5d57812 */ /* 0x000fca00078e3cff */
[----:B---3--:R1:W-:Y:S02]  /*1eee0*/  STS.U16 [R213+UR7+0x280], R191 ;  /* 0x000280bfd5007988 */ /* 0x0083e40008000407 */
[----:B-1----:R-:W1:Y:S02]  /*1eef0*/  S2R R191, SR_TID.X ;  /* 0x0000000000bf7919 */ /* 0x002e640000002100 */
        /* <DEDUP_REMOVED lines=34> */
[----:B--2---:R1:W-:Y:S04]  /*1f120*/  STS.U16 [R4+UR7+0x300], R190 ;  /* 0x000300be04007988 */ /* 0x0043e80008000407 */
[----:B------:R-:W-:Y:S04]  /*1f130*/  STS.U16 [R4+UR7+0x700], R247 ;  /* 0x000700f704007988 */ /* 0x000fe80008000407 */
[----:B------:R-:W-:Y:S01]  /*1f140*/  STS.U16 [R4+UR7+0xb00], R241 ;  /* 0x000b00f104007988 */ /* 0x000fe20008000407 */
[----:B-1----:R-:W1:Y:S03]  /*1f150*/  S2R R190, SR_TID.X ;  /* 0x0000000000be7919 */ /* 0x002e660000002100 */
        /* <DEDUP_REMOVED lines=27> */
[----:B------:R-:W-:Y:S01]  /*1f310*/  STS.U16 [R4+UR7+0x7700], R236 ;  /* 0x007700ec04007988 */ /* 0x000fe20008000407 */
[----:B------:R-:W-:-:S03]  /*1f320*/  IMAD.SHL.U32 R191, R191, 0x2, RZ ;  /* 0x00000002bfbf7824 */ /* 0x000fc600078e00ff */
[----:B------:R-:W-:Y:S04]  /*1f330*/  STS.U16 [R4+UR7+0x7b00], R238 ;  /* 0x007b00ee04007988 */ /* 0x000fe80008000407 */
[----:B------:R1:W-:Y:S02]  /*1f340*/  STS.U16 [R4+UR7+0x7f00], R240 ;  /* 0x007f00f004007988 */ /* 0x0003e40008000407 */
[----:B-1----:R-:W-:Y:S02]  /*1f350*/  LOP3.LUT R4, R190, 0x40, RZ, 0xc0, !PT ;  /* 0x00000040be047812 */ /* 0x002fe400078ec0ff */
[----:B------:R-:W2:Y:S03]  /*1f360*/  LDL.LU R190, [R1+0x5f4] ;  /* 0x0005f40001be7983 */ /* 0x000ea60000300800 */
[----:B------:R-:W-:-:S02]  /*1f370*/  IMAD R4, R4, 0x200, R191 ;  /* 0x0000020004047824 */ /* 0x000fc400078e02bf */
[----:B------:R-:W3:Y:S03]  /*1f380*/  LDL.LU R191, [R1+0x5f0] ;  /* 0x0005f00001bf7983 */ /* 0x000ee60000300800 */
[----:B------:R-:W-:Y:S01]  /*1f390*/  LOP3.LUT R4, R4, 0x70, RZ, 0x3c, !PT ;  /* 0x0000007004047812 */ /* 0x000fe200078e3cff */
[----:B------:R-:W3:Y:S04]  /*1f3a0*/  LDL.LU R164, [R1+0x5e8] ;  /* 0x0005e80001a47983 */ /* 0x000ee80000300800 */
        /* <DEDUP_REMOVED lines=28> */
[----:B------:R-:W3:Y:S04]  /*1f570*/  LDL.LU R160, [R1+0x408] ;  /* 0x0004080001a07983 */ /* 0x000ee80000300800 */
[----:B------:R-:W-:Y:S04]  /*1f580*/  STS.U16 [R4+UR7+0x7380], R246 ;  /* 0x007380f604007988 */ /* 0x000fe80008000407 */
[----:B------:R-:W3:Y:S04]  /*1f590*/  LDL.LU R156, [R1+0x5e0] ;  /* 0x0005e000019c7983 */ /* 0x000ee80000300800 */
[----:B------:R-:W-:Y:S04]  /*1f5a0*/  STS.U16 [R4+UR7+0x7780], R248 ;  /* 0x007780f804007988 */ /* 0x000fe80008000407 */
[----:B------:R-:W3:Y:S04]  /*1f5b0*/  LDL.LU R152, [R1+0x410] ;  /* 0x0004100001987983 */ /* 0x000ee80000300800 */
[----:B------:R-:W-:Y:S04]  /*1f5c0*/  STS.U16 [R4+UR7+0x7b80], R250 ;  /* 0x007b80fa04007988 */ /* 0x000fe80008000407 */
[----:B------:R-:W3:Y:S04]  /*1f5d0*/  LDL.LU R20, [R1+0x5d8] ;  /* 0x0005d80001147983 */ /* 0x000ee80000300800 */
[----:B----4-:R1:W-:Y:S04]  /*1f5e0*/  STS.U16 [R4+UR7+0x7f80], R252 ;  /* 0x007f80fc04007988 */ /* 0x0103e80008000407 */
[----:B------:R-:W4:Y:S01]  /*1f5f0*/  LDL.LU R16, [R1+0x40c] ;  /* 0x00040c0001107983 */ /* 0x000f220000300800 */
[----:B------:R-:W-:-:S02]  /*1f600*/  IADD3 R172, P2, R172, UR45, RZ ;  /* 0x0000002dacac7c10 */ /* 0x000fc4000ff5e0ff */
[----:B------:R-:W-:Y:S01]  /*1f610*/  IADD3 R168, P6, R168, UR45, RZ ;  /* 0x0000002da8a87c10 */ /* 0x000fe2000ffde0ff */
[----:B0-----:R-:W-:Y:S01]  /*1f620*/  VIADD R180, R180, 0x7f ;  /* 0x0000007fb4b47836 */ /* 0x001fe20000000000 */
[----:B------:R-:W-:Y:S01]  /*1f630*/  IADD3 R12, P5, R12, UR45, RZ ;  /* 0x0000002d0c0c7c10 */ /* 0x000fe2000ffbe0ff */
[----:B-1----:R-:W4:Y:S04]  /*1f640*/  LDL.LU R4, [R1+0x5d0] ;  /* 0x0005d00001047983 */ /* 0x002f280000300800 */
[----:B------:R-:W4:Y:S04]  /*1f650*/  LDL.LU R8, [R1+0x404] ;  /* 0x0004040001087983 */ /* 0x000f280000300800 */
[----:B------:R-:W4:Y:S04]  /*1f660*/  LDL.LU R205, [R1+0x5c8] ;  /* 0x0005c80001cd7983 */ /* 0x000f280000300800 */
[----:B------:R-:W4:Y:S04]  /*1f670*/  LDL.LU R213, [R1+0x5ec] ;  /* 0x0005ec0001d57983 */ /* 0x000f280000300800 */
[----:B------:R-:W4:Y:S04]  /*1f680*/  LDL.LU R197, [R1+0x5c0] ;  /* 0x0005c00001c57983 */ /* 0x000f280000300800 */
[----:B------:R-:W-:Y:S01]  /*1f690*/  STL [R1+0x414], R172 ;  /* 0x000414ac01007387 */ /* 0x000fe20000100800 */
[----:B------:R0:W-:Y:S06]  /*1f6a0*/  MEMBAR.ALL.CTA ;  /* 0x0000000000007992 */ /* 0x0001ec0000008000 */
[----:B0-----:R-:W0:Y:S01]  /*1f6b0*/  FENCE.VIEW.ASYNC.S ;  /* 0x00000000000073c6 */ /* 0x001e220000000000 */
[----:B--2---:R-:W-:Y:S01]  /*1f6c0*/  IADD3 R190, P1, R190, UR45, RZ ;  /* 0x0000002dbebe7c10 */ /* 0x004fe2000ff3e0ff */
[----:B0-----:R-:W-:Y:S01]  /*1f6d0*/  BAR.SYNC.DEFER_BLOCKING 0x0 ;  /* 0x0000000000007b1d */ /* 0x001fe20000010000 */
[----:B---3--:R-:W-:-:S05]  /*1f6e0*/  IADD3 R191, P4, R191, UR45, RZ ;  /* 0x0000002dbfbf7c10 */ /* 0x008fca000ff9e0ff */
[----:B------:R0:W-:Y:S04]  /*1f6f0*/  STL [R1+0x5f4], R190 ;  /* 0x0005f4be01007387 */ /* 0x0001e80000100800 */
[----:B------:R-:W-:Y:S01]  /*1f700*/  STL [R1+0x5fc], R168 ;  /* 0x0005fca801007387 */ /* 0x000fe20000100800 */
[----:B------:R-:W-:-:S03]  /*1f710*/  IADD3 R164, P3, R164, UR45, RZ ;  /* 0x0000002da4a47c10 */ /* 0x000fc6000ff7e0ff */
[----:B0-----:R-:W2:Y:S04]  /*1f720*/  LDL.LU R190, [R1+0x5e4] ;  /* 0x0005e40001be7983 */ /* 0x001ea80000300800 */
[----:B------:R0:W-:Y:S04]  /*1f730*/  STL [R1+0x5f8], R12 ;  /* 0x0005f80c01007387 */ /* 0x0001e80000100800 */
[----:B0-----:R-:W3:Y:S04]  /*1f740*/  LDL.LU R12, [R1+0x5b8] ;  /* 0x0005b800010c7983 */ /* 0x001ee80000300800 */
[----:B------:R0:W-:Y:S04]  /*1f750*/  STL [R1+0x5f0], R191 ;  /* 0x0005f0bf01007387 */ /* 0x0001e80000100800 */
[----:B0-----:R-:W3:Y:S04]  /*1f760*/  LDL.LU R191, [R1+0x5dc] ;  /* 0x0005dc0001bf7983 */ /* 0x001ee80000300800 */
[----:B------:R-:W-:Y:S01]  /*1f770*/  STL [R1+0x5e8], R164 ;  /* 0x0005e8a401007387 */ /* 0x000fe20000100800 */
[----:B------:R-:W-:-:S02]  /*1f780*/  IADD3.X R160, R160, UR18, RZ, P2, !PT ;  /* 0x00000012a0a07c10 */ /* 0x000fc400097fe4ff */
[----:B------:R-:W-:-:S03]  /*1f790*/  IADD3 R156, P2, R156, UR45, RZ ;  /* 0x0000002d9c9c7c10 */ /* 0x000fc6000ff5e0ff */
[----:B------:R-:W-:Y:S01]  /*1f7a0*/  STL [R1+0x408], R160 ;  /* 0x000408a001007387 */ /* 0x000fe20000100800 */
[----:B------:R-:W-:-:S03]  /*1f7b0*/  IADD3.X R152, R152, UR18, RZ, P6, !PT ;  /* 0x0000001298987c10 */ /* 0x000fc6000b7fe4ff */
[----:B------:R-:W-:Y:S04]  /*1f7c0*/  STL [R1+0x5e0], R156 ;  /* 0x0005e09c01007387 */ /* 0x000fe80000100800 */
[----:B------:R-:W-:Y:S01]  /*1f7d0*/  STL [R1+0x410], R152 ;  /* 0x0004109801007387 */ /* 0x000fe20000100800 */
[----:B------:R-:W-:Y:S02]  /*1f7e0*/  IADD3 R20, P6, R20, UR45, RZ ;  /* 0x0000002d14147c10 */ /* 0x000fe4000ffde0ff */
[----:B----4-:R-:W-:Y:S02]  /*1f7f0*/  IADD3.X R16, R16, UR18, RZ, P5, !PT ;  /* 0x0000001210107c10 */ /* 0x010fe4000affe4ff */
[----:B------:R-:W-:Y:S02]  /*1f800*/  IADD3 R4, P5, R4, UR45, RZ ;  /* 0x0000002d04047c10 */ /* 0x000fe4000ffbe0ff */
[----:B------:R-:W-:-:S03]  /*1f810*/  IADD3.X R8, R8, UR18, RZ, P1, !PT ;  /* 0x0000001208087c10 */ /* 0x000fc60008ffe4ff */
[----:B------:R0:W-:Y:S01]  /*1f820*/  STL [R1+0x5d0], R4 ;  /* 0x0005d00401007387 */ /* 0x0001e20000100800 */
[----:B------:R-:W-:-:S03]  /*1f830*/  IADD3 R205, P1, R205, UR45, RZ ;  /* 0x0000002dcdcd7c10 */ /* 0x000fc6000ff3e0ff */
[----:B------:R-:W-:Y:S04]  /*1f840*/  STL [R1+0x5d8], R20 ;  /* 0x0005d81401007387 */ /* 0x000fe80000100800 */
[----:B0-----:R-:W4:Y:S01]  /*1f850*/  LDL.LU R4, [R1+0x5b0] ;  /* 0x0005b00001047983 */ /* 0x001f220000300800 */
[----:B------:R-:W-:-:S03]  /*1f860*/  IADD3.X R213, R213, UR18, RZ, P4, !PT ;  /* 0x00000012d5d57c10 */ /* 0x000fc6000a7fe4ff */
[----:B------:R-:W-:Y:S04]  /*1f870*/  STL [R1+0x40c], R16 ;  /* 0x00040c1001007387 */ /* 0x000fe80000100800 */
[----:B------:R0:W-:Y:S04]  /*1f880*/  STL [R1+0x5c8], R205 ;  /* 0x0005c8cd01007387 */ /* 0x0001e80000100800 */
[----:B0-----:R-:W4:Y:S04]  /*1f890*/  LDL.LU R205, [R1+0x5d4] ;  /* 0x0005d40001cd7983 */ /* 0x001f280000300800 */
[----:B------:R-:W-:Y:S04]  /*1f8a0*/  STL [R1+0x404], R8 ;  /* 0x0004040801007387 */ /* 0x000fe80000100800 */
[----:B------:R-:W4:Y:S04]  /*1f8b0*/  LDL.LU R216, [R1+0x5a8] ;  /* 0x0005a80001d87983 */ /* 0x000f280000300800 */
[----:B------:R-:W4:Y:S04]  /*1f8c0*/  LDL.LU R214, [R1+0x5cc] ;  /* 0x0005cc0001d67983 */ /* 0x000f280000300800 */
[----:B------:R-:W4:Y:S04]  /*1f8d0*/  LDL.LU R212, [R1+0x5a0] ;  /* 0x0005a00001d47983 */ /* 0x000f280000300800 */
[----:B------:R0:W-:Y:S04]  /*1f8e0*/  STL [R1+0x5ec], R213 ;  /* 0x0005ecd501007387 */ /* 0x0001e80000100800 */
[----:B------:R-:W4:Y:S04]  /*1f8f0*/  LDL.LU R206, [R1+0x5c4] ;  /* 0x0005c40001ce7983 */ /* 0x000f280000300800 */
[----:B------:R-:W4:Y:S04]  /*1f900*/  LDL.LU R198, [R1+0x598] ;  /* 0x0005980001c67983 */ /* 0x000f280000300800 */
[----:B------:R-:W4:Y:S04]  /*1f910*/  LDL.LU R188, [R1+0x5bc] ;  /* 0x0005bc0001bc7983 */ /* 0x000f280000300800 */
[----:B0-----:R-:W4:Y:S01]  /*1f920*/  LDL.LU R213, [R1+0x590] ;  /* 0x0005900001d57983 */ /* 0x001f220000300800 */
[----:B------:R-:W-:-:S02]  /*1f930*/  SHF.R.S32.HI R176, RZ, 0x1f, R180 ;  /* 0x0000001fffb07819 */ /* 0x000fc400000114b4 */
[----:B------:R-:W-:Y:S01]  /*1f940*/  IADD3 R197, P4, R197, UR45, RZ ;  /* 0x0000002dc5c57c10 */ /* 0x000fe2000ff9e0ff */
[----:B------:R-:W4:Y:S01]  /*1f950*/  LDL.LU R184, [R1+0x5b4] ;  /* 0x0005b40001b87983 */ /* 0x000f220000300800 */
[----:B------:R-:W-:-:S03]  /*1f960*/  LEA.HI R5, R176, R180, RZ, 0x7 ;  /* 0x000000b4b0057211 */ /* 0x000fc600078f38ff */
[----:B------:R-:W4:Y:S04]  /*1f970*/  LDL.LU R180, [R1+0x588] ;  /* 0x0005880001b47983 */ /* 0x000f280000300800 */
[----:B------:R-:W4:Y:S04]  /*1f980*/  LDL.LU R176, [R1+0x5ac] ;  /* 0x0005ac0001b07983 */ /* 0x000f280000300800 */
[----:B------:R0:W-:Y:S04]  /*1f990*/  STL [R1+0x5c0], R197 ;  /* 0x0005c0c501007387 */ /* 0x0001e80000100800 */
[----:B------:R-:W4:Y:S04]  /*1f9a0*/  LDL.LU R172, [R1+0x580] ;  /* 0x0005800001ac7983 */ /* 0x000f280000300800 */
[----:B------:R-:W4:Y:S04]  /*1f9b0*/  LDL.LU R168, [R1+0x5a4] ;  /* 0x0005a40001a87983 */ /* 0x000f280000300800 */
[----:B------:R-:W4:Y:S04]  /*1f9c0*/  LDL.LU R8, [R1+0x578] ;  /* 0x0005780001087983 */ /* 0x000f280000300800 */
[----:B0-----:R-:W4:Y:S01]  /*1f9d0*/  LDL.LU R197, [R1+0x59c] ;  /* 0x00059c0001c57983 */ /* 0x001f220000300800 */
[----:B--2---:R-:W-:-:S05]  /*1f9e0*/  IADD3.X R190, R190, UR18, RZ, P3, !PT ;  /* 0x00000012bebe7c10 */ /* 0x004fca0009ffe4ff */
[----:B------:R0:W-:Y:S01]  /*1f9f0*/  STL [R1+0x5e4], R190 ;  /* 0x0005e4be01007387 */ /* 0x0001e20000100800 */
[----:B---3--:R-:W-:-:S03]  /*1fa00*/  IADD3 R12, P3, R12, UR45, RZ ;  /* 0x0000002d0c0c7c10 */ /* 0x008fc6000ff7e0ff */
[----:B0-----:R-:W2:Y:S04]  /*1fa10*/  LDL.LU R190, [R1+0x570] ;  /* 0x0005700001be7983 */ /* 0x001ea80000300800 */
[----:B------:R-:W3:Y:S04]  /*1fa20*/  LDL.LU R164, [R1+0x594] ;  /* 0x0005940001a47983 */ /* 0x000ee80000300800 */
[----:B------:R-:W3:Y:S01]  /*1fa30*/  LDL.LU R160, [R1+0x568] ;  /* 0x0005680001a07983 */ /* 0x000ee20000300800 */
[----:B------:R-:W-:-:S03]  /*1fa40*/  IADD3.X R191, R191, UR18, RZ, P2, !PT ;  /* 0x00000012bfbf7c10 */ /* 0x000fc600097fe4ff */
[----:B------:R-:W-:Y:S04]  /*1fa50*/  STL [R1+0x5b8], R12 ;  /* 0x0005b80c01007387 */ /* 0x000fe80000100800 */
[----:B------:R-:W3:Y:S04]  /*1fa60*/  LDL.LU R156, [R1+0x58c] ;  /* 0x00058c00019c7983 */ /* 0x000ee80000300800 */
[----:B------:R0:W-:Y:S04]  /*1fa70*/  STL [R1+0x5dc], R191 ;  /* 0x0005dcbf01007387 */ /* 0x0001e80000100800 */
[----:B------:R-:W3:Y:S04]  /*1fa80*/  LDL.LU R152, [R1+0x560] ;  /* 0x0005600001987983 */ /* 0x000ee80000300800 */
[----:B------:R-:W3:Y:S04]  /*1fa90*/  LDL.LU R20, [R1+0x584] ;  /* 0x0005840001147983 */ /* 0x000ee80000300800 */
[----:B------:R-:W3:Y:S04]  /*1faa0*/  LDL.LU R16, [R1+0x558] ;  /* 0x0005580001107983 */ /* 0x000ee80000300800 */
[----:B0-----:R-:W3:Y:S04]  /*1fab0*/  LDL.LU R191, [R1+0x57c] ;  /* 0x00057c0001bf7983 */ /* 0x001ee80000300800 */
[----:B------:R-:W3:Y:S01]  /*1fac0*/  LDL.LU R12, [R1+0x550] ;  /* 0x00055000010c7983 */ /* 0x000ee20000300800 */
[----:B----4-:R-:W-:-:S05]  /*1fad0*/  IADD3 R4, P2, R4, UR45, RZ ;  /* 0x0000002d04047c10 */ /* 0x010fca000ff5e0ff */
[----:B------:R0:W-:Y:S04]  /*1fae0*/  STL [R1+0x5b0], R4 ;  /* 0x0005b00401007387 */ /* 0x0001e80000100800 */
[----:B0-----:R-:W4:Y:S01]  /*1faf0*/  LDL.LU R4, [R1+0x574] ;  /* 0x0005740001047983 */ /* 0x001f220000300800 */
[----:B------:R-:W-:-:S05]  /*1fb00*/  IADD3.X R205, R205, UR18, RZ, P6, !PT ;  /* 0x00000012cdcd7c10 */ /* 0x000fca000b7fe4ff */
[----:B------:R0:W-:Y:S01]  /*1fb10*/  STL [R1+0x5d4], R205 ;  /* 0x0005d4cd01007387 */ /* 0x0001e20000100800 */
[----:B------:R-:W-:Y:S02]  /*1fb20*/  IADD3 R216, P6, R216, UR45, RZ ;  /* 0x0000002dd8d87c10 */ /* 0x000fe4000ffde0ff */
[----:B------:R-:W-:Y:S01]  /*1fb30*/  IADD3.X R214, R214, UR18, RZ, P5, !PT ;  /* 0x00000012d6d67c10 */ /* 0x000fe2000affe4ff */
[----:B0-----:R-:W4:Y:S01]  /*1fb40*/  LDL.LU R205, [R1+0x548] ;  /* 0x0005480001cd7983 */ /* 0x001f220000300800 */
[----:B------:R-:W-:-:S03]  /*1fb50*/  IADD3 R212, P5, R212, UR45, RZ ;  /* 0x0000002dd4d47c10 */ /* 0x000fc6000ffbe0ff */
[----:B------:R-:W-:Y:S01]  /*1fb60*/  STL [R1+0x5a8], R216 ;  /* 0x0005a8d801007387 */ /* 0x000fe20000100800 */
[----:B------:R-:W-:-:S03]  /*1fb70*/  IADD3.X R206, R206, UR18, RZ, P1, !PT ;  /* 0x00000012cece7c10 */ /* 0x000fc60008ffe4ff */
[----:B------:R-:W-:Y:S01]  /*1fb80*/  STL [R1+0x5cc], R214 ;  /* 0x0005ccd601007387 */ /* 0x000fe20000100800 */
[----:B------:R-:W-:Y:S02]  /*1fb90*/  IADD3 R198, P1, R198, UR45, RZ ;  /* 0x0000002dc6c67c10 */ /* 0x000fe4000ff3e0ff */
[----:B------:R-:W-:Y:S01]  /*1fba0*/  IADD3.X R188, R188, UR18, RZ, P4, !PT ;  /* 0x00000012bcbc7c10 */ /* 0x000fe2000a7fe4ff */
[----:B------:R-:W-:Y:S01]  /*1fbb0*/  STL [R1+0x5a0], R212 ;  /* 0x0005a0d401007387 */ /* 0x000fe20000100800 */
[----:B------:R-:W-:-:S03]  /*1fbc0*/  IADD3 R213, P4, R213, UR45, RZ ;  /* 0x0000002dd5d57c10 */ /* 0x000fc6000ff9e0ff */
[----:B------:R-:W-:Y:S04]  /*1fbd0*/  STL [R1+0x5c4], R206 ;  /* 0x0005c4ce01007387 */ /* 0x000fe80000100800 */
[----:B------:R0:W-:Y:S04]  /*1fbe0*/  STL [R1+0x590], R213 ;  /* 0x000590d501007387 */ /* 0x0001e80000100800 */
[----:B------:R-:W-:Y:S04]  /*1fbf0*/  STL [R1+0x598], R198 ;  /* 0x000598c601007387 */ /* 0x000fe80000100800 */
[----:B0-----:R-:W4:Y:S01]  /*1fc00*/  LDL.LU R213, [R1+0x56c] ;  /* 0x00056c0001d57983 */ /* 0x001f220000300800 */
[----:B------:R-:W-:-:S02]  /*1fc10*/  IADD3.X R184, R184, UR18, RZ, P3, !PT ;  /* 0x00000012b8b87c10 */ /* 0x000fc40009ffe4ff */
[----:B------:R-:W-:Y:S02]  /*1fc20*/  IADD3 R180, P3, R180, UR45, RZ ;  /* 0x0000002db4b47c10 */ /* 0x000fe4000ff7e0ff */
[----:B------:R-:W-:Y:S01]  /*1fc30*/  IADD3.X R176, R176, UR18, RZ, P2, !PT ;  /* 0x00000012b0b07c10 */ /* 0x000fe200097fe4ff */
[----:B------:R-:W-:Y:S01]  /*1fc40*/  STL [R1+0x5bc], R188 ;  /* 0x0005bcbc01007387 */ /* 0x000fe20000100800 */
[----:B------:R-:W-:Y:S02]  /*1fc50*/  IADD3 R172, P2, R172, UR45, RZ ;  /* 0x0000002dacac7c10 */ /* 0x000fe4000ff5e0ff */
[----:B------:R-:W-:Y:S01]  /*1fc60*/  IADD3.X R168, R168, UR18, RZ, P6, !PT ;  /* 0x00000012a8a87c10 */ /* 0x000fe2000b7fe4ff */
[----:B------:R-:W-:Y:S04]  /*1fc70*/  STL [R1+0x5b4], R184 ;  /* 0x0005b4b801007387 */ /* 0x000fe80000100800 */
[----:B------:R-:W-:Y:S01]  /*1fc80*/  STL [R1+0x588], R180 ;  /* 0x000588b401007387 */ /* 0x000fe20000100800 */
[----:B------:R-:W-:-:S03]  /*1fc90*/  IADD3.X R197, R197, UR18, RZ, P5, !PT ;  /* 0x00000012c5c57c10 */ /* 0x000fc6000affe4ff */
[----:B------:R-:W-:Y:S01]  /*1fca0*/  STL [R1+0x5ac], R176 ;  /* 0x0005acb001007387 */ /* 0x000fe20000100800 */
[----:B------:R-:W-:-:S03]  /*1fcb0*/  IADD3 R8, P6, R8, UR45, RZ ;  /* 0x0000002d08087c10 */ /* 0x000fc6000ffde0ff */
[----:B------:R-:W-:Y:S04]  /*1fcc0*/  STL [R1+0x580], R172 ;  /* 0x000580ac01007387 */ /* 0x000fe80000100800 */
[----:B------:R0:W-:Y:S04]  /*1fcd0*/  STL [R1+0x59c], R197 ;  /* 0x00059cc501007387 */ /* 0x0001e80000100800 */
[----:B------:R-:W-:Y:S04]  /*1fce0*/  STL [R1+0x5a4], R168 ;  /* 0x0005a4a801007387 */ /* 0x000fe80000100800 */
[----:B0-----:R-:W4:Y:S04]  /*1fcf0*/  LDL.LU R197, [R1+0x540] ;  /* 0x0005400001c57983 */ /* 0x001f280000300800 */
[----:B------:R0:W-:Y:S04]  /*1fd00*/  STL [R1+0x578], R8 ;  /* 0x0005780801007387 */ /* 0x0001e80000100800 */
[----:B0-----:R-:W4:Y:S01]  /*1fd10*/  LDL.LU R8, [R1+0x564] ;  /* 0x0005640001087983 */ /* 0x001f220000300800 */
[----:B--2---:R-:W-:-:S02]  /*1fd20*/  IADD3 R190, P5, R190, UR45, RZ ;  /* 0x0000002dbebe7c10 */ /* 0x004fc4000ffbe0ff */
[----:B---3--:R-:W-:-:S03]  /*1fd30*/  IADD3.X R164, R164, UR18, RZ, P1, !PT ;  /* 0x00000012a4a47c10 */ /* 0x008fc60008ffe4ff */
[----:B------:R0:W-:Y:S01]  /*1fd40*/  STL [R1+0x570], R190 ;  /* 0x000570be01007387 */ /* 0x0001e20000100800 */
[----:B------:R-:W-:-:S03]  /*1fd50*/  IADD3 R160, P1, R160, UR45, RZ ;  /* 0x0000002da0a07c10 */ /* 0x000fc6000ff3e0ff */
[----:B0-----:R-:W2:Y:S01]  /*1fd60*/  LDL.LU R190, [R1+0x538] ;  /* 0x0005380001be7983 */ /* 0x001ea20000300800 */
[----:B------:R-:W-:-:S03]  /*1fd70*/  IADD3.X R156, R156, UR18, RZ, P4, !PT ;  /* 0x000000129c9c7c10 */ /* 0x000fc6000a7fe4ff */
[----:B------:R-:W-:Y:S04]  /*1fd80*/  STL [R1+0x594], R164 ;  /* 0x000594a401007387 */ /* 0x000fe80000100800 */
[----:B------:R-:W-:Y:S01]  /*1fd90*/  STL [R1+0x568], R160 ;  /* 0x000568a001007387 */ /* 0x000fe20000100800 */
[----:B------:R-:W-:-:S03]  /*1fda0*/  IADD3 R152, P4, R152, UR45, RZ ;  /* 0x0000002d98987c10 */ /* 0x000fc6000ff9e0ff */
[----:B------:R-:W-:Y:S01]  /*1fdb0*/  STL [R1+0x58c], R156 ;  /* 0x00058c9c01007387 */ /* 0x000fe20000100800 */
[----:B------:R-:W-:-:S03]  /*1fdc0*/  IADD3.X R20, R20, UR18, RZ, P3, !PT ;  /* 0x0000001214147c10 */ /* 0x000fc60009ffe4ff */
[----:B------:R-:W-:Y:S01]  /*1fdd0*/  STL [R1+0x560], R152 ;  /* 0x0005609801007387 */ /* 0x000fe20000100800 */
[----:B------:R-:W-:Y:S02]  /*1fde0*/  IADD3 R16, P3, R16, UR45, RZ ;  /* 0x0000002d10107c10 */ /* 0x000fe4000ff7e0ff */
[----:B------:R-:W-:-:S05]  /*1fdf0*/  IADD3.X R191, R191, UR18, RZ, P2, !PT ;  /* 0x00000012bfbf7c10 */ /* 0x000fca00097fe4ff */
[----:B------:R0:W-:Y:S01]  /*1fe00*/  STL [R1+0x57c], R191 ;  /* 0x00057cbf01007387 */ /* 0x0001e20000100800 */
[----:B------:R-:W-:-:S03]  /*1fe10*/  IADD3 R12, P2, R12, UR45, RZ ;  /* 0x0000002d0c0c7c10 */ /* 0x000fc6000ff5e0ff */
[----:B------:R-:W-:Y:S04]  /*1fe20*/  STL [R1+0x584], R20 ;  /* 0x0005841401007387 */ /* 0x000fe80000100800 */
[----:B0-----:R-:W3:Y:S04]  /*1fe30*/  LDL.LU R191, [R1+0x55c] ;  /* 0x00055c0001bf7983 */ /* 0x001ee80000300800 */
[----:B------:R-:W-:Y:S01]  /*1fe40*/  STL [R1+0x558], R16 ;  /* 0x0005581001007387 */ /* 0x000fe20000100800 */
[----:B----4-:R-:W-:-:S05]  /*1fe50*/  IADD3.X R4, R4, UR18, RZ, P6, !PT ;  /* 0x0000001204047c10 */ /* 0x010fca000b7fe4ff */
[----:B------:R0:W-:Y:S04]  /*1fe60*/  STL [R1+0x574], R4 ;  /* 0x0005740401007387 */ /* 0x0001e80000100800 */
[----:B0-----:R-:W4:Y:S01]  /*1fe70*/  LDL.LU R4, [R1+0x530] ;  /* 0x0005300001047983 */ /* 0x001f220000300800 */
[----:B------:R-:W-:-:S03]  /*1fe80*/  IADD3 R205, P6, R205, UR45, RZ ;  /* 0x0000002dcdcd7c10 */ /* 0x000fc6000ffde0ff */
        /* <DEDUP_REMOVED lines=9> */
[----:B------:R-:W-:-:S03]  /*1ff20*/  IADD3.X R213, R213, UR18, RZ, P5, !PT ;  /* 0x00000012d5d57c10 */ /* 0x000fc6000affe4ff */
        /* <DEDUP_REMOVED lines=8> */
[----:B------:R-:W-:-:S05]  /*1ffb0*/  IADD3 R197, P5, R197, UR45, RZ ;  /* 0x0000002dc5c57c10 */ /* 0x000fca000ffbe0ff */
[----:B------:R0:W-:Y:S01]  /*1ffc0*/  STL [R1+0x540], R197 ;  /* 0x000540c501007387 */ /* 0x0001e20000100800 */
[----:B------:R-:W-:-:S03]  /*1ffd0*/  IADD3.X R8, R8, UR18, RZ, P1, !PT ;  /* 0x0000001208087c10 */ /* 0x000fc60008ffe4ff */
[----:B0-----:R-:W4:Y:S04]  /*1ffe0*/  LDL.LU R197, [R1+0x51c] ;  /* 0x00051c0001c57983 */ /* 0x001f280000300800 */
[----:B------:R-:W4:Y:S04]  /*1fff0*/  LDL.LU R164, [R1+0x4f0] ;  /* 0x0004f00001a47983 */ /* 0x000f280000300800 */
[----:B------:R-:W4:Y:S04]  /*20000*/  LDL.LU R160, [R1+0x514] ;  /* 0x0005140001a07983 */ /* 0x000f280000300800 */
[----:B------:R-:W-:Y:S04]  /*20010*/  STL [R1+0x564], R8 ;  /* 0x0005640801007387 */ /* 0x000fe80000100800 */
[----:B------:R-:W4:Y:S01]  /*20020*/  LDL.LU R156, [R1+0x4e8] ;  /* 0x0004e800019c7983 */ /* 0x000f220000300800 */
[----:B--2---:R-:W-:-:S05]  /*20030*/  IADD3 R190, P1, R190, UR45, RZ ;  /* 0x0000002dbebe7c10 */ /* 0x004fca000ff3e0ff */
[----:B------:R0:W-:Y:S04]  /*20040*/  STL [R1+0x538], R190 ;  /* 0x000538be01007387 */ /* 0x0001e80000100800 */
[----:B------:R-:W2:Y:S04]  /*20050*/  LDL.LU R152, [R1+0x50c] ;  /* 0x00050c0001987983 */ /* 0x000ea80000300800 */
[----:B------:R-:W2:Y:S04]  /*20060*/  LDL.LU R20, [R1+0x4e0] ;  /* 0x0004e00001147983 */ /* 0x000ea80000300800 */
[----:B------:R-:W2:Y:S04]  /*20070*/  LDL.LU R16, [R1+0x504] ;  /* 0x0005040001107983 */ /* 0x000ea80000300800 */
[----:B0-----:R-:W2:Y:S04]  /*20080*/  LDL.LU R190, [R1+0x4d8] ;  /* 0x0004d80001be7983 */ /* 0x001ea80000300800 */
[----:B------:R-:W2:Y:S01]  /*20090*/  LDL.LU R8, [R1+0x4fc] ;  /* 0x0004fc0001087983 */ /* 0x000ea20000300800 */
[----:B---3--:R-:W-:-:S05]  /*200a0*/  IADD3.X R191, R191, UR18, RZ, P4, !PT ;  /* 0x00000012bfbf7c10 */ /* 0x008fca000a7fe4ff */
[----:B------:R0:W-:Y:S04]  /*200b0*/  STL [R1+0x55c], R191 ;  /* 0x00055cbf01007387 */ /* 0x0001e80000100800 */
[----:B0-----:R-:W3:Y:S01]  /*200c0*/  LDL.LU R191, [R1+0x4d0] ;  /* 0x0004d00001bf7983 */ /* 0x001ee20000300800 */
[----:B----4-:R-:W-:-:S05]  /*200d0*/  IADD3 R4, P4, R4, UR45, RZ ;  /* 0x0000002d04047c10 */ /* 0x010fca000ff9e0ff */
[----:B------:R0:W-:Y:S01]  /*200e0*/  STL [R1+0x530], R4 ;  /* 0x0005300401007387 */ /* 0x0001e20000100800 */
[----:B------:R-:W-:Y:S02]  /*200f0*/  IADD3.X R216, R216, UR18, RZ, P3, !PT ;  /* 0x00000012d8d87c10 */ /* 0x000fe40009ffe4ff */
[----:B------:R-:W-:Y:S01]  /*20100*/  IADD3 R214, P3, R214, UR45, RZ ;  /* 0x0000002dd6d67c10 */ /* 0x000fe2000ff7e0ff */
[----:B0-----:R-:W4:Y:S01]  /*20110*/  LDL.LU R4, [R1+0x4f4] ;  /* 0x0004f40001047983 */ /* 0x001f220000300800 */
[----:B------:R-:W-:-:S03]  /*20120*/  IADD3.X R212, R212, UR18, RZ, P2, !PT ;  /* 0x00000012d4d47c10 */ /* 0x000fc600097fe4ff */
[----:B------:R-:W-:Y:S01]  /*20130*/  STL [R1+0x554], R216 ;  /* 0x000554d801007387 */ /* 0x000fe20000100800 */
[----:B------:R-:W-:-:S03]  /*20140*/  IADD3 R206, P2, R206, UR45, RZ ;  /* 0x0000002dcece7c10 */ /* 0x000fc6000ff5e0ff */
[----:B------:R-:W-:Y:S01]  /*20150*/  STL [R1+0x528], R214 ;  /* 0x000528d601007387 */ /* 0x000fe20000100800 */
[----:B------:R-:W-:-:S03]  /*20160*/  IADD3.X R198, R198, UR18, RZ, P6, !PT ;  /* 0x00000012c6c67c10 */ /* 0x000fc6000b7fe4ff */
[----:B------:R-:W-:Y:S01]  /*20170*/  STL [R1+0x54c], R212 ;  /* 0x00054cd401007387 */ /* 0x000fe20000100800 */
[----:B------:R-:W-:-:S03]  /*20180*/  IADD3.X R205, R205, UR18, RZ, P5, !PT ;  /* 0x00000012cdcd7c10 */ /* 0x000fc6000affe4ff */
[----:B------:R-:W-:Y:S01]  /*20190*/  STL [R1+0x520], R206 ;  /* 0x000520ce01007387 */ /* 0x000fe20000100800 */
[----:B------:R-:W-:-:S03]  /*201a0*/  IADD3 R188, P6, R188, UR45, RZ ;  /* 0x0000002dbcbc7c10 */ /* 0x000fc6000ffde0ff */
[----:B------:R0:W-:Y:S01]  /*201b0*/  STL [R1+0x53c], R205 ;  /* 0x00053ccd01007387 */ /* 0x0001e20000100800 */
[----:B------:R-:W-:-:S03]  /*201c0*/  IADD3 R184, P5, R184, UR45, RZ ;  /* 0x0000002db8b87c10 */ /* 0x000fc6000ffbe0ff */
[----:B------:R-:W-:Y:S01]  /*201d0*/  STL [R1+0x544], R198 ;  /* 0x000544c601007387 */ /* 0x000fe20000100800 */
[----:B------:R-:W-:Y:S02]  /*201e0*/  IADD3.X R180, R180, UR18, RZ, P1, !PT ;  /* 0x00000012b4b47c10 */ /* 0x000fe40008ffe4ff */
[----:B------:R-:W-:Y:S01]  /*201f0*/  IADD3 R176, P1, R176, UR45, RZ ;  /* 0x0000002db0b07c10 */ /* 0x000fe2000ff3e0ff */
[----:B0-----:R-:W4:Y:S04]  /*20200*/  LDL.LU R205, [R1+0x4c8] ;  /* 0x0004c80001cd7983 */ /* 0x001f280000300800 */
        /* <DEDUP_REMOVED lines=8> */
[----:B------:R-:W-:Y:S04]  /*20290*/  STL [R1+0x52c], R172 ;  /* 0x00052cac01007387 */ /* 0x000fe80000100800 */
[----:B------:R0:W-:Y:S04]  /*202a0*/  STL [R1+0x4f8], R213 ;  /* 0x0004f8d501007387 */ /* 0x0001e80000100800 */
[----:B------:R-:W-:Y:S04]  /*202b0*/  STL [R1+0x500], R168 ;  /* 0x000500a801007387 */ /* 0x000fe80000100800 */
[----:B0-----:R-:W4:Y:S01]  /*202c0*/  LDL.LU R213, [R1+0x4ec] ;  /* 0x0004ec0001d57983 */ /* 0x001f220000300800 */
[----:B------:R-:W-:-:S03]  /*202d0*/  IADD3.X R197, R197, UR18, RZ, P2, !PT ;  /* 0x00000012c5c57c10 */ /* 0x000fc600097fe4ff */
[----:B------:R0:W-:Y:S01]  /*202e0*/  STL [R1+0x524], R12 ;  /* 0x0005240c01007387 */ /* 0x0001e20000100800 */
[----:B------:R-:W-:Y:S02]  /*202f0*/  IADD3 R164, P2, R164, UR45, RZ ;  /* 0x0000002da4a47c10 */ /* 0x000fe4000ff5e0ff */
[----:B------:R-:W-:Y:S01]  /*20300*/  IADD3.X R160, R160, UR18, RZ, P6, !PT ;  /* 0x00000012a0a07c10 */ /* 0x000fe2000b7fe4ff */
[----:B0-----:R-:W4:Y:S04]  /*20310*/  LDL.LU R12, [R1+0x4c0] ;  /* 0x0004c000010c7983 */ /* 0x001f280000300800 */
[----:B------:R0:W-:Y:S01]  /*20320*/  STL [R1+0x51c], R197 ;  /* 0x00051cc501007387 */ /* 0x0001e20000100800 */
[----:B------:R-:W-:-:S03]  /*20330*/  IADD3 R156, P6, R156, UR45, RZ ;  /* 0x0000002d9c9c7c10 */ /* 0x000fc6000ffde0ff */
[----:B0-----:R-:W4:Y:S04]  /*20340*/  LDL.LU R197, [R1+0x4e4] ;  /* 0x0004e40001c57983 */ /* 0x001f280000300800 */
[----:B------:R-:W-:Y:S04]  /*20350*/  STL [R1+0x4f0], R164 ;  /* 0x0004f0a401007387 */ /* 0x000fe80000100800 */
[----:B------:R-:W-:Y:S04]  /*20360*/  STL [R1+0x514], R160 ;  /* 0x000514a001007387 */ /* 0x000fe80000100800 */
[----:B------:R-:W-:Y:S01]  /*20370*/  STL [R1+0x4e8], R156 ;  /* 0x0004e89c01007387 */ /* 0x000fe20000100800 */
[----:B--2---:R-:W-:-:S02]  /*20380*/  IADD3.X R152, R152, UR18, RZ, P5, !PT ;  /* 0x0000001298987c10 */ /* 0x004fc4000affe4ff */
[----:B------:R-:W-:Y:S02]  /*20390*/  IADD3 R20, P5, R20, UR45, RZ ;  /* 0x0000002d14147c10 */ /* 0x000fe4000ffbe0ff */
[----:B------:R-:W-:Y:S02]  /*203a0*/  IADD3.X R16, R16, UR18, RZ, P1, !PT ;  /* 0x0000001210107c10 */ /* 0x000fe40008ffe4ff */
[----:B------:R-:W-:Y:S01]  /*203b0*/  IADD3 R190, P1, R190, UR45, RZ ;  /* 0x0000002dbebe7c10 */ /* 0x000fe2000ff3e0ff */
[----:B------:R-:W-:Y:S04]  /*203c0*/  STL [R1+0x50c], R152 ;  /* 0x00050c9801007387 */ /* 0x000fe80000100800 */
[----:B------:R0:W-:Y:S01]  /*203d0*/  STL [R1+0x4d8], R190 ;  /* 0x0004d8be01007387 */ /* 0x0001e20000100800 */
[----:B------:R-:W-:-:S03]  /*203e0*/  IADD3.X R8, R8, UR18, RZ, P4, !PT ;  /* 0x0000001208087c10 */ /* 0x000fc6000a7fe4ff */
[----:B------:R-:W-:Y:S04]  /*203f0*/  STL [R1+0x4e0], R20 ;  /* 0x0004e01401007387 */ /* 0x000fe80000100800 */
[----:B0-----:R-:W2:Y:S04]  /*20400*/  LDL.LU R190, [R1+0x4b8] ;  /* 0x0004b80001be7983 */ /* 0x001ea80000300800 */
[----:B------:R-:W-:Y:S01]  /*20410*/  STL [R1+0x504], R16 ;  /* 0x0005041001007387 */ /* 0x000fe20000100800 */
[----:B---3--:R-:W-:-:S05]  /*20420*/  IADD3 R191, P4, R191, UR45, RZ ;  /* 0x0000002dbfbf7c10 */ /* 0x008fca000ff9e0ff */
[----:B------:R0:W-:Y:S04]  /*20430*/  STL [R1+0x4d0], R191 ;  /* 0x0004d0bf01007387 */ /* 0x0001e80000100800 */
[----:B0-----:R-:W3:Y:S04]  /*20440*/  LDL.LU R191, [R1+0x4dc] ;  /* 0x0004dc0001bf7983 */ /* 0x001ee80000300800 */
[----:B------:R0:W-:Y:S04]  /*20450*/  STL [R1+0x4fc], R8 ;  /* 0x0004fc0801007387 */ /* 0x0001e80000100800 */
[----:B------:R-:W3:Y:S04]  /*20460*/  LDL.LU R216, [R1+0x4b0] ;  /* 0x0004b00001d87983 */ /* 0x000ee80000300800 */
[----:B------:R-:W3:Y:S04]  /*20470*/  LDL.LU R214, [R1+0x4d4] ;  /* 0x0004d40001d67983 */ /* 0x000ee80000300800 */
[----:B------:R-:W3:Y:S01]  /*20480*/  LDL.LU R212, [R1+0x4a8] ;  /* 0x0004a80001d47983 */ /* 0x000ee20000300800 */
[----:B----4-:R-:W-:-:S05]  /*20490*/  IADD3.X R4, R4, UR18, RZ, P3, !PT ;  /* 0x0000001204047c10 */ /* 0x010fca0009ffe4ff */
[----:B------:R1:W-:Y:S04]  /*204a0*/  STL [R1+0x4f4], R4 ;  /* 0x0004f40401007387 */ /* 0x0003e80000100800 */
[----:B------:R-:W4:Y:S04]  /*204b0*/  LDL.LU R206, [R1+0x4cc] ;  /* 0x0004cc0001ce7983 */ /* 0x000f280000300800 */
[----:B------:R-:W4:Y:S04]  /*204c0*/  LDL.LU R198, [R1+0x4a0] ;  /* 0x0004a00001c67983 */ /* 0x000f280000300800 */
[----:B------:R-:W4:Y:S04]  /*204d0*/  LDL.LU R188, [R1+0x4c4] ;  /* 0x0004c40001bc7983 */ /* 0x000f280000300800 */
[----:B0-----:R-:W4:Y:S04]  /*204e0*/  LDL.LU R8, [R1+0x498] ;  /* 0x0004980001087983 */ /* 0x001f280000300800 */
[----:B------:R-:W4:Y:S04]  /*204f0*/  LDL.LU R184, [R1+0x4bc] ;  /* 0x0004bc0001b87983 */ /* 0x000f280000300800 */
[----:B------:R-:W4:Y:S04]  /*20500*/  LDL.LU R180, [R1+0x490] ;  /* 0x0004900001b47983 */ /* 0x000f280000300800 */
[----:B------:R-:W4:Y:S01]  /*20510*/  LDL.LU R176, [R1+0x4b4] ;  /* 0x0004b40001b07983 */ /* 0x000f220000300800 */
[----:B------:R-:W-:-:S05]  /*20520*/  IADD3 R205, P3, R205, UR45, RZ ;  /* 0x0000002dcdcd7c10 */ /* 0x000fca000ff7e0ff */
[----:B------:R0:W-:Y:S04]  /*20530*/  STL [R1+0x4c8], R205 ;  /* 0x0004c8cd01007387 */ /* 0x0001e80000100800 */
[----:B------:R-:W4:Y:S04]  /*20540*/  LDL.LU R172, [R1+0x488] ;  /* 0x0004880001ac7983 */ /* 0x000f280000300800 */
[----:B------:R-:W4:Y:S04]  /*20550*/  LDL.LU R168, [R1+0x4ac] ;  /* 0x0004ac0001a87983 */ /* 0x000f280000300800 */
[----:B-1----:R-:W4:Y:S04]  /*20560*/  LDL.LU R4, [R1+0x480] ;  /* 0x0004800001047983 */ /* 0x002f280000300800 */
[----:B0-----:R-:W4:Y:S01]  /*20570*/  LDL.LU R205, [R1+0x4a4] ;  /* 0x0004a40001cd7983 */ /* 0x001f220000300800 */
[----:B------:R-:W-:-:S05]  /*20580*/  IADD3.X R213, R213, UR18, RZ, P2, !PT ;  /* 0x00000012d5d57c10 */ /* 0x000fca00097fe4ff */
[----:B------:R0:W-:Y:S04]  /*20590*/  STL [R1+0x4ec], R213 ;  /* 0x0004ecd501007387 */ /* 0x0001e80000100800 */
[----:B0-----:R-:W4:Y:S01]  /*205a0*/  LDL.LU R213, [R1+0x478] ;  /* 0x0004780001d57983 */ /* 0x001f220000300800 */
[----:B------:R-:W-:-:S03]  /*205b0*/  IADD3 R12, P2, R12, UR45, RZ ;  /* 0x0000002d0c0c7c10 */ /* 0x000fc6000ff5e0ff */
[----:B------:R-:W4:Y:S04]  /*205c0*/  LDL.LU R164, [R1+0x49c] ;  /* 0x00049c0001a47983 */ /* 0x000f280000300800 */
[----:B------:R-:W4:Y:S01]  /*205d0*/  LDL.LU R160, [R1+0x470] ;  /* 0x0004700001a07983 */ /* 0x000f220000300800 */
[----:B------:R-:W-:-:S03]  /*205e0*/  IADD3.X R197, R197, UR18, RZ, P6, !PT ;  /* 0x00000012c5c57c10 */ /* 0x000fc6000b7fe4ff */
[----:B------:R-:W-:Y:S04]  /*205f0*/  STL [R1+0x4c0], R12 ;  /* 0x0004c00c01007387 */ /* 0x000fe80000100800 */
[----:B------:R-:W4:Y:S04]  /*20600*/  LDL.LU R156, [R1+0x494] ;  /* 0x00049400019c7983 */ /* 0x000f280000300800 */
[----:B------:R0:W-:Y:S04]  /*20610*/  STL [R1+0x4e4], R197 ;  /* 0x0004e4c501007387 */ /* 0x0001e80000100800 */
[----:B------:R-:W4:Y:S04]  /*20620*/  LDL.LU R152, [R1+0x468] ;  /* 0x0004680001987983 */ /* 0x000f280000300800 */
[----:B------:R-:W4:Y:S04]  /*20630*/  LDL.LU R20, [R1+0x48c] ;  /* 0x00048c0001147983 */ /* 0x000f280000300800 */
[----:B------:R-:W4:Y:S04]  /*20640*/  LDL.LU R16, [R1+0x460] ;  /* 0x0004600001107983 */ /* 0x000f280000300800 */
[----:B0-----:R-:W4:Y:S04]  /*20650*/  LDL.LU R197, [R1+0x484] ;  /* 0x0004840001c57983 */ /* 0x001f280000300800 */
[----:B------:R-:W4:Y:S01]  /*20660*/  LDL.LU R12, [R1+0x458] ;  /* 0x00045800010c7983 */ /* 0x000f220000300800 */
[----:B--2---:R-:W-:-:S05]  /*20670*/  IADD3 R190, P6, R190, UR45, RZ ;  /* 0x0000002dbebe7c10 */ /* 0x004fca000ffde0ff */
[----:B------:R0:W-:Y:S04]  /*20680*/  STL [R1+0x4b8], R190 ;  /* 0x0004b8be01007387 */ /* 0x0001e80000100800 */
[----:B0-----:R-:W2:Y:S01]  /*20690*/  LDL.LU R190, [R1+0x47c] ;  /* 0x00047c0001be7983 */ /* 0x001ea20000300800 */
[----:B---3--:R-:W-:-:S05]  /*206a0*/  IADD3.X R191, R191, UR18, RZ, P5, !PT ;  /* 0x00000012bfbf7c10 */ /* 0x008fca000affe4ff */
[----:B------:R0:W-:Y:S01]  /*206b0*/  STL [R1+0x4dc], R191 ;  /* 0x0004dcbf01007387 */ /* 0x0001e20000100800 */
[----:B------:R-:W-:Y:S02]  /*206c0*/  IADD3 R216, P5, R216, UR45, RZ ;  /* 0x0000002dd8d87c10 */ /* 0x000fe4000ffbe0ff */
[----:B------:R-:W-:Y:S01]  /*206d0*/  IADD3.X R214, R214, UR18, RZ, P1, !PT ;  /* 0x00000012d6d67c10 */ /* 0x000fe20008ffe4ff */
[----:B0-----:R-:W3:Y:S01]  /*206e0*/  LDL.LU R191, [R1+0x450] ;  /* 0x0004500001bf7983 */ /* 0x001ee20000300800 */
[----:B------:R-:W-:-:S03]  /*206f0*/  IADD3 R212, P1, R212, UR45, RZ ;  /* 0x0000002dd4d47c10 */ /* 0x000fc6000ff3e0ff */
[----:B------:R-:W-:Y:S04]  /*20700*/  STL [R1+0x4b0], R216 ;  /* 0x0004b0d801007387 */ /* 0x000fe80000100800 */
[----:B------:R-:W-:Y:S04]  /*20710*/  STL [R1+0x4d4], R214 ;  /* 0x0004d4d601007387 */ /* 0x000fe80000100800 */
[----:B------:R-:W-:Y:S01]  /*20720*/  STL [R1+0x4a8], R212 ;  /* 0x0004a8d401007387 */ /* 0x000fe20000100800 */
[----:B----4-:R-:W-:Y:S02]  /*20730*/  IADD3.X R206, R206, UR18, RZ, P4, !PT ;  /* 0x00000012cece7c10 */ /* 0x010fe4000a7fe4ff */
[----:B------:R-:W-:-:S02]  /*20740*/  IADD3 R198, P4, R198, UR45, RZ ;  /* 0x0000002dc6c67c10 */ /* 0x000fc4000ff9e0ff */
[----:B------:R-:W-:Y:S02]  /*20750*/  IADD3.X R188, R188, UR18, RZ, P3, !PT ;  /* 0x00000012bcbc7c10 */ /* 0x000fe40009ffe4ff */
[----:B------:R-:W-:Y:S01]  /*20760*/  IADD3 R8, P3, R8, UR45, RZ ;  /* 0x0000002d08087c10 */ /* 0x000fe2000ff7e0ff */
[----:B------:R-:W-:Y:S01]  /*20770*/  STL [R1+0x4cc], R206 ;  /* 0x0004ccce01007387 */ /* 0x000fe20000100800 */
[----:B------:R-:W-:-:S03]  /*20780*/  IADD3.X R184, R184, UR18, RZ, P2, !PT ;  /* 0x00000012b8b87c10 */ /* 0x000fc600097fe4ff */
[----:B------:R0:W-:Y:S01]  /*20790*/  STL [R1+0x498], R8 ;  /* 0x0004980801007387 */ /* 0x0001e20000100800 */
[----:B------:R-:W-:-:S03]  /*207a0*/  IADD3 R180, P2, R180, UR45, RZ ;  /* 0x0000002db4b47c10 */ /* 0x000fc6000ff5e0ff */
[----:B------:R-:W-:Y:S01]  /*207b0*/  STL [R1+0x4a0], R198 ;  /* 0x0004a0c601007387 */ /* 0x000fe20000100800 */
[----:B------:R-:W-:-:S03]  /*207c0*/  IADD3.X R176, R176, UR18, RZ, P6, !PT ;  /* 0x00000012b0b07c10 */ /* 0x000fc6000b7fe4ff */
[----:B0-----:R-:W4:Y:S04]  /*207d0*/  LDL.LU R8, [R1+0x474] ;  /* 0x0004740001087983 */ /* 0x001f280000300800 */
[----:B------:R-:W-:Y:S01]  /*207e0*/  STL [R1+0x4c4], R188 ;  /* 0x0004c4bc01007387 */ /* 0x000fe20000100800 */
[----:B------:R-:W-:-:S03]  /*207f0*/  IADD3 R172, P6, R172, UR45, RZ ;  /* 0x0000002dacac7c10 */ /* 0x000fc6000ffde0ff */
[----:B------:R-:W-:Y:S01]  /*20800*/  STL [R1+0x4bc], R184 ;  /* 0x0004bcb801007387 */ /* 0x000fe20000100800 */
[----:B------:R-:W-:-:S03]  /*20810*/  IADD3.X R168, R168, UR18, RZ, P5, !PT ;  /* 0x00000012a8a87c10 */ /* 0x000fc6000affe4ff */
[----:B------:R-:W-:Y:S04]  /*20820*/  STL [R1+0x490], R180 ;  /* 0x000490b401007387 */ /* 0x000fe80000100800 */
[----:B------:R-:W-:Y:S01]  /*20830*/  STL [R1+0x4b4], R176 ;  /* 0x0004b4b001007387 */ /* 0x000fe20000100800 */
[----:B------:R-:W-:-:S03]  /*20840*/  IADD3.X R205, R205, UR18, RZ, P1, !PT ;  /* 0x00000012cdcd7c10 */ /* 0x000fc60008ffe4ff */
[----:B------:R-:W-:Y:S01]  /*20850*/  STL [R1+0x488], R172 ;  /* 0x000488ac01007387 */ /* 0x000fe20000100800 */
[----:B------:R-:W-:-:S03]  /*20860*/  IADD3 R4, P5, R4, UR45, RZ ;  /* 0x0000002d04047c10 */ /* 0x000fc6000ffbe0ff */
[----:B------:R0:W-:Y:S04]  /*20870*/  STL [R1+0x4a4], R205 ;  /* 0x0004a4cd01007387 */ /* 0x0001e80000100800 */
[----:B------:R-:W-:Y:S04]  /*20880*/  STL [R1+0x4ac], R168 ;  /* 0x0004aca801007387 */ /* 0x000fe80000100800 */
[----:B0-----:R-:W4:Y:S04]  /*20890*/  LDL.LU R205, [R1+0x448] ;  /* 0x0004480001cd7983 */ /* 0x001f280000300800 */
[----:B------:R0:W-:Y:S04]  /*208a0*/  STL [R1+0x480], R4 ;  /* 0x0004800401007387 */ /* 0x0001e80000100800 */
[----:B0-----:R-:W4:Y:S01]  /*208b0*/  LDL.LU R4, [R1+0x46c] ;  /* 0x00046c0001047983 */ /* 0x001f220000300800 */
[----:B------:R-:W-:-:S05]  /*208c0*/  IADD3 R213, P1, R213, UR45, RZ ;  /* 0x0000002dd5d57c10 */ /* 0x000fca000ff3e0ff */
[----:B------:R0:W-:Y:S04]  /*208d0*/  STL [R1+0x478], R213 ;  /* 0x000478d501007387 */ /* 0x0001e80000100800 */
[----:B0-----:R-:W4:Y:S01]  /*208e0*/  LDL.LU R213, [R1+0x440] ;  /* 0x0004400001d57983 */ /* 0x001f220000300800 */
[----:B------:R-:W-:Y:S02]  /*208f0*/  IADD3.X R164, R164, UR18, RZ, P4, !PT ;  /* 0x00000012a4a47c10 */ /* 0x000fe4000a7fe4ff */
[----:B------:R-:W-:Y:S02]  /*20900*/  IADD3 R160, P4, R160, UR45, RZ ;  /* 0x0000002da0a07c10 */ /* 0x000fe4000ff9e0ff */
[----:B------:R-:W-:Y:S01]  /*20910*/  IADD3.X R156, R156, UR18, RZ, P3, !PT ;  /* 0x000000129c9c7c10 */ /* 0x000fe20009ffe4ff */
        /* <DEDUP_REMOVED lines=8> */
[----:B------:R0:W-:Y:S04]  /*209a0*/  STL [R1+0x484], R197 ;  /* 0x000484c501007387 */ /* 0x0001e80000100800 */
[----:B------:R-:W-:Y:S01]  /*209b0*/  STL [R1+0x48c], R20 ;  /* 0x00048c1401007387 */ /* 0x000fe20000100800 */
[----:B------:R-:W-:-:S03]  /*209c0*/  IADD3 R12, P6, R12, UR45, RZ ;  /* 0x0000002d0c0c7c10 */ /* 0x000fc6000ffde0ff */
[----:B0-----:R-:W4:Y:S04]  /*209d0*/  LDL.LU R197, [R1+0x464] ;  /* 0x0004640001c57983 */ /* 0x001f280000300800 */
[----:B------:R-:W-:Y:S01]  /*209e0*/  STL [R1+0x460], R16 ;  /* 0x0004601001007387 */ /* 0x000fe20000100800 */
[----:B--2---:R-:W-:-:S05]  /*209f0*/  IADD3.X R190, R190, UR18, RZ, P5, !PT ;  /* 0x00000012bebe7c10 */ /* 0x004fca000affe4ff */
[----:B------:R0:W-:Y:S04]  /*20a00*/  STL [R1+0x47c], R190 ;  /* 0x00047cbe01007387 */ /* 0x0001e80000100800 */
[----:B0-----:R-:W2:Y:S04]  /*20a10*/  LDL.LU R190, [R1+0x438] ;  /* 0x0004380001be7983 */ /* 0x001ea80000300800 */
[----:B------:R-:W-:Y:S04]  /*20a20*/  STL [R1+0x458], R12 ;  /* 0x0004580c01007387 */ /* 0x000fe80000100800 */
[----:B------:R-:W2:Y:S04]  /*20a30*/  LDL.LU R216, [R1+0x45c] ;  /* 0x00045c0001d87983 */ /* 0x000ea80000300800 */
[----:B------:R-:W2:Y:S04]  /*20a40*/  LDL.LU R214, [R1+0x430] ;  /* 0x0004300001d67983 */ /* 0x000ea80000300800 */
[----:B------:R-:W2:Y:S01]  /*20a50*/  LDL.LU R212, [R1+0x454] ;  /* 0x0004540001d47983 */ /* 0x000ea20000300800 */
[----:B---3--:R-:W-:-:S05]  /*20a60*/  IADD3 R191, P5, R191, UR45, RZ ;  /* 0x0000002dbfbf7c10 */ /* 0x008fca000ffbe0ff */
[----:B------:R0:W-:Y:S04]  /*20a70*/  STL [R1+0x450], R191 ;  /* 0x000450bf01007387 */ /* 0x0001e80000100800 */
[----:B------:R-:W3:Y:S04]  /*20a80*/  LDL.LU R206, [R1+0x428] ;  /* 0x0004280001ce7983 */ /* 0x000ee80000300800 */
[----:B------:R-:W3:Y:S04]  /*20a90*/  LDL.LU R198, [R1+0x44c] ;  /* 0x00044c0001c67983 */ /* 0x000ee80000300800 */
[----:B------:R-:W3:Y:S04]  /*20aa0*/  LDL.LU R188, [R1+0x420] ;  /* 0x0004200001bc7983 */ /* 0x000ee80000300800 */
[----:B0-----:R-:W3:Y:S04]  /*20ab0*/  LDL.LU R191, [R1+0x444] ;  /* 0x0004440001bf7983 */ /* 0x001ee80000300800 */
        /* <DEDUP_REMOVED lines=15> */
[----:B------:R-:W-:Y:S01]  /*20bb0*/  STL [R1+0x46c], R4 ;  /* 0x00046c0401007387 */ /* 0x000fe20000100800 */
[----:B------:R-:W-:-:S03]  /*20bc0*/  IADD3 R213, P4, R213, UR45, RZ ;  /* 0x0000002dd5d57c10 */ /* 0x000fc6000ff9e0ff */
[----:B------:R-:W4:Y:S04]  /*20bd0*/  LDL.LU R152, [R1+0xa10] ;  /* 0x000a100001987983 */ /* 0x000f280000300800 */
[----:B------:R0:W-:Y:S04]  /*20be0*/  STL [R1+0x440], R213 ;  /* 0x000440d501007387 */ /* 0x0001e80000100800 */
[----:B------:R-:W4:Y:S04]  /*20bf0*/  LDL.LU R20, [R1+0xa20] ;  /* 0x000a200001147983 */ /* 0x000f280000300800 */
[----:B------:R-:W4:Y:S04]  /*20c00*/  LDL.LU R16, [R1+0xa0c] ;  /* 0x000a0c0001107983 */ /* 0x000f280000300800 */
[----:B------:R-:W4:Y:S04]  /*20c10*/  LDL.LU R12, [R1+0x418] ;  /* 0x00041800010c7983 */ /* 0x000f280000300800 */
[----:B0-----:R-:W4:Y:S04]  /*20c20*/  LDL.LU R213, [R1+0xa08] ;  /* 0x000a080001d57983 */ /* 0x001f280000300800 */
[----:B------:R-:W4:Y:S01]  /*20c30*/  LDL.LU R4, [R1+0x61c] ;  /* 0x00061c0001047983 */ /* 0x000f220000300800 */
[----:B------:R-:W-:-:S05]  /*20c40*/  IADD3.X R197, R197, UR18, RZ, P3, !PT ;  /* 0x00000012c5c57c10 */ /* 0x000fca0009ffe4ff */
[----:B------:R0:W-:Y:S04]  /*20c50*/  STL [R1+0x464], R197 ;  /* 0x000464c501007387 */ /* 0x0001e80000100800 */
[----:B0-----:R-:W4:Y:S01]  /*20c60*/  LDL.LU R197, [R1+0xa04] ;  /* 0x000a040001c57983 */ /* 0x001f220000300800 */
[----:B--2---:R-:W-:-:S05]  /*20c70*/  IADD3 R190, P3, R190, UR45, RZ ;  /* 0x0000002dbebe7c10 */ /* 0x004fca000ff7e0ff */
[----:B------:R0:W-:Y:S01]  /*20c80*/  STL [R1+0x438], R190 ;  /* 0x000438be01007387 */ /* 0x0001e20000100800 */
[----:B------:R-:W-:Y:S02]  /*20c90*/  IADD3.X R216, R216, UR18, RZ, P2, !PT ;  /* 0x00000012d8d87c10 */ /* 0x000fe400097fe4ff */
[----:B------:R-:W-:Y:S01]  /*20ca0*/  IADD3 R214, P2, R214, UR45, RZ ;  /* 0x0000002dd6d67c10 */ /* 0x000fe2000ff5e0ff */
[----:B0-----:R-:W2:Y:S01]  /*20cb0*/  LDL.LU R190, [R1+0x618] ;  /* 0x0006180001be7983 */ /* 0x001ea20000300800 */
[----:B------:R-:W-:-:S03]  /*20cc0*/  IADD3.X R212, R212, UR18, RZ, P6, !PT ;  /* 0x00000012d4d47c10 */ /* 0x000fc6000b7fe4ff */
[----:B------:R-:W-:Y:S04]  /*20cd0*/  STL [R1+0x45c], R216 ;  /* 0x00045cd801007387 */ /* 0x000fe80000100800 */
[----:B------:R-:W-:Y:S01]  /*20ce0*/  STL [R1+0x430], R214 ;  /* 0x000430d601007387 */ /* 0x000fe20000100800 */
[----:B---3--:R-:W-:-:S03]  /*20cf0*/  IADD3 R206, P6, R206, UR45, RZ ;  /* 0x0000002dcece7c10 */ /* 0x008fc6000ffde0ff */
[----:B------:R-:W-:Y:S01]  /*20d00*/  STL [R1+0x454], R212 ;  /* 0x000454d401007387 */ /* 0x000fe20000100800 */
[----:B------:R-:W-:-:S03]  /*20d10*/  IADD3.X R198, R198, UR18, RZ, P5, !PT ;  /* 0x00000012c6c67c10 */ /* 0x000fc6000affe4ff */
[----:B------:R-:W-:Y:S01]  /*20d20*/  STL [R1+0x428], R206 ;  /* 0x000428ce01007387 */ /* 0x000fe20000100800 */
[----:B------:R-:W-:Y:S02]  /*20d30*/  IADD3.X R191, R191, UR18, RZ, P1, !PT ;  /* 0x00000012bfbf7c10 */ /* 0x000fe40008ffe4ff */
[----:B------:R-:W-:-:S03]  /*20d40*/  IADD3 R188, P5, R188, UR45, RZ ;  /* 0x0000002dbcbc7c10 */ /* 0x000fc6000ffbe0ff */
[----:B------:R0:W-:Y:S01]  /*20d50*/  STL [R1+0x444], R191 ;  /* 0x000444bf01007387 */ /* 0x0001e20000100800 */
[----:B------:R-:W-:-:S03]  /*20d60*/  IADD3 R184, P1, R184, UR44, RZ ;  /* 0x0000002cb8b87c10 */ /* 0x000fc6000ff3e0ff */
[----:B------:R-:W-:Y:S01]  /*20d70*/  STL [R1+0x44c], R198 ;  /* 0x00044cc601007387 */ /* 0x000fe20000100800 */
[----:B------:R-:W-:Y:S02]  /*20d80*/  IADD3.X R180, R180, UR18, RZ, P4, !PT ;  /* 0x00000012b4b47c10 */ /* 0x000fe4000a7fe4ff */
[----:B------:R-:W-:Y:S01]  /*20d90*/  IADD3 R176, P4, R176, UR44, RZ ;  /* 0x0000002cb0b07c10 */ /* 0x000fe2000ff9e0ff */
[----:B0-----:R-:W3:Y:S04]  /*20da0*/  LDL.LU R191, [R1+0x9fc] ;  /* 0x0009fc0001bf7983 */ /* 0x001ee80000300800 */
[----:B------:R-:W-:Y:S04]  /*20db0*/  STL [R1+0x420], R188 ;  /* 0x000420bc01007387 */ /* 0x000fe80000100800 */
[----:B------:R-:W-:Y:S04]  /*20dc0*/  STL [R1+0xa24], R184 ;  /* 0x000a24b801007387 */ /* 0x000fe80000100800 */
[----:B------:R-:W-:Y:S04]  /*20dd0*/  STL [R1+0x43c], R180 ;  /* 0x00043cb401007387 */ /* 0x000fe80000100800 */
[----:B------:R-:W-:Y:S01]  /*20de0*/  STL [R1+0x620], R176 ;  /* 0x000620b001007387 */ /* 0x000fe20000100800 */
[----:B----4-:R-:W-:-:S02]  /*20df0*/  IADD3.X R172, R172, UR18, RZ, P3, !PT ;  /* 0x00000012acac7c10 */ /* 0x010fc40009ffe4ff */
[----:B------:R-:W-:-:S03]  /*20e00*/  IADD3 R168, P3, R168, UR44, RZ ;  /* 0x0000002ca8a87c10 */ /* 0x000fc6000ff7e0ff */
[----:B------:R-:W-:Y:S01]  /*20e10*/  STL [R1+0x434], R172 ;  /* 0x000434ac01007387 */ /* 0x000fe20000100800 */
[----:B------:R-:W-:-:S03]  /*20e20*/  IADD3.X R164, R164, UR18, RZ, P2, !PT ;  /* 0x00000012a4a47c10 */ /* 0x000fc600097fe4ff */
[----:B------:R-:W-:Y:S01]  /*20e30*/  STL [R1+0xa1c], R168 ;  /* 0x000a1ca801007387 */ /* 0x000fe20000100800 */
[----:B------:R-:W-:-:S03]  /*20e40*/  IADD3 R8, P2, R8, UR44, RZ ;  /* 0x0000002c08087c10 */ /* 0x000fc6000ff5e0ff */
[----:B------:R-:W-:Y:S04]  /*20e50*/  STL [R1+0x42c], R164 ;  /* 0x00042ca401007387 */ /* 0x000fe80000100800 */
[----:B------:R0:W-:Y:S04]  /*20e60*/  STL [R1+0xa18], R8 ;  /* 0x000a180801007387 */ /* 0x0001e80000100800 */
[----:B0-----:R-:W4:Y:S01]  /*20e70*/  LDL.LU R8, [R1+0x614] ;  /* 0x0006140001087983 */ /* 0x001f220000300800 */
[----:B------:R-:W-:Y:S02]  /*20e80*/  IADD3.X R205, R205, UR18, RZ, P6, !PT ;  /* 0x00000012cdcd7c10 */ /* 0x000fe4000b7fe4ff */
[----:B------:R-:W-:-:S03]  /*20e90*/  IADD3 R160, P6, R160, UR44, RZ ;  /* 0x0000002ca0a07c10 */ /* 0x000fc6000ffde0ff */
[----:B------:R0:W-:Y:S01]  /*20ea0*/  STL [R1+0x424], R205 ;  /* 0x000424cd01007387 */ /* 0x0001e20000100800 */
[----:B------:R-:W-:-:S03]  /*20eb0*/  IADD3.X R156, R156, UR18, RZ, P5, !PT ;  /* 0x000000129c9c7c10 */ /* 0x000fc6000affe4ff */
        /* <DEDUP_REMOVED lines=13> */
[----:B------:R-:W-:-:S03]  /*20f90*/  IADD3.X R4, R4, UR6, RZ, P3, !PT ;  /* 0x0000000604047c10 */ /* 0x000fc60009ffe4ff */
[----:B------:R-:W-:Y:S01]  /*20fa0*/  STL [R1+0x418], R12 ;  /* 0x0004180c01007387 */ /* 0x000fe20000100800 */
[----:B------:R-:W-:-:S05]  /*20fb0*/  IADD3 R197, P3, R197, UR44, RZ ;  /* 0x0000002cc5c57c10 */ /* 0x000fca000ff7e0ff */
[----:B------:R0:W-:Y:S04]  /*20fc0*/  STL [R1+0xa04], R197 ;  /* 0x000a04c501007387 */ /* 0x0001e80000100800 */
[----:B0-----:R-:W4:Y:S04]  /*20fd0*/  LDL.LU R197, [R1+0x9ec] ;  /* 0x0009ec0001c57983 */ /* 0x001f280000300800 */
[----:B------:R-:W-:Y:S04]  /*20fe0*/  STL [R1+0x61c], R4 ;  /* 0x00061c0401007387 */ /* 0x000fe80000100800 */
[----:B------:R-:W4:Y:S04]  /*20ff0*/  LDL.LU R218, [R1+0x60c] ;  /* 0x00060c0001da7983 */ /* 0x000f280000300800 */
[----:B------:R-:W4:Y:S04]  /*21000*/  LDL.LU R216, [R1+0x9e4] ;  /* 0x0009e40001d87983 */ /* 0x000f280000300800 */
[----:B------:R-:W4:Y:S01]  /*21010*/  LDL.LU R214, [R1+0x608] ;  /* 0x0006080001d67983 */ /* 0x000f220000300800 */
[----:B--2---:R-:W-:-:S05]  /*21020*/  IADD3.X R190, R190, UR6, RZ, P2, !PT ;  /* 0x00000006bebe7c10 */ /* 0x004fca00097fe4ff */
[----:B------:R0:W-:Y:S04]  /*21030*/  STL [R1+0x618], R190 ;  /* 0x000618be01007387 */ /* 0x0001e80000100800 */
[----:B------:R-:W2:Y:S04]  /*21040*/  LDL.LU R212, [R1+0x9dc] ;  /* 0x0009dc0001d47983 */ /* 0x000ea80000300800 */
[----:B------:R-:W2:Y:S04]  /*21050*/  LDL.LU R206, [R1+0xa00] ;  /* 0x000a000001ce7983 */ /* 0x000ea80000300800 */
[----:B------:R-:W2:Y:S04]  /*21060*/  LDL.LU R198, [R1+0x9d4] ;  /* 0x0009d40001c67983 */ /* 0x000ea80000300800 */
[----:B0-----:R-:W2:Y:S04]  /*21070*/  LDL.LU R190, [R1+0x9f8] ;  /* 0x0009f80001be7983 */ /* 0x001ea80000300800 */
        /* <DEDUP_REMOVED lines=8> */
[----:B------:R-:W3:Y:S04]  /*21100*/  LDL.LU R164, [R1+0x9b4] ;  /* 0x0009b40001a47983 */ /* 0x000ee80000300800 */
[----:B------:R-:W3:Y:S04]  /*21110*/  LDL.LU R4, [R1+0x9d8] ;  /* 0x0009d80001047983 */ /* 0x000ee80000300800 */
[----:B0-----:R-:W3:Y:S04]  /*21120*/  LDL.LU R191, [R1+0x9ac] ;  /* 0x0009ac0001bf7983 */ /* 0x001ee80000300800 */
[----:B------:R-:W3:Y:S04]  /*21130*/  LDL.LU R160, [R1+0x9d0] ;  /* 0x0009d00001a07983 */ /* 0x000ee80000300800 */
[----:B------:R-:W3:Y:S01]  /*21140*/  LDL.LU R156, [R1+0x9a4] ;  /* 0x0009a400019c7983 */ /* 0x000ee20000300800 */
[----:B----4-:R-:W-:-:S05]  /*21150*/  IADD3.X R8, R8, UR6, RZ, P6, !PT ;  /* 0x0000000608087c10 */ /* 0x010fca000b7fe4ff */
[----:B------:R-:W-:Y:S04]  /*21160*/  STL [R1+0x614], R8 ;  /* 0x0006140801007387 */ /* 0x000fe80000100800 */
[----:B------:R-:W4:Y:S01]  /*21170*/  LDL.LU R152, [R1+0x9c8] ;  /* 0x0009c80001987983 */ /* 0x000f220000300800 */
[----:B------:R-:W-:-:S05]  /*21180*/  IADD3 R205, P6, R205, UR44, RZ ;  /* 0x0000002ccdcd7c10 */ /* 0x000fca000ffde0ff */
        /* <DEDUP_REMOVED lines=9> */
[----:B------:R-:W-:-:S05]  /*21220*/  IADD3 R197, P5, R197, UR44, RZ ;  /* 0x0000002cc5c57c10 */ /* 0x000fca000ffbe0ff */
[----:B------:R0:W-:Y:S01]  /*21230*/  STL [R1+0x9ec], R197 ;  /* 0x0009ecc501007387 */ /* 0x0001e20000100800 */
[----:B------:R-:W-:Y:S02]  /*21240*/  IADD3.X R218, R218, UR6, RZ, P1, !PT ;  /* 0x00000006dada7c10 */ /* 0x000fe40008ffe4ff */
[----:B------:R-:W-:Y:S01]  /*21250*/  IADD3 R216, P1, R216, UR44, RZ ;  /* 0x0000002cd8d87c10 */ /* 0x000fe2000ff3e0ff */
[----:B0-----:R-:W4:Y:S01]  /*21260*/  LDL.LU R197, [R1+0x984] ;  /* 0x0009840001c57983 */ /* 0x001f220000300800 */
[----:B------:R-:W-:-:S03]  /*21270*/  IADD3.X R214, R214, UR6, RZ, P4, !PT ;  /* 0x00000006d6d67c10 */ /* 0x000fc6000a7fe4ff */
[----:B------:R-:W-:Y:S04]  /*21280*/  STL [R1+0x60c], R218 ;  /* 0x00060cda01007387 */ /* 0x000fe80000100800 */
[----:B------:R-:W-:Y:S04]  /*21290*/  STL [R1+0x9e4], R216 ;  /* 0x0009e4d801007387 */ /* 0x000fe80000100800 */
[----:B------:R-:W-:Y:S01]  /*212a0*/  STL [R1+0x608], R214 ;  /* 0x000608d601007387 */ /* 0x000fe20000100800 */
[----:B--2---:R-:W-:Y:S02]  /*212b0*/  IADD3 R212, P4, R212, UR44, RZ ;  /* 0x0000002cd4d47c10 */ /* 0x004fe4000ff9e0ff */
[----:B------:R-:W-:-:S03]  /*212c0*/  IADD3.X R206, R206, UR6, RZ, P3, !PT ;  /* 0x00000006cece7c10 */ /* 0x000fc60009ffe4ff */
[----:B------:R-:W-:Y:S01]  /*212d0*/  STL [R1+0x9dc], R212 ;  /* 0x0009dcd401007387 */ /* 0x000fe20000100800 */
[----:B------:R-:W-:Y:S02]  /*212e0*/  IADD3.X R190, R190, UR6, RZ, P2, !PT ;  /* 0x00000006bebe7c10 */ /* 0x000fe400097fe4ff */
[----:B------:R-:W-:Y:S02]  /*212f0*/  IADD3 R198, P3, R198, UR44, RZ ;  /* 0x0000002cc6c67c10 */ /* 0x000fe4000ff7e0ff */
[----:B------:R-:W-:Y:S01]  /*21300*/  IADD3 R188, P2, R188, UR44, RZ ;  /* 0x0000002cbcbc7c10 */ /* 0x000fe2000ff5e0ff */
[----:B------:R0:W-:Y:S01]  /*21310*/  STL [R1+0x9f8], R190 ;  /* 0x0009f8be01007387 */ /* 0x0001e20000100800 */
[----:B------:R-:W-:-:S03]  /*21320*/  IADD3.X R184, R184, UR6, RZ, P6, !PT ;  /* 0x00000006b8b87c10 */ /* 0x000fc6000b7fe4ff */
[----:B------:R-:W-:Y:S01]  /*21330*/  STL [R1+0xa00], R206 ;  /* 0x000a00ce01007387 */ /* 0x000fe20000100800 */
[----:B------:R-:W-:-:S03]  /*21340*/  IADD3 R180, P6, R180, UR44, RZ ;  /* 0x0000002cb4b47c10 */ /* 0x000fc6000ffde0ff */
[----:B0-----:R-:W2:Y:S04]  /*21350*/  LDL.LU R190, [R1+0x9a8] ;  /* 0x0009a80001be7983 */ /* 0x001ea80000300800 */
[----:B------:R-:W-:Y:S04]  /*21360*/  STL [R1+0x9d4], R198 ;  /* 0x0009d4c601007387 */ /* 0x000fe80000100800 */
[----:B------:R-:W-:Y:S01]  /*21370*/  STL [R1+0x9cc], R188 ;  /* 0x0009ccbc01007387 */ /* 0x000fe20000100800 */
[----:B---3--:R-:W-:-:S03]  /*21380*/  IADD3.X R176, R176, UR6, RZ, P5, !PT ;  /* 0x00000006b0b07c10 */ /* 0x008fc6000affe4ff */
[----:B------:R-:W-:Y:S01]  /*21390*/  STL [R1+0x9f0], R184 ;  /* 0x0009f0b801007387 */ /* 0x000fe20000100800 */
[----:B------:R-:W-:-:S03]  /*213a0*/  IADD3 R172, P5, R172, UR44, RZ ;  /* 0x0000002cacac7c10 */ /* 0x000fc6000ffbe0ff */
[----:B------:R-:W-:Y:S01]  /*213b0*/  STL [R1+0x9c4], R180 ;  /* 0x0009c4b401007387 */ /* 0x000fe20000100800 */
[----:B------:R-:W-:-:S03]  /*213c0*/  IADD3.X R168, R168, UR6, RZ, P1, !PT ;  /* 0x00000006a8a87c10 */ /* 0x000fc60008ffe4ff */
[----:B------:R-:W-:Y:S01]  /*213d0*/  STL [R1+0x9e8], R176 ;  /* 0x0009e8b001007387 */ /* 0x000fe20000100800 */
[----:B------:R-:W-:-:S03]  /*213e0*/  IADD3 R164, P1, R164, UR44, RZ ;  /* 0x0000002ca4a47c10 */ /* 0x000fc6000ff3e0ff */
[----:B------:R-:W-:Y:S01]  /*213f0*/  STL [R1+0x9bc], R172 ;  /* 0x0009bcac01007387 */ /* 0x000fe20000100800 */
[----:B------:R-:W-:-:S03]  /*21400*/  IADD3.X R4, R4, UR6, RZ, P4, !PT ;  /* 0x0000000604047c10 */ /* 0x000fc6000a7fe4ff */
[----:B------:R-:W-:Y:S01]  /*21410*/  STL [R1+0x9e0], R168 ;  /* 0x0009e0a801007387 */ /* 0x000fe20000100800 */
[----:B------:R-:W-:-:S03]  /*21420*/  IADD3 R191, P4, R191, UR44, RZ ;  /* 0x0000002cbfbf7c10 */ /* 0x000fc6000ff9e0ff */
[----:B------:R0:W-:Y:S04]  /*21430*/  STL [R1+0x9d8], R4 ;  /* 0x0009d80401007387 */ /* 0x0001e80000100800 */
[----:B------:R-:W-:Y:S01]  /*21440*/  STL [R1+0x9b4], R164 ;  /* 0x0009b4a401007387 */ /* 0x000fe20000100800 */
[----:B------:R-:W-:Y:S02]  /*21450*/  IADD3.X R160, R160, UR6, RZ, P3, !PT ;  /* 0x00000006a0a07c10 */ /* 0x000fe40009ffe4ff */
[----:B------:R-:W-:Y:S01]  /*21460*/  IADD3 R156, P3, R156, UR44, RZ ;  /* 0x0000002c9c9c7c10 */ /* 0x000fe2000ff7e0ff */
[----:B0-----:R-:W3:Y:S04]  /*21470*/  LDL.LU R4, [R1+0x97c] ;  /* 0x00097c0001047983 */ /* 0x001ee80000300800 */
[----:B------:R0:W-:Y:S04]  /*21480*/  STL [R1+0x9ac], R191 ;  /* 0x0009acbf01007387 */ /* 0x0001e80000100800 */
[----:B0-----:R-:W3:Y:S04]  /*21490*/  LDL.LU R191, [R1+0x9a0] ;  /* 0x0009a00001bf7983 */ /* 0x001ee80000300800 */
[----:B------:R-:W-:Y:S04]  /*214a0*/  STL [R1+0x9d0], R160 ;  /* 0x0009d0a001007387 */ /* 0x000fe80000100800 */
[----:B------:R-:W-:Y:S01]  /*214b0*/  STL [R1+0x9a4], R156 ;  /* 0x0009a49c01007387 */ /* 0x000fe20000100800 */
[----:B----4-:R-:W-:-:S05]  /*214c0*/  IADD3.X R152, R152, UR6, RZ, P2, !PT ;  /* 0x0000000698987c10 */ /* 0x010fca00097fe4ff */
[----:B------:R-:W-:Y:S01]  /*214d0*/  STL [R1+0x9c8], R152 ;  /* 0x0009c89801007387 */ /* 0x000fe20000100800 */
[----:B------:R-:W-:Y:S02]  /*214e0*/  IADD3 R20, P2, R20, UR44, RZ ;  /* 0x0000002c14147c10 */ /* 0x000fe4000ff5e0ff */
[----:B------:R-:W-:-:S03]  /*214f0*/  IADD3.X R16, R16, UR6, RZ, P6, !PT ;  /* 0x0000000610107c10 */ /* 0x000fc6000b7fe4ff */
[----:B------:R-:W-:Y:S01]  /*21500*/  STL [R1+0x99c], R20 ;  /* 0x00099c1401007387 */ /* 0x000fe20000100800 */
[----:B------:R-:W-:Y:S02]  /*21510*/  IADD3.X R205, R205, UR6, RZ, P5, !PT ;  /* 0x00000006cdcd7c10 */ /* 0x000fe4000affe4ff */
[----:B------:R-:W-:-:S03]  /*21520*/  IADD3 R12, P6, R12, UR44, RZ ;  /* 0x0000002c0c0c7c10 */ /* 0x000fc6000ffde0ff */
[----:B------:R0:W-:Y:S04]  /*21530*/  STL [R1+0x9b8], R205 ;  /* 0x0009b8cd01007387 */ /* 0x0001e80000100800 */
[----:B------:R-:W-:Y:S04]  /*21540*/  STL [R1+0x9c0], R16 ;  /* 0x0009c01001007387 */ /* 0x000fe80000100800 */
[----:B0-----:R-:W4:Y:S04]  /*21550*/  LDL.LU R205, [R1+0x974] ;  /* 0x0009740001cd7983 */ /* 0x001f280000300800 */
[----:B------:R-:W-:Y:S01]  /*21560*/  STL [R1+0x994], R12 ;  /* 0x0009940c01007387 */ /* 0x000fe20000100800 */
[----:B------:R-:W-:-:S05]  /*21570*/  IADD3.X R213, R213, UR6, RZ, P1, !PT ;  /* 0x00000006d5d57c10 */ /* 0x000fca0008ffe4ff */
[----:B------:R0:W-:Y:S04]  /*21580*/  STL [R1+0x9b0], R213 ;  /* 0x0009b0d501007387 */ /* 0x0001e80000100800 */
[----:B0-----:R-:W4:Y:S01]  /*21590*/  LDL.LU R213, [R1+0x998] ;  /* 0x0009980001d57983 */ /* 0x001f220000300800 */
[----:B------:R-:W-:-:S05]  /*215a0*/  IADD3 R8, P5, R8, UR44, RZ ;  /* 0x0000002c08087c10 */ /* 0x000fca000ffbe0ff */
[----:B------:R-:W-:Y:S04]  /*215b0*/  STL [R1+0x98c], R8 ;  /* 0x00098c0801007387 */ /* 0x000fe80000100800 */
[----:B------:R-:W4:Y:S04]  /*215c0*/  LDL.LU R218, [R1+0x96c] ;  /* 0x00096c0001da7983 */ /* 0x000f280000300800 */
[----:B------:R-:W4:Y:S01]  /*215d0*/  LDL.LU R216, [R1+0x990] ;  /* 0x0009900001d87983 */ /* 0x000f220000300800 */
[----:B------:R-:W-:-:S03]  /*215e0*/  IADD3 R197, P1, R197, UR44, RZ ;  /* 0x0000002cc5c57c10 */ /* 0x000fc6000ff3e0ff */
[----:B------:R-:W4:Y:S04]  /*215f0*/  LDL.LU R214, [R1+0x964] ;  /* 0x0009640001d67983 */ /* 0x000f280000300800 */
        /* <DEDUP_REMOVED lines=13> */
[----:B------:R-:W2:Y:S04]  /*216d0*/  LDL.LU R164, [R1+0x960] ;  /* 0x0009600001a47983 */ /* 0x000ea80000300800 */
[----:B------:R-:W2:Y:S04]  /*216e0*/  LDL.LU R8, [R1+0x934] ;  /* 0x0009340001087983 */ /* 0x000ea80000300800 */
[----:B0-----:R-:W2:Y:S04]  /*216f0*/  LDL.LU R190, [R1+0x958] ;  /* 0x0009580001be7983 */ /* 0x001ea80000300800 */
[----:B------:R-:W2:Y:S04]  /*21700*/  LDL.LU R160, [R1+0x92c] ;  /* 0x00092c0001a07983 */ /* 0x000ea80000300800 */
[----:B------:R-:W2:Y:S01]  /*21710*/  LDL.LU R156, [R1+0x950] ;  /* 0x00095000019c7983 */ /* 0x000ea20000300800 */
[----:B---3--:R-:W-:-:S05]  /*21720*/  IADD3 R4, P4, R4, UR44, RZ ;  /* 0x0000002c04047c10 */ /* 0x008fca000ff9e0ff */
[----:B------:R-:W-:Y:S04]  /*21730*/  STL [R1+0x97c], R4 ;  /* 0x00097c0401007387 */ /* 0x000fe80000100800 */
[----:B------:R-:W3:Y:S01]  /*21740*/  LDL.LU R152, [R1+0x924] ;  /* 0x0009240001987983 */ /* 0x000ee20000300800 */
[----:B------:R-:W-:-:S05]  /*21750*/  IADD3.X R191, R191, UR6, RZ, P3, !PT ;  /* 0x00000006bfbf7c10 */ /* 0x000fca0009ffe4ff */
        /* <DEDUP_REMOVED lines=10> */
[----:B------:R0:W-:Y:S04]  /*21800*/  STL [R1+0x998], R213 ;  /* 0x000998d501007387 */ /* 0x0001e80000100800 */
[----:B0-----:R-:W4:Y:S01]  /*21810*/  LDL.LU R213, [R1+0x930] ;  /* 0x0009300001d57983 */ /* 0x001f220000300800 */
[----:B------:R-:W-:Y:S02]  /*21820*/  IADD3 R218, P2, R218, UR44, RZ ;  /* 0x0000002cdada7c10 */ /* 0x000fe4000ff5e0ff */
[----:B------:R-:W-:Y:S02]  /*21830*/  IADD3.X R216, R216, UR6, RZ, P6, !PT ;  /* 0x00000006d8d87c10 */ /* 0x000fe4000b7fe4ff */
[----:B------:R-:W-:Y:S01]  /*21840*/  IADD3 R214, P6, R214, UR44, RZ ;  /* 0x0000002cd6d67c10 */ /* 0x000fe2000ffde0ff */
[----:B------:R-:W-:Y:S01]  /*21850*/  STL [R1+0x96c], R218 ;  /* 0x00096cda01007387 */ /* 0x000fe20000100800 */
[----:B------:R-:W-:-:S03]  /*21860*/  IADD3.X R212, R212, UR6, RZ, P5, !PT ;  /* 0x00000006d4d47c10 */ /* 0x000fc6000affe4ff */
[----:B------:R-:W-:Y:S01]  /*21870*/  STL [R1+0x990], R216 ;  /* 0x000990d801007387 */ /* 0x000fe20000100800 */
[----:B------:R-:W-:Y:S02]  /*21880*/  IADD3 R206, P5, R206, UR44, RZ ;  /* 0x0000002ccece7c10 */ /* 0x000fe4000ffbe0ff */
[----:B------:R-:W-:Y:S01]  /*21890*/  IADD3.X R198, R198, UR6, RZ, P1, !PT ;  /* 0x00000006c6c67c10 */ /* 0x000fe20008ffe4ff */
[----:B------:R-:W-:Y:S01]  /*218a0*/  STL [R1+0x964], R214 ;  /* 0x000964d601007387 */ /* 0x000fe20000100800 */
[----:B------:R-:W-:-:S03]  /*218b0*/  IADD3 R197, P1, R197, UR44, RZ ;  /* 0x0000002cc5c57c10 */ /* 0x000fc6000ff3e0ff */
[----:B------:R-:W-:Y:S01]  /*218c0*/  STL [R1+0x988], R212 ;  /* 0x000988d401007387 */ /* 0x000fe20000100800 */
[----:B------:R-:W-:-:S03]  /*218d0*/  IADD3.X R188, R188, UR6, RZ, P4, !PT ;  /* 0x00000006bcbc7c10 */ /* 0x000fc6000a7fe4ff */
[----:B------:R0:W-:Y:S01]  /*218e0*/  STL [R1+0x954], R197 ;  /* 0x000954c501007387 */ /* 0x0001e20000100800 */
[----:B------:R-:W-:-:S03]  /*218f0*/  IADD3 R184, P4, R184, UR44, RZ ;  /* 0x0000002cb8b87c10 */ /* 0x000fc6000ff9e0ff */
[----:B------:R-:W-:Y:S01]  /*21900*/  STL [R1+0x95c], R206 ;  /* 0x00095cce01007387 */ /* 0x000fe20000100800 */
[----:B------:R-:W-:-:S03]  /*21910*/  IADD3.X R180, R180, UR6, RZ, P3, !PT ;  /* 0x00000006b4b47c10 */ /* 0x000fc60009ffe4ff */
[----:B0-----:R-:W4:Y:S04]  /*21920*/  LDL.LU R197, [R1+0x904] ;  /* 0x0009040001c57983 */ /* 0x001f280000300800 */
[----:B------:R-:W-:Y:S04]  /*21930*/  STL [R1+0x980], R198 ;  /* 0x000980c601007387 */ /* 0x000fe80000100800 */
[----:B------:R-:W-:Y:S04]  /*21940*/  STL [R1+0x978], R188 ;  /* 0x000978bc01007387 */ /* 0x000fe80000100800 */
[----:B------:R-:W-:Y:S04]  /*21950*/  STL [R1+0x94c], R184 ;  /* 0x00094cb801007387 */ /* 0x000fe80000100800 */
[----:B------:R-:W-:Y:S01]  /*21960*/  STL [R1+0x970], R180 ;  /* 0x000970b401007387 */ /* 0x000fe20000100800 */
[----:B--2---:R-:W-:-:S02]  /*21970*/  IADD3 R176, P3, R176, UR44, RZ ;  /* 0x0000002cb0b07c10 */ /* 0x004fc4000ff7e0ff */
        /* <DEDUP_REMOVED lines=8> */
[----:B------:R0:W-:Y:S04]  /*21a00*/  STL [R1+0x934], R8 ;  /* 0x0009340801007387 */ /* 0x0001e80000100800 */
[----:B------:R-:W-:Y:S01]  /*21a10*/  STL [R1+0x960], R164 ;  /* 0x000960a401007387 */ /* 0x000fe20000100800 */
[----:B------:R-:W-:Y:S02]  /*21a20*/  IADD3 R160, P5, R160, UR44, RZ ;  /* 0x0000002ca0a07c10 */ /* 0x000fe4000ffbe0ff */
[----:B------:R-:W-:Y:S01]  /*21a30*/  IADD3.X R156, R156, UR6, RZ, P1, !PT ;  /* 0x000000069c9c7c10 */ /* 0x000fe20008ffe4ff */
[----:B0-----:R-:W2:Y:S04]  /*21a40*/  LDL.LU R8, [R1+0x928] ;  /* 0x0009280001087983 */ /* 0x001ea80000300800 */
[----:B------:R0:W-:Y:S01]  /*21a50*/  STL [R1+0x958], R190 ;  /* 0x000958be01007387 */ /* 0x0001e20000100800 */
[----:B---3--:R-:W-:-:S03]  /*21a60*/  IADD3 R152, P1, R152, UR44, RZ ;  /* 0x0000002c98987c10 */ /* 0x008fc6000ff3e0ff */
[----:B0-----:R-:W3:Y:S04]  /*21a70*/  LDL.LU R190, [R1+0x8fc] ;  /* 0x0008fc0001be7983 */ /* 0x001ee80000300800 */
[----:B------:R-:W-:Y:S04]  /*21a80*/  STL [R1+0x92c], R160 ;  /* 0x00092ca001007387 */ /* 0x000fe80000100800 */
[----:B------:R-:W-:Y:S01]  /*21a90*/  STL [R1+0x950], R156 ;  /* 0x0009509c01007387 */ /* 0x000fe20000100800 */
[----:B------:R-:W-:-:S03]  /*21aa0*/  IADD3.X R20, R20, UR6, RZ, P4, !PT ;  /* 0x0000000614147c10 */ /* 0x000fc6000a7fe4ff */
[----:B------:R-:W-:Y:S01]  /*21ab0*/  STL [R1+0x924], R152 ;  /* 0x0009249801007387 */ /* 0x000fe20000100800 */
[----:B------:R-:W-:Y:S02]  /*21ac0*/  IADD3 R16, P4, R16, UR44, RZ ;  /* 0x0000002c10107c10 */ /* 0x000fe4000ff9e0ff */
[----:B------:R-:W-:Y:S02]  /*21ad0*/  IADD3.X R12, R12, UR6, RZ, P3, !PT ;  /* 0x000000060c0c7c10 */ /* 0x000fe40009ffe4ff */
[----:B------:R-:W-:Y:S01]  /*21ae0*/  IADD3 R191, P3, R191, UR44, RZ ;  /* 0x0000002cbfbf7c10 */ /* 0x000fe2000ff7e0ff */
[----:B------:R-:W-:Y:S04]  /*21af0*/  STL [R1+0x948], R20 ;  /* 0x0009481401007387 */ /* 0x000fe80000100800 */
[----:B------:R0:W-:Y:S01]  /*21b00*/  STL [R1+0x914], R191 ;  /* 0x000914bf01007387 */ /* 0x0001e20000100800 */
[----:B------:R-:W-:-:S03]  /*21b10*/  IADD3.X R4, R4, UR6, RZ, P2, !PT ;  /* 0x0000000604047c10 */ /* 0x000fc600097fe4ff */
[----:B------:R-:W-:Y:S04]  /*21b20*/  STL [R1+0x91c], R16 ;  /* 0x00091c1001007387 */ /* 0x000fe80000100800 */
[----:B0-----:R-:W3:Y:S04]  /*21b30*/  LDL.LU R191, [R1+0x920] ;  /* 0x0009200001bf7983 */ /* 0x001ee80000300800 */
[----:B------:R-:W-:Y:S01]  /*21b40*/  STL [R1+0x940], R12 ;  /* 0x0009400c01007387 */ /* 0x000fe20000100800 */
[----:B----4-:R-:W-:-:S05]  /*21b50*/  IADD3 R205, P2, R205, UR44, RZ ;  /* 0x0000002ccdcd7c10 */ /* 0x010fca000ff5e0ff */
[----:B------:R0:W-:Y:S04]  /*21b60*/  STL [R1+0x90c], R205 ;  /* 0x00090ccd01007387 */ /* 0x0001e80000100800 */
[----:B0-----:R-:W4:Y:S04]  /*21b70*/  LDL.LU R205, [R1+0x8f4] ;  /* 0x0008f40001cd7983 */ /* 0x001f280000300800 */
[----:B------:R-:W-:Y:S04]  /*21b80*/  STL [R1+0x938], R4 ;  /* 0x0009380401007387 */ /* 0x000fe80000100800 */
[----:B------:R-:W4:Y:S04]  /*21b90*/  LDL.LU R218, [R1+0x918] ;  /* 0x0009180001da7983 */ /* 0x000f280000300800 */
[----:B------:R-:W4:Y:S01]  /*21ba0*/  LDL.LU R216, [R1+0x8ec] ;  /* 0x0008ec0001d87983 */ /* 0x000f220000300800 */
[----:B------:R-:W-:-:S03]  /*21bb0*/  IADD3.X R213, R213, UR6, RZ, P6, !PT ;  /* 0x00000006d5d57c10 */ /* 0x000fc6000b7fe4ff */
        /* <DEDUP_REMOVED lines=13> */
[----:B------:R-:W4:Y:S04]  /*21c90*/  LDL.LU R168, [R1+0x8e8] ;  /* 0x0008e80001a87983 */ /* 0x000f280000300800 */
[----:B------:R-:W4:Y:S04]  /*21ca0*/  LDL.LU R164, [R1+0x8bc] ;  /* 0x0008bc0001a47983 */ /* 0x000f280000300800 */
[----:B------:R-:W4:Y:S04]  /*21cb0*/  LDL.LU R4, [R1+0x8e0] ;  /* 0x0008e00001047983 */ /* 0x000f280000300800 */
[----:B0-----:R-:W4:Y:S04]  /*21cc0*/  LDL.LU R197, [R1+0x8b4] ;  /* 0x0008b40001c57983 */ /* 0x001f280000300800 */
[----:B------:R-:W4:Y:S04]  /*21cd0*/  LDL.LU R160, [R1+0x8d8] ;  /* 0x0008d80001a07983 */ /* 0x000f280000300800 */
[----:B------:R-:W4:Y:S01]  /*21ce0*/  LDL.LU R156, [R1+0x8ac] ;  /* 0x0008ac00019c7983 */ /* 0x000f220000300800 */
[----:B--2---:R-:W-:-:S05]  /*21cf0*/  IADD3.X R8, R8, UR6, RZ, P5, !PT ;  /* 0x0000000608087c10 */ /* 0x004fca000affe4ff */
[----:B------:R-:W-:Y:S04]  /*21d00*/  STL [R1+0x928], R8 ;  /* 0x0009280801007387 */ /* 0x000fe80000100800 */
[----:B------:R-:W2:Y:S01]  /*21d10*/  LDL.LU R152, [R1+0x8d0] ;  /* 0x0008d00001987983 */ /* 0x000ea20000300800 */
[----:B---3--:R-:W-:-:S05]  /*21d20*/  IADD3 R190, P5, R190, UR44, RZ ;  /* 0x0000002cbebe7c10 */ /* 0x008fca000ffbe0ff */
[----:B------:R0:W-:Y:S04]  /*21d30*/  STL [R1+0x8fc], R190 ;  /* 0x0008fcbe01007387 */ /* 0x0001e80000100800 */
[----:B------:R-:W3:Y:S04]  /*21d40*/  LDL.LU R20, [R1+0x8a4] ;  /* 0x0008a40001147983 */ /* 0x000ee80000300800 */
[----:B------:R-:W3:Y:S04]  /*21d50*/  LDL.LU R16, [R1+0x8c8] ;  /* 0x0008c80001107983 */ /* 0x000ee80000300800 */
[----:B------:R-:W3:Y:S04]  /*21d60*/  LDL.LU R12, [R1+0x89c] ;  /* 0x00089c00010c7983 */ /* 0x000ee80000300800 */
[----:B0-----:R-:W3:Y:S04]  /*21d70*/  LDL.LU R190, [R1+0x8c0] ;  /* 0x0008c00001be7983 */ /* 0x001ee80000300800 */
[----:B------:R-:W3:Y:S01]  /*21d80*/  LDL.LU R8, [R1+0x894] ;  /* 0x0008940001087983 */ /* 0x000ee20000300800 */
[----:B------:R-:W-:-:S05]  /*21d90*/  IADD3.X R191, R191, UR6, RZ, P1, !PT ;  /* 0x00000006bfbf7c10 */ /* 0x000fca0008ffe4ff */
        /* <DEDUP_REMOVED lines=14> */
[----:B------:R-:W-:Y:S04]  /*21e80*/  STL [R1+0x8e4], R212 ;  /* 0x0008e4d401007387 */ /* 0x000fe80000100800 */
[----:B------:R0:W-:Y:S04]  /*21e90*/  STL [R1+0x900], R213 ;  /* 0x000900d501007387 */ /* 0x0001e80000100800 */
[----:B------:R-:W-:Y:S04]  /*21ea0*/  STL [R1+0x908], R206 ;  /* 0x000908ce01007387 */ /* 0x000fe80000100800 */
[----:B0-----:R-:W4:Y:S01]  /*21eb0*/  LDL.LU R213, [R1+0x8b0] ;  /* 0x0008b00001d57983 */ /* 0x001f220000300800 */
[----:B------:R-:W-:-:S02]  /*21ec0*/  IADD3 R198, P2, R198, UR44, RZ ;  /* 0x0000002cc6c67c10 */ /* 0x000fc4000ff5e0ff */
[----:B------:R-:W-:Y:S02]  /*21ed0*/  IADD3 R188, P6, R188, UR44, RZ ;  /* 0x0000002cbcbc7c10 */ /* 0x000fe4000ffde0ff */
[----:B------:R-:W-:Y:S02]  /*21ee0*/  IADD3.X R184, R184, UR6, RZ, P5, !PT ;  /* 0x00000006b8b87c10 */ /* 0x000fe4000affe4ff */
[----:B------:R-:W-:Y:S01]  /*21ef0*/  IADD3 R180, P5, R180, UR44, RZ ;  /* 0x0000002cb4b47c10 */ /* 0x000fe2000ffbe0ff */
        /* <DEDUP_REMOVED lines=14> */
[----:B------:R0:W-:Y:S01]  /*21fe0*/  STL [R1+0x8e0], R4 ;  /* 0x0008e00401007387 */ /* 0x0001e20000100800 */
[----:B------:R-:W-:-:S03]  /*21ff0*/  IADD3 R156, P2, R156, UR44, RZ ;  /* 0x0000002c9c9c7c10 */ /* 0x000fc6000ff5e0ff */
[----:B------:R-:W-:Y:S04]  /*22000*/  STL [R1+0x8bc], R164 ;  /* 0x0008bca401007387 */ /* 0x000fe80000100800 */
[----:B0-----:R-:W4:Y:S04]  /*22010*/  LDL.LU R4, [R1+0x884] ;  /* 0x0008840001047983 */ /* 0x001f280000300800 */
[----:B------:R0:W-:Y:S04]  /*22020*/  STL [R1+0x8b4], R197 ;  /* 0x0008b4c501007387 */ /* 0x0001e80000100800 */
[----:B0-----:R-:W4:Y:S04]  /*22030*/  LDL.LU R197, [R1+0x8a8] ;  /* 0x0008a80001c57983 */ /* 0x001f280000300800 */
[----:B------:R-:W-:Y:S04]  /*22040*/  STL [R1+0x8d8], R160 ;  /* 0x0008d8a001007387 */ /* 0x000fe80000100800 */
[----:B------:R-:W-:Y:S01]  /*22050*/  STL [R1+0x8ac], R156 ;  /* 0x0008ac9c01007387 */ /* 0x000fe20000100800 */
[----:B--2---:R-:W-:-:S05]  /*22060*/  IADD3.X R152, R152, UR6, RZ, P6, !PT ;  /* 0x0000000698987c10 */ /* 0x004fca000b7fe4ff */
[----:B------:R-:W-:Y:S01]  /*22070*/  STL [R1+0x8d0], R152 ;  /* 0x0008d09801007387 */ /* 0x000fe20000100800 */
[----:B---3--:R-:W-:Y:S02]  /*22080*/  IADD3 R20, P6, R20, UR44, RZ ;  /* 0x0000002c14147c10 */ /* 0x008fe4000ffde0ff */
[----:B------:R-:W-:-:S03]  /*22090*/  IADD3.X R16, R16, UR6, RZ, P5, !PT ;  /* 0x0000000610107c10 */ /* 0x000fc6000affe4ff */
[----:B------:R-:W-:Y:S01]  /*220a0*/  STL [R1+0x8a4], R20 ;  /* 0x0008a41401007387 */ /* 0x000fe20000100800 */
[----:B------:R-:W-:Y:S02]  /*220b0*/  IADD3.X R190, R190, UR6, RZ, P1, !PT ;  /* 0x00000006bebe7c10 */ /* 0x000fe40008ffe4ff */
[----:B------:R-:W-:-:S03]  /*220c0*/  IADD3 R12, P5, R12, UR44, RZ ;  /* 0x0000002c0c0c7c10 */ /* 0x000fc6000ffbe0ff */
[----:B------:R0:W-:Y:S04]  /*220d0*/  STL [R1+0x8c0], R190 ;  /* 0x0008c0be01007387 */ /* 0x0001e80000100800 */
[----:B------:R-:W-:Y:S01]  /*220e0*/  STL [R1+0x8c8], R16 ;  /* 0x0008c81001007387 */ /* 0x000fe20000100800 */
[----:B------:R-:W-:-:S03]  /*220f0*/  IADD3 R8, P1, R8, UR44, RZ ;  /* 0x0000002c08087c10 */ /* 0x000fc6000ff3e0ff */
[----:B0-----:R-:W2:Y:S04]  /*22100*/  LDL.LU R190, [R1+0x87c] ;  /* 0x00087c0001be7983 */ /* 0x001ea80000300800 */
[----:B------:R-:W-:Y:S01]  /*22110*/  STL [R1+0x89c], R12 ;  /* 0x00089c0c01007387 */ /* 0x000fe20000100800 */
[----:B------:R-:W-:-:S05]  /*22120*/  IADD3.X R191, R191, UR6, RZ, P4, !PT ;  /* 0x00000006bfbf7c10 */ /* 0x000fca000a7fe4ff */
[----:B------:R0:W-:Y:S04]  /*22130*/  STL [R1+0x8b8], R191 ;  /* 0x0008b8bf01007387 */ /* 0x0001e80000100800 */
[----:B0-----:R-:W3:Y:S04]  /*22140*/  LDL.LU R191, [R1+0x8a0] ;  /* 0x0008a00001bf7983 */ /* 0x001ee80000300800 */
[----:B------:R-:W-:Y:S04]  /*22150*/  STL [R1+0x894], R8 ;  /* 0x0008940801007387 */ /* 0x000fe80000100800 */
[----:B------:R-:W3:Y:S04]  /*22160*/  LDL.LU R218, [R1+0x874] ;  /* 0x0008740001da7983 */ /* 0x000ee80000300800 */
[----:B------:R-:W3:Y:S04]  /*22170*/  LDL.LU R216, [R1+0x898] ;  /* 0x0008980001d87983 */ /* 0x000ee80000300800 */
[----:B------:R-:W3:Y:S01]  /*22180*/  LDL.LU R214, [R1+0x86c] ;  /* 0x00086c0001d67983 */ /* 0x000ee20000300800 */
[----:B----4-:R-:W-:-:S05]  /*22190*/  IADD3 R205, P4, R205, UR44, RZ ;  /* 0x0000002ccdcd7c10 */ /* 0x010fca000ff9e0ff */
        /* <DEDUP_REMOVED lines=8> */
[----:B------:R-:W-:-:S05]  /*22220*/  IADD3.X R213, R213, UR6, RZ, P3, !PT ;  /* 0x00000006d5d57c10 */ /* 0x000fca0009ffe4ff */
        /* <DEDUP_REMOVED lines=9> */
[----:B------:R-:W-:-:S05]  /*222c0*/  IADD3 R4, P3, R4, UR44, RZ ;  /* 0x0000002c04047c10 */ /* 0x000fca000ff7e0ff */
[----:B------:R-:W-:Y:S04]  /*222d0*/  STL [R1+0x884], R4 ;  /* 0x0008840401007387 */ /* 0x000fe80000100800 */
[----:B------:R-:W4:Y:S01]  /*222e0*/  LDL.LU R152, [R1+0x82c] ;  /* 0x00082c0001987983 */ /* 0x000f220000300800 */
[----:B------:R-:W-:-:S05]  /*222f0*/  IADD3.X R197, R197, UR6, RZ, P2, !PT ;  /* 0x00000006c5c57c10 */ /* 0x000fca00097fe4ff */
        /* <DEDUP_REMOVED lines=41> */
[----:B------:R-:W-:Y:S04]  /*22590*/  STL [R1+0x844], R168 ;  /* 0x000844a801007387 */ /* 0x000fe80000100800 */
[----:B------:R0:W-:Y:S04]  /*225a0*/  STL [R1+0x83c], R8 ;  /* 0x00083c0801007387 */ /* 0x0001e80000100800 */
[----:B------:R-:W-:Y:S04]  /*225b0*/  STL [R1+0x868], R164 ;  /* 0x000868a401007387 */ /* 0x000fe80000100800 */
[----:B0-----:R-:W4:Y:S04]  /*225c0*/  LDL.LU R8, [R1+0x830] ;  /* 0x0008300001087983 */ /* 0x001f280000300800 */
[----:B------:R0:W-:Y:S04]  /*225d0*/  STL [R1+0x860], R213 ;  /* 0x000860d501007387 */ /* 0x0001e80000100800 */
[----:B0-----:R-:W4:Y:S01]  /*225e0*/  LDL.LU R213, [R1+0x804] ;  /* 0x0008040001d57983 */ /* 0x001f220000300800 */
[----:B------:R-:W-:-:S02]  /*225f0*/  IADD3 R160, P1, R160, UR44, RZ ;  /* 0x0000002ca0a07c10 */ /* 0x000fc4000ff3e0ff */
        /* <DEDUP_REMOVED lines=12> */
[----:B------:R-:W-:Y:S04]  /*226c0*/  STL [R1+0x824], R16 ;  /* 0x0008241001007387 */ /* 0x000fe80000100800 */
[----:B0-----:R-:W4:Y:S04]  /*226d0*/  LDL.LU R197, [R1+0x828] ;  /* 0x0008280001c57983 */ /* 0x001f280000300800 */
[----:B------:R-:W-:Y:S01]  /*226e0*/  STL [R1+0x848], R12 ;  /* 0x0008480c01007387 */ /* 0x000fe20000100800 */
[----:B--2---:R-:W-:-:S05]  /*226f0*/  IADD3 R190, P6, R190, UR44, RZ ;  /* 0x0000002cbebe7c10 */ /* 0x004fca000ffde0ff */
[----:B------:R0:W-:Y:S04]  /*22700*/  STL [R1+0x814], R190 ;  /* 0x000814be01007387 */ /* 0x0001e80000100800 */
[----:B0-----:R-:W2:Y:S04]  /*22710*/  LDL.LU R190, [R1+0x7fc] ;  /* 0x0007fc0001be7983 */ /* 0x001ea80000300800 */
[----:B------:R-:W-:Y:S04]  /*22720*/  STL [R1+0x840], R4 ;  /* 0x0008400401007387 */ /* 0x000fe80000100800 */
[----:B------:R-:W2:Y:S04]  /*22730*/  LDL.LU R218, [R1+0x820] ;  /* 0x0008200001da7983 */ /* 0x000ea80000300800 */
[----:B------:R-:W2:Y:S04]  /*22740*/  LDL.LU R216, [R1+0x7f4] ;  /* 0x0007f40001d87983 */ /* 0x000ea80000300800 */
[----:B------:R-:W2:Y:S01]  /*22750*/  LDL.LU R214, [R1+0x818] ;  /* 0x0008180001d67983 */ /* 0x000ea20000300800 */
[----:B---3--:R-:W-:-:S05]  /*22760*/  IADD3.X R191, R191, UR6, RZ, P5, !PT ;  /* 0x00000006bfbf7c10 */ /* 0x008fca000affe4ff */
        /* <DEDUP_REMOVED lines=18> */
[----:B------:R-:W-:-:S05]  /*22890*/  IADD3.X R8, R8, UR6, RZ, P1, !PT ;  /* 0x0000000608087c10 */ /* 0x000fca0008ffe4ff */
        /* <DEDUP_REMOVED lines=45> */
[----:B------:R0:W-:Y:S04]  /*22b70*/  STL [R1+0x7e8], R4 ;  /* 0x0007e80401007387 */ /* 0x0001e80000100800 */
[----:B------:R-:W-:Y:S01]  /*22b80*/  STL [R1+0x7c4], R164 ;  /* 0x0007c4a401007387 */ /* 0x000fe20000100800 */
[----:B------:R-:W-:Y:S02]  /*22b90*/  IADD3.X R160, R160, UR6, RZ, P6, !PT ;  /* 0x00000006a0a07c10 */ /* 0x000fe4000b7fe4ff */
[----:B------:R-:W-:Y:S01]  /*22ba0*/  IADD3 R156, P6, R156, UR44, RZ ;  /* 0x0000002c9c9c7c10 */ /* 0x000fe2000ffde0ff */
[----:B0-----:R-:W4:Y:S04]  /*22bb0*/  LDL.LU R4, [R1+0x78c] ;  /* 0x00078c0001047983 */ /* 0x001f280000300800 */
[----:B------:R0:W-:Y:S04]  /*22bc0*/  STL [R1+0x7bc], R205 ;  /* 0x0007bccd01007387 */ /* 0x0001e80000100800 */
[----:B0-----:R-:W4:Y:S01]  /*22bd0*/  LDL.LU R205, [R1+0x7b0] ;  /* 0x0007b00001cd7983 */ /* 0x001f220000300800 */
[----:B------:R-:W-:-:S03]  /*22be0*/  IADD3.X R152, R152, UR6, RZ, P5, !PT ;  /* 0x0000000698987c10 */ /* 0x000fc6000affe4ff */
[----:B------:R-:W-:Y:S04]  /*22bf0*/  STL [R1+0x7e0], R160 ;  /* 0x0007e0a001007387 */ /* 0x000fe80000100800 */
[----:B------:R-:W-:Y:S01]  /*22c00*/  STL [R1+0x7b4], R156 ;  /* 0x0007b49c01007387 */ /* 0x000fe20000100800 */
[----:B------:R-:W-:-:S03]  /*22c10*/  IADD3 R20, P5, R20, UR44, RZ ;  /* 0x0000002c14147c10 */ /* 0x000fc6000ffbe0ff */
[----:B------:R-:W-:Y:S01]  /*22c20*/  STL [R1+0x7d8], R152 ;  /* 0x0007d89801007387 */ /* 0x000fe20000100800 */
[----:B------:R-:W-:-:S03]  /*22c30*/  IADD3.X R16, R16, UR6, RZ, P1, !PT ;  /* 0x0000000610107c10 */ /* 0x000fc60008ffe4ff */
[----:B------:R-:W-:Y:S01]  /*22c40*/  STL [R1+0x7ac], R20 ;  /* 0x0007ac1401007387 */ /* 0x000fe20000100800 */
[----:B------:R-:W-:-:S05]  /*22c50*/  IADD3.X R213, R213, UR6, RZ, P4, !PT ;  /* 0x00000006d5d57c10 */ /* 0x000fca000a7fe4ff */
[----:B------:R0:W-:Y:S04]  /*22c60*/  STL [R1+0x7c8], R213 ;  /* 0x0007c8d501007387 */ /* 0x0001e80000100800 */
[----:B------:R-:W-:Y:S04]  /*22c70*/  STL [R1+0x7d0], R16 ;  /* 0x0007d01001007387 */ /* 0x000fe80000100800 */
[----:B0-----:R-:W4:Y:S01]  /*22c80*/  LDL.LU R213, [R1+0x784] ;  /* 0x0007840001d57983 */ /* 0x001f220000300800 */
[----:B------:R-:W-:Y:S02]  /*22c90*/  IADD3 R12, P1, R12, UR44, RZ ;  /* 0x0000002c0c0c7c10 */ /* 0x000fe4000ff3e0ff */
[----:B------:R-:W-:-:S03]  /*22ca0*/  IADD3 R8, P4, R8, UR44, RZ ;  /* 0x0000002c08087c10 */ /* 0x000fc6000ff9e0ff */
[----:B------:R-:W-:Y:S04]  /*22cb0*/  STL [R1+0x7a4], R12 ;  /* 0x0007a40c01007387 */ /* 0x000fe80000100800 */
[----:B------:R-:W4:Y:S04]  /*22cc0*/  LDL.LU R218, [R1+0x7a8] ;  /* 0x0007a80001da7983 */ /* 0x000f280000300800 */
[----:B------:R-:W-:Y:S01]  /*22cd0*/  STL [R1+0x79c], R8 ;  /* 0x00079c0801007387 */ /* 0x000fe20000100800 */
[----:B------:R-:W-:-:S03]  /*22ce0*/  IADD3.X R197, R197, UR6, RZ, P3, !PT ;  /* 0x00000006c5c57c10 */ /* 0x000fc60009ffe4ff */
[----:B------:R-:W4:Y:S04]  /*22cf0*/  LDL.LU R216, [R1+0x77c] ;  /* 0x00077c0001d87983 */ /* 0x000f280000300800 */
[----:B------:R-:W-:Y:S04]  /*22d00*/  STL [R1+0x7c0], R197 ;  /* 0x0007c0c501007387 */ /* 0x000fe80000100800 */
[----:B------:R-:W4:Y:S04]  /*22d10*/  LDL.LU R214, [R1+0x7a0] ;  /* 0x0007a00001d67983 */ /* 0x000f280000300800 */
[----:B------:R-:W4:Y:S01]  /*22d20*/  LDL.LU R212, [R1+0x774] ;  /* 0x0007740001d47983 */ /* 0x000f220000300800 */
[----:B--2---:R-:W-:-:S05]  /*22d30*/  IADD3 R190, P3, R190, UR44, RZ ;  /* 0x0000002cbebe7c10 */ /* 0x004fca000ff7e0ff */
        /* <DEDUP_REMOVED lines=18> */
[----:B----4-:R-:W-:-:S05]  /*22e60*/  IADD3 R4, P2, R4, UR44, RZ ;  /* 0x0000002c04047c10 */ /* 0x010fca000ff5e0ff */
        /* <DEDUP_REMOVED lines=9> */
[----:B------:R-:W-:-:S05]  /*22f00*/  IADD3 R213, P6, R213, UR44, RZ ;  /* 0x0000002cd5d57c10 */ /* 0x000fca000ffde0ff */
[----:B------:R0:W-:Y:S04]  /*22f10*/  STL [R1+0x784], R213 ;  /* 0x000784d501007387 */ /* 0x0001e80000100800 */
[----:B0-----:R-:W4:Y:S01]  /*22f20*/  LDL.LU R213, [R1+0x71c] ;  /* 0x00071c0001d57983 */ /* 0x001f220000300800 */
[----:B------:R-:W-:Y:S02]  /*22f30*/  IADD3.X R218, R218, UR6, RZ, P5, !PT ;  /* 0x00000006dada7c10 */ /* 0x000fe4000affe4ff */
[----:B------:R-:W-:-:S03]  /*22f40*/  IADD3 R216, P5, R216, UR44, RZ ;  /* 0x0000002cd8d87c10 */ /* 0x000fc6000ffbe0ff */
[----:B------:R-:W-:Y:S01]  /*22f50*/  STL [R1+0x7a8], R218 ;  /* 0x0007a8da01007387 */ /* 0x000fe20000100800 */
[----:B------:R-:W-:-:S03]  /*22f60*/  IADD3.X R214, R214, UR6, RZ, P1, !PT ;  /* 0x00000006d6d67c10 */ /* 0x000fc60008ffe4ff */
[----:B------:R-:W-:Y:S01]  /*22f70*/  STL [R1+0x77c], R216 ;  /* 0x00077cd801007387 */ /* 0x000fe20000100800 */
[----:B------:R-:W-:-:S03]  /*22f80*/  IADD3 R212, P1, R212, UR44, RZ ;  /* 0x0000002cd4d47c10 */ /* 0x000fc6000ff3e0ff */
[----:B------:R-:W-:Y:S04]  /*22f90*/  STL [R1+0x7a0], R214 ;  /* 0x0007a0d601007387 */ /* 0x000fe80000100800 */
[----:B------:R-:W-:Y:S01]  /*22fa0*/  STL [R1+0x774], R212 ;  /* 0x000774d401007387 */ /* 0x000fe20000100800 */
[----:B--2---:R-:W-:Y:S02]  /*22fb0*/  IADD3.X R206, R206, UR6, RZ, P4, !PT ;  /* 0x00000006cece7c10 */ /* 0x004fe4000a7fe4ff */
[----:B------:R-:W-:Y:S02]  /*22fc0*/  IADD3 R198, P4, R198, UR44, RZ ;  /* 0x0000002cc6c67c10 */ /* 0x000fe4000ff9e0ff */
        /* <DEDUP_REMOVED lines=8> */
[----:B0-----:R-:W2:Y:S04]  /*23050*/  LDL.LU R190, [R1+0x740] ;  /* 0x0007400001be7983 */ /* 0x001ea80000300800 */
[----:B------:R-:W-:Y:S04]  /*23060*/  STL [R1+0x790], R188 ;  /* 0x000790bc01007387 */ /* 0x000fe80000100800 */
[----:B------:R-:W-:Y:S01]  /*23070*/  STL [R1+0x788], R184 ;  /* 0x000788b801007387 */ /* 0x000fe20000100800 */
[----:B---3--:R-:W-:-:S03]  /*23080*/  IADD3 R172, P6, R172, UR44, RZ ;  /* 0x0000002cacac7c10 */ /* 0x008fc6000ffde0ff */
        /* <DEDUP_REMOVED lines=14> */
[----:B0-----:R-:W3:Y:S04]  /*23170*/  LDL.LU R197, [R1+0x714] ;  /* 0x0007140001c57983 */ /* 0x001ee80000300800 */
[----:B------:R0:W-:Y:S04]  /*23180*/  STL [R1+0x768], R191 ;  /* 0x000768bf01007387 */ /* 0x0001e80000100800 */
[----:B0-----:R-:W3:Y:S04]  /*23190*/  LDL.LU R191, [R1+0x738] ;  /* 0x0007380001bf7983 */ /* 0x001ee80000300800 */
[----:B------:R-:W-:Y:S04]  /*231a0*/  STL [R1+0x73c], R156 ;  /* 0x00073c9c01007387 */ /* 0x000fe80000100800 */
[----:B------:R-:W-:Y:S01]  /*231b0*/  STL [R1+0x760], R152 ;  /* 0x0007609801007387 */ /* 0x000fe20000100800 */
[----:B----4-:R-:W-:-:S05]  /*231c0*/  IADD3 R20, P3, R20, UR44, RZ ;  /* 0x0000002c14147c10 */ /* 0x010fca000ff7e0ff */
[----:B------:R-:W-:Y:S01]  /*231d0*/  STL [R1+0x734], R20 ;  /* 0x0007341401007387 */ /* 0x000fe20000100800 */
[----:B------:R-:W-:Y:S02]  /*231e0*/  IADD3.X R16, R16, UR6, RZ, P2, !PT ;  /* 0x0000000610107c10 */ /* 0x000fe400097fe4ff */
[----:B------:R-:W-:Y:S02]  /*231f0*/  IADD3 R12, P2, R12, UR44, RZ ;  /* 0x0000002c0c0c7c10 */ /* 0x000fe4000ff5e0ff */
[----:B------:R-:W-:Y:S02]  /*23200*/  IADD3.X R8, R8, UR6, RZ, P6, !PT ;  /* 0x0000000608087c10 */ /* 0x000fe4000b7fe4ff */
[----:B------:R-:W-:Y:S01]  /*23210*/  IADD3 R205, P6, R205, UR44, RZ ;  /* 0x0000002ccdcd7c10 */ /* 0x000fe2000ffde0ff */
[----:B------:R-:W-:Y:S01]  /*23220*/  STL [R1+0x758], R16 ;  /* 0x0007581001007387 */ /* 0x000fe20000100800 */
[----:B------:R-:W-:-:S03]  /*23230*/  IADD3.X R4, R4, UR6, RZ, P5, !PT ;  /* 0x0000000604047c10 */ /* 0x000fc6000affe4ff */
[----:B------:R0:W-:Y:S04]  /*23240*/  STL [R1+0x724], R205 ;  /* 0x000724cd01007387 */ /* 0x0001e80000100800 */
[----:B------:R-:W-:Y:S04]  /*23250*/  STL [R1+0x72c], R12 ;  /* 0x00072c0c01007387 */ /* 0x000fe80000100800 */
[----:B0-----:R-:W4:Y:S04]  /*23260*/  LDL.LU R205, [R1+0x70c] ;  /* 0x00070c0001cd7983 */ /* 0x001f280000300800 */
[----:B------:R-:W-:Y:S04]  /*23270*/  STL [R1+0x750], R8 ;  /* 0x0007500801007387 */ /* 0x000fe80000100800 */
        /* <DEDUP_REMOVED lines=36> */
[----:B------:R0:W-:Y:S01]  /*234c0*/  STL [R1+0x70c], R205 ;  /* 0x00070ccd01007387 */ /* 0x0001e20000100800 */
[----:B------:R-:W-:Y:S02]  /*234d0*/  IADD3.X R220, R220, UR6, RZ, P3, !PT ;  /* 0x00000006dcdc7c10 */ /* 0x000fe40009ffe4ff */
[----:B------:R-:W-:Y:S01]  /*234e0*/  IADD3 R218, P3, R218, UR44, RZ ;  /* 0x0000002cdada7c10 */ /* 0x000fe2000ff7e0ff */
        /* <DEDUP_REMOVED lines=17> */
[----:B------:R-:W-:-:S02]  /*23600*/  IADD3 R184, P1, R184, UR44, RZ ;  /* 0x0000002cb8b87c10 */ /* 0x000fc4000ff3e0ff */
[----:B------:R-:W-:Y:S02]  /*23610*/  IADD3.X R180, R180, UR6, RZ, P4, !PT ;  /* 0x00000006b4b47c10 */ /* 0x000fe4000a7fe4ff */
[----:B------:R-:W-:Y:S01]  /*23620*/  IADD3 R176, P4, R176, UR44, RZ ;  /* 0x0000002cb0b07c10 */ /* 0x000fe2000ff9e0ff */
[----:B------:R-:W-:Y:S04]  /*23630*/  STL [R1+0x6ec], R188 ;  /* 0x0006ecbc01007387 */ /* 0x000fe80000100800 */
[----:B------:R-:W-:Y:S04]  /*23640*/  STL [R1+0x6e4], R184 ;  /* 0x0006e4b801007387 */ /* 0x000fe80000100800 */
[----:B------:R-:W-:Y:S04]  /*23650*/  STL [R1+0x708], R180 ;  /* 0x000708b401007387 */ /* 0x000fe80000100800 */
[----:B------:R-:W-:Y:S01]  /*23660*/  STL [R1+0x6dc], R176 ;  /* 0x0006dcb001007387 */ /* 0x000fe20000100800 */
[----:B--2---:R-:W-:-:S02]  /*23670*/  IADD3.X R172, R172, UR6, RZ, P3, !PT ;  /* 0x00000006acac7c10 */ /* 0x004fc40009ffe4ff */
        /* <DEDUP_REMOVED lines=12> */
[----:B0-----:R-:W2:Y:S04]  /*23740*/  LDL.LU R4, [R1+0x6c0] ;  /* 0x0006c00001047983 */ /* 0x001ea80000300800 */
[----:B------:R0:W-:Y:S01]  /*23750*/  STL [R1+0x6c4], R190 ;  /* 0x0006c4be01007387 */ /* 0x0001e20000100800 */
[----:B---3--:R-:W-:-:S03]  /*23760*/  IADD3.X R20, R20, UR6, RZ, P1, !PT ;  /* 0x0000000614147c10 */ /* 0x008fc60008ffe4ff */
[----:B0-----:R-:W3:Y:S04]  /*23770*/  LDL.LU R190, [R1+0x694] ;  /* 0x0006940001be7983 */ /* 0x001ee80000300800 */
[----:B------:R-:W-:Y:S04]  /*23780*/  STL [R1+0x6e8], R156 ;  /* 0x0006e89c01007387 */ /* 0x000fe80000100800 */
[----:B------:R-:W-:Y:S01]  /*23790*/  STL [R1+0x6bc], R152 ;  /* 0x0006bc9801007387 */ /* 0x000fe20000100800 */
[----:B------:R-:W-:-:S03]  /*237a0*/  IADD3 R16, P1, R16, UR44, RZ ;  /* 0x0000002c10107c10 */ /* 0x000fc6000ff3e0ff */
[----:B------:R-:W-:Y:S01]  /*237b0*/  STL [R1+0x6e0], R20 ;  /* 0x0006e01401007387 */ /* 0x000fe20000100800 */
[----:B------:R-:W-:-:S03]  /*237c0*/  IADD3.X R12, R12, UR6, RZ, P4, !PT ;  /* 0x000000060c0c7c10 */ /* 0x000fc6000a7fe4ff */
[----:B------:R-:W-:Y:S01]  /*237d0*/  STL [R1+0x6b4], R16 ;  /* 0x0006b41001007387 */ /* 0x000fe20000100800 */
[----:B------:R-:W-:Y:S02]  /*237e0*/  IADD3 R8, P4, R8, UR44, RZ ;  /* 0x0000002c08087c10 */ /* 0x000fe4000ff9e0ff */
[----:B------:R-:W-:Y:S02]  /*237f0*/  IADD3.X R191, R191, UR6, RZ, P3, !PT ;  /* 0x00000006bfbf7c10 */ /* 0x000fe40009ffe4ff */
[----:B------:R-:W-:-:S03]  /*23800*/  IADD3 R197, P3, R197, UR44, RZ ;  /* 0x0000002cc5c57c10 */ /* 0x000fc6000ff7e0ff */
[----:B------:R0:W-:Y:S04]  /*23810*/  STL [R1+0x6d0], R191 ;  /* 0x0006d0bf01007387 */ /* 0x0001e80000100800 */
[----:B------:R-:W-:Y:S04]  /*23820*/  STL [R1+0x6d8], R12 ;  /* 0x0006d80c01007387 */ /* 0x000fe80000100800 */
[----:B0-----:R-:W3:Y:S04]  /*23830*/  LDL.LU R191, [R1+0x6b8] ;  /* 0x0006b80001bf7983 */ /* 0x001ee80000300800 */
[----:B------:R-:W-:Y:S04]  /*23840*/  STL [R1+0x6ac], R8 ;  /* 0x0006ac0801007387 */ /* 0x000fe80000100800 */
[----:B------:R-:W3:Y:S04]  /*23850*/  LDL.LU R220, [R1+0x68c] ;  /* 0x00068c0001dc7983 */ /* 0x000ee80000300800 */
[----:B------:R-:W3:Y:S04]  /*23860*/  LDL.LU R218, [R1+0x6b0] ;  /* 0x0006b00001da7983 */ /* 0x000ee80000300800 */
[----:B------:R-:W-:Y:S04]  /*23870*/  STL [R1+0x6a4], R197 ;  /* 0x0006a4c501007387 */ /* 0x000fe80000100800 */
[----:B------:R-:W3:Y:S01]  /*23880*/  LDL.LU R216, [R1+0x684] ;  /* 0x0006840001d87983 */ /* 0x000ee20000300800 */
[----:B----4-:R-:W-:-:S05]  /*23890*/  IADD3.X R205, R205, UR6, RZ, P2, !PT ;  /* 0x00000006cdcd7c10 */ /* 0x010fca00097fe4ff */
        /* <DEDUP_REMOVED lines=40> */
[----:B------:R-:W-:-:S03]  /*23b20*/  IADD3 R212, P4, R212, UR44, RZ ;  /* 0x0000002cd4d47c10 */ /* 0x000fc6000ff9e0ff */
[----:B------:R-:W-:Y:S01]  /*23b30*/  STL [R1+0x6a8], R214 ;  /* 0x0006a8d601007387 */ /* 0x000fe20000100800 */
[----:B------:R-:W-:-:S03]  /*23b40*/  IADD3.X R206, R206, UR6, RZ, P3, !PT ;  /* 0x00000006cece7c10 */ /* 0x000fc60009ffe4ff */
[----:B------:R-:W-:Y:S01]  /*23b50*/  STL [R1+0x67c], R212 ;  /* 0x00067cd401007387 */ /* 0x000fe20000100800 */
        /* <DEDUP_REMOVED lines=24> */
[----:B------:R-:W-:Y:S04]  /*23ce0*/  STL [R1+0x678], R160 ;  /* 0x000678a001007387 */ /* 0x000fe80000100800 */
[----:B0-----:R-:W4:Y:S04]  /*23cf0*/  LDL.LU R197, [R1+0x3fc] ;  /* 0x0003fc0001c57983 */ /* 0x001f280000300800 */
[----:B------:R0:W-:Y:S04]  /*23d00*/  STL [R1+0x670], R213 ;  /* 0x000670d501007387 */ /* 0x0001e80000100800 */
[----:B0-----:R-:W4:Y:S01]  /*23d10*/  LDL.LU R213, [R1+0x640] ;  /* 0x0006400001d57983 */ /* 0x001f220000300800 */
[----:B------:R-:W-:-:S02]  /*23d20*/  IADD3 R156, P3, R156, UR44, RZ ;  /* 0x0000002c9c9c7c10 */ /* 0x000fc4000ff7e0ff */
[----:B------:R-:W-:-:S03]  /*23d30*/  IADD3.X R152, R152, UR6, RZ, P2, !PT ;  /* 0x0000000698987c10 */ /* 0x000fc600097fe4ff */
[----:B------:R-:W-:Y:S04]  /*23d40*/  STL [R1+0x644], R156 ;  /* 0x0006449c01007387 */ /* 0x000fe80000100800 */
[----:B------:R-:W-:Y:S01]  /*23d50*/  STL [R1+0x668], R152 ;  /* 0x0006689801007387 */ /* 0x000fe20000100800 */
[----:B--2---:R-:W-:-:S05]  /*23d60*/  IADD3 R20, P2, R20, UR44, RZ ;  /* 0x0000002c14147c10 */ /* 0x004fca000ff5e0ff */
[----:B------:R-:W-:Y:S01]  /*23d70*/  STL [R1+0x63c], R20 ;  /* 0x00063c1401007387 */ /* 0x000fe20000100800 */
[----:B---3--:R-:W-:Y:S02]  /*23d80*/  IADD3.X R16, R16, UR6, RZ, P6, !PT ;  /* 0x0000000610107c10 */ /* 0x008fe4000b7fe4ff */
[----:B------:R-:W-:Y:S02]  /*23d90*/  IADD3 R12, P6, R12, UR44, RZ ;  /* 0x0000002c0c0c7c10 */ /* 0x000fe4000ffde0ff */
[----:B------:R-:W-:Y:S02]  /*23da0*/  IADD3.X R8, R8, UR6, RZ, P5, !PT ;  /* 0x0000000608087c10 */ /* 0x000fe4000affe4ff */
[----:B------:R-:W-:Y:S01]  /*23db0*/  IADD3 R190, P5, R190, UR44, RZ ;  /* 0x0000002cbebe7c10 */ /* 0x000fe2000ffbe0ff */
[----:B------:R-:W-:Y:S01]  /*23dc0*/  STL [R1+0x660], R16 ;  /* 0x0006601001007387 */ /* 0x000fe20000100800 */
[----:B------:R-:W-:-:S03]  /*23dd0*/  IADD3.X R4, R4, UR6, RZ, P1, !PT ;  /* 0x0000000604047c10 */ /* 0x000fc60008ffe4ff */
[----:B------:R0:W-:Y:S04]  /*23de0*/  STL [R1+0x62c], R190 ;  /* 0x00062cbe01007387 */ /* 0x0001e80000100800 */
[----:B------:R-:W-:Y:S04]  /*23df0*/  STL [R1+0x634], R12 ;  /* 0x0006340c01007387 */ /* 0x000fe80000100800 */
[----:B0-----:R-:W2:Y:S04]  /*23e00*/  LDL.LU R190, [R1+0x3f4] ;  /* 0x0003f40001be7983 */ /* 0x001ea80000300800 */
[----:B------:R-:W-:Y:S04]  /*23e10*/  STL [R1+0x658], R8 ;  /* 0x0006580801007387 */ /* 0x000fe80000100800 */
[----:B------:R-:W3:Y:S04]  /*23e20*/  LDL.LU R220, [R1+0x638] ;  /* 0x0006380001dc7983 */ /* 0x000ee80000300800 */
[----:B------:R-:W3:Y:S01]  /*23e30*/  LDL.LU R218, [R1+0x3ec] ;  /* 0x0003ec0001da7983 */ /* 0x000ee20000300800 */
[----:B------:R-:W-:-:S03]  /*23e40*/  IADD3 R191, P1, R191, UR44, RZ ;  /* 0x0000002cbfbf7c10 */ /* 0x000fc6000ff3e0ff */
[----:B------:R-:W-:Y:S04]  /*23e50*/  STL [R1+0x650], R4 ;  /* 0x0006500401007387 */ /* 0x000fe80000100800 */
[----:B------:R-:W3:Y:S04]  /*23e60*/  LDL.LU R216, [R1+0x630] ;  /* 0x0006300001d87983 */ /* 0x000ee80000300800 */
        /* <DEDUP_REMOVED lines=31> */
[----:B------:R0:W-:Y:S01]  /*24060*/  STL [R1+0x3f4], R190 ;  /* 0x0003f4be01007387 */ /* 0x0001e20000100800 */
[----:B---3--:R-:W-:Y:S02]  /*24070*/  IADD3.X R220, R220, UR6, RZ, P2, !PT ;  /* 0x00000006dcdc7c10 */ /* 0x008fe400097fe4ff */
[----:B------:R-:W-:Y:S01]  /*24080*/  IADD3 R218, P2, R218, UR44, RZ ;  /* 0x0000002cdada7c10 */ /* 0x000fe2000ff5e0ff */
[----:B0-----:R-:W2:Y:S04]  /*24090*/  LDL.LU R190, [R1+0x3b0] ;  /* 0x0003b00001be7983 */ /* 0x001ea80000300800 */
        /* <DEDUP_REMOVED lines=54> */
[----:B------:R-:W4:Y:S04]  /*24400*/  LDL.LU R218, [R1+0x398] ;  /* 0x0003980001da7983 */ /* 0x000f280000300800 */
[----:B------:R-:W-:Y:S04]  /*24410*/  STL [R1+0x38c], R197 ;  /* 0x00038cc501007387 */ /* 0x000fe80000100800 */
        /* <DEDUP_REMOVED lines=35> */
[----:B------:R-:W-:Y:S02]  /*24650*/  IADD3 R220, P1, R220, UR44, RZ ;  /* 0x0000002cdcdc7c10 */ /* 0x000fe4000ff3e0ff */
[----:B------:R-:W-:Y:S02]  /*24660*/  IADD3.X R218, R218, UR6, RZ, P4, !PT ;  /* 0x00000006dada7c10 */ /* 0x000fe4000a7fe4ff */
[----:B------:R-:W-:Y:S01]  /*24670*/  IADD3 R216, P4, R216, UR44, RZ ;  /* 0x0000002cd8d87c10 */ /* 0x000fe2000ff9e0ff */
        /* <DEDUP_REMOVED lines=19> */
[----:B------:R-:W-:Y:S04]  /*247b0*/  STL [R1+0x378], R184 ;  /* 0x000378b801007387 */ /* 0x000fe80000100800 */
[----:B------:R-:W-:Y:S01]  /*247c0*/  STL [R1+0x34c], R180 ;  /* 0x00034cb401007387 */ /* 0x000fe20000100800 */
[----:B---3--:R-:W-:-:S03]  /*247d0*/  IADD3 R172, P1, R172, UR44, RZ ;  /* 0x0000002cacac7c10 */ /* 0x008fc6000ff3e0ff */
        /* <DEDUP_REMOVED lines=110> */
[----:B------:R-:W-:Y:S04]  /*24ec0*/  STL [R1+0x2ac], R20 ;  /* 0x0002ac1401007387 */ /* 0x000fe80000100800 */
[----:B------:R-:W-:Y:S01]  /*24ed0*/  STL [R1+0x2d0], R16 ;  /* 0x0002d01001007387 */ /* 0x000fe20000100800 */
[----:B------:R-:W-:Y:S02]  /*24ee0*/  IADD3 R12, P3, R12, UR44, RZ ;  /* 0x0000002c0c0c7c10 */ /* 0x000fe4000ff7e0ff */
        /* <DEDUP_REMOVED lines=42> */
[----:B------:R-:W2:Y:S01]  /*25190*/  LDL.LU R197, [R1+0x240] ;  /* 0x0002400001c57983 */ /* 0x000ea20000300800 */
[----:B---3--:R-:W-:-:S05]  /*251a0*/  IADD3 R191, P1, R191, UR44, RZ ;  /* 0x0000002cbfbf7c10 */ /* 0x008fca000ff3e0ff */
[----:B------:R0:W-:Y:S01]  /*251b0*/  STL [R1+0x284], R191 ;  /* 0x000284bf01007387 */ /* 0x0001e20000100800 */
[----:B------:R-:W-:Y:S02]  /*251c0*/  IADD3.X R249, R249, UR6, RZ, P4, !PT ;  /* 0x00000006f9f97c10 */ /* 0x000fe4000a7fe4ff */
[----:B------:R-:W-:Y:S01]  /*251d0*/  IADD3 R220, P4, R220, UR44, RZ ;  /* 0x0000002cdcdc7c10 */ /* 0x000fe2000ff9e0ff */
[----:B0-----:R-:W3:Y:S01]  /*251e0*/  LDL.LU R191, [R1+0x214] ;  /* 0x0002140001bf7983 */ /* 0x001ee20000300800 */
[----:B------:R-:W-:-:S03]  /*251f0*/  IADD3.X R218, R218, UR6, RZ, P3, !PT ;  /* 0x00000006dada7c10 */ /* 0x000fc60009ffe4ff */
[----:B------:R-:W-:Y:S04]  /*25200*/  STL [R1+0x2a8], R249 ;  /* 0x0002a8f901007387 */ /* 0x000fe80000100800 */
[----:B------:R-:W-:Y:S04]  /*25210*/  STL [R1+0x27c], R220 ;  /* 0x00027cdc01007387 */ /* 0x000fe80000100800 */
[----:B------:R-:W-:Y:S01]  /*25220*/  STL [R1+0x2a0], R218 ;  /* 0x0002a0da01007387 */ /* 0x000fe20000100800 */
[----:B----4-:R-:W-:Y:S02]  /*25230*/  IADD3 R216, P3, R216, UR44, RZ ;  /* 0x0000002cd8d87c10 */ /* 0x010fe4000ff7e0ff */
[----:B------:R-:W-:-:S03]  /*25240*/  IADD3.X R214, R214, UR6, RZ, P2, !PT ;  /* 0x00000006d6d67c10 */ /* 0x000fc600097fe4ff */
[----:B------:R-:W-:Y:S01]  /*25250*/  STL [R1+0x274], R216 ;  /* 0x000274d801007387 */ /* 0x000fe20000100800 */
[----:B------:R-:W-:-:S03]  /*25260*/  IADD3 R212, P2, R212, UR44, RZ ;  /* 0x0000002cd4d47c10 */ /* 0x000fc6000ff5e0ff */
        /* <DEDUP_REMOVED lines=10> */
[----:B0-----:R-:W4:Y:S04]  /*25310*/  LDL.LU R205, [R1+0x238] ;  /* 0x0002380001cd7983 */ /* 0x001f280000300800 */
[----:B------:R-:W-:Y:S04]  /*25320*/  STL [R1+0x264], R198 ;  /* 0x000264c601007387 */ /* 0x000fe80000100800 */
        /* <DEDUP_REMOVED lines=20> */
[----:B------:R-:W-:Y:S04]  /*25470*/  STL [R1+0x23c], R156 ;  /* 0x00023c9c01007387 */ /* 0x000fe80000100800 */
[----:B------:R-:W-:Y:S04]  /*25480*/  STL [R1+0x234], R152 ;  /* 0x0002349801007387 */ /* 0x000fe80000100800 */
[----:B------:R-:W-:Y:S04]  /*25490*/  STL [R1+0x258], R20 ;  /* 0x0002581401007387 */ /* 0x000fe80000100800 */
[----:B------:R-:W-:Y:S01]  /*254a0*/  STL [R1+0x22c], R16 ;  /* 0x00022c1001007387 */ /* 0x000fe20000100800 */
[----:B--2---:R-:W-:-:S02]  /*254b0*/  IADD3.X R12, R12, UR6, RZ, P1, !PT ;  /* 0x000000060c0c7c10 */ /* 0x004fc40008ffe4ff */
        /* <DEDUP_REMOVED lines=9> */
[----:B------:R-:W2:Y:S04]  /*25550*/  LDL.LU R249, [R1+0x204] ;  /* 0x0002040001f97983 */ /* 0x000ea80000300800 */
[----:B------:R-:W2:Y:S04]  /*25560*/  LDL.LU R220, [R1+0x228] ;  /* 0x0002280001dc7983 */ /* 0x000ea80000300800 */
[----:B------:R-:W-:Y:S04]  /*25570*/  STL [R1+0x240], R197 ;  /* 0x000240c501007387 */ /* 0x000fe80000100800 */
        /* <DEDUP_REMOVED lines=31> */
[----:B--2---:R-:W-:-:S05]  /*25770*/  IADD3.X R190, R190, UR6, RZ, P6, !PT ;  /* 0x00000006bebe7c10 */ /* 0x004fca000b7fe4ff */
[----:B------:R0:W-:Y:S01]  /*25780*/  STL [R1+0x230], R190 ;  /* 0x000230be01007387 */ /* 0x0001e20000100800 */
[----:B------:R-:W-:Y:S02]  /*25790*/  IADD3 R249, P6, R249, UR44, RZ ;  /* 0x0000002cf9f97c10 */ /* 0x000fe4000ffde0ff */
[----:B------:R-:W-:Y:S01]  /*257a0*/  IADD3.X R220, R220, UR6, RZ, P5, !PT ;  /* 0x00000006dcdc7c10 */ /* 0x000fe2000affe4ff */
[----:B0-----:R-:W2:Y:S01]  /*257b0*/  LDL.LU R190, [R1+0x1c0] ;  /* 0x0001c00001be7983 */ /* 0x001ea20000300800 */
[----:B------:R-:W-:-:S03]  /*257c0*/  IADD3 R218, P5, R218, UR44, RZ ;  /* 0x0000002cdada7c10 */ /* 0x000fc6000ffbe0ff */
[----:B------:R-:W-:Y:S04]  /*257d0*/  STL [R1+0x204], R249 ;  /* 0x000204f901007387 */ /* 0x000fe80000100800 */
[----:B------:R-:W-:Y:S04]  /*257e0*/  STL [R1+0x228], R220 ;  /* 0x000228dc01007387 */ /* 0x000fe80000100800 */
[----:B------:R-:W-:Y:S01]  /*257f0*/  STL [R1+0x1fc], R218 ;  /* 0x0001fcda01007387 */ /* 0x000fe20000100800 */
[----:B---3--:R-:W-:Y:S02]  /*25800*/  IADD3.X R216, R216, UR6, RZ, P1, !PT ;  /* 0x00000006d8d87c10 */ /* 0x008fe40008ffe4ff */
        /* <DEDUP_REMOVED lines=11> */
[----:B------:R-:W-:Y:S02]  /*258c0*/  IADD3 R184, P2, R184, UR44, RZ ;  /* 0x0000002cb8b87c10 */ /* 0x000fe4000ff5e0ff */
[----:B------:R-:W-:Y:S01]  /*258d0*/  IADD3.X R180, R180, UR6, RZ, P6, !PT ;  /* 0x00000006b4b47c10 */ /* 0x000fe2000b7fe4ff */
[----:B0-----:R-:W3:Y:S04]  /*258e0*/  LDL.LU R191, [R1+0x194] ;  /* 0x0001940001bf7983 */ /* 0x001ee80000300800 */
[----:B------:R-:W-:Y:S04]  /*258f0*/  STL [R1+0x210], R198 ;  /* 0x000210c601007387 */ /* 0x000fe80000100800 */
[----:B------:R-:W-:Y:S04]  /*25900*/  STL [R1+0x208], R188 ;  /* 0x000208bc01007387 */ /* 0x000fe80000100800 */
[----:B------:R-:W-:Y:S04]  /*25910*/  STL [R1+0x1dc], R184 ;  /* 0x0001dcb801007387 */ /* 0x000fe80000100800 */
[----:B------:R-:W-:Y:S01]  /*25920*/  STL [R1+0x200], R180 ;  /* 0x000200b401007387 */ /* 0x000fe20000100800 */
[----:B----4-:R-:W-:-:S02]  /*25930*/  IADD3 R176, P6, R176, UR44, RZ ;  /* 0x0000002cb0b07c10 */ /* 0x010fc4000ffde0ff */
[----:B------:R-:W-:-:S03]  /*25940*/  IADD3.X R172, R172, UR6, RZ, P5, !PT ;  /* 0x00000006acac7c10 */ /* 0x000fc6000affe4ff */
[----:B------:R-:W-:Y:S01]  /*25950*/  STL [R1+0x1d4], R176 ;  /* 0x0001d4b001007387 */ /* 0x000fe20000100800 */
        /* <DEDUP_REMOVED lines=13> */
[----:B0-----:R-:W4:Y:S04]  /*25a30*/  LDL.LU R205, [R1+0x1b8] ;  /* 0x0001b80001cd7983 */ /* 0x001f280000300800 */
[----:B------:R-:W-:Y:S04]  /*25a40*/  STL [R1+0x1e8], R156 ;  /* 0x0001e89c01007387 */ /* 0x000fe80000100800 */
        /* <DEDUP_REMOVED lines=51> */
[----:B------:R-:W-:Y:S02]  /*25d80*/  IADD3 R220, P3, R220, UR44, RZ ;  /* 0x0000002cdcdc7c10 */ /* 0x000fe4000ff7e0ff */
[----:B------:R-:W-:Y:S01]  /*25d90*/  IADD3.X R218, R218, UR6, RZ, P2, !PT ;  /* 0x00000006dada7c10 */ /* 0x000fe200097fe4ff */
[----:B------:R-:W-:Y:S04]  /*25da0*/  STL [R1+0x1b0], R249 ;  /* 0x0001b0f901007387 */ /* 0x000fe80000100800 */
[----:B------:R-:W-:Y:S04]  /*25db0*/  STL [R1+0x184], R220 ;  /* 0x000184dc01007387 */ /* 0x000fe80000100800 */
[----:B------:R-:W-:Y:S01]  /*25dc0*/  STL [R1+0x1a8], R218 ;  /* 0x0001a8da01007387 */ /* 0x000fe20000100800 */
[----:B--2---:R-:W-:-:S02]  /*25dd0*/  IADD3 R216, P2, R216, UR44, RZ ;  /* 0x0000002cd8d87c10 */ /* 0x004fc4000ff5e0ff */
        /* <DEDUP_REMOVED lines=9> */
[----:B------:R0:W-:Y:S01]  /*25e70*/  STL [R1+0x190], R190 ;  /* 0x000190be01007387 */ /* 0x0001e20000100800 */
[----:B------:R-:W-:-:S03]  /*25e80*/  IADD3.X R184, R184, UR6, RZ, P4, !PT ;  /* 0x00000006b8b87c10 */ /* 0x000fc6000a7fe4ff */
[----:B------:R-:W-:Y:S01]  /*25e90*/  STL [R1+0x198], R206 ;  /* 0x000198ce01007387 */ /* 0x000fe20000100800 */
[----:B------:R-:W-:-:S03]  /*25ea0*/  IADD3 R180, P4, R180, UR44, RZ ;  /* 0x0000002cb4b47c10 */ /* 0x000fc6000ff9e0ff */
[----:B0-----:R-:W2:Y:S04]  /*25eb0*/  LDL.LU R190, [R1+0x140] ;  /* 0x0001400001be7983 */ /* 0x001ea80000300800 */
[----:B------:R-:W-:Y:S04]  /*25ec0*/  STL [R1+0x16c], R198 ;  /* 0x00016cc601007387 */ /* 0x000fe80000100800 */
[----:B------:R-:W-:Y:S04]  /*25ed0*/  STL [R1+0x164], R188 ;  /* 0x000164bc01007387 */ /* 0x000fe80000100800 */
[----:B------:R-:W-:Y:S04]  /*25ee0*/  STL [R1+0x188], R184 ;  /* 0x000188b801007387 */ /* 0x000fe80000100800 */
[----:B------:R-:W-:Y:S01]  /*25ef0*/  STL [R1+0x15c], R180 ;  /* 0x00015cb401007387 */ /* 0x000fe20000100800 */
[----:B---3--:R-:W-:-:S02]  /*25f00*/  IADD3.X R176, R176, UR6, RZ, P3, !PT ;  /* 0x00000006b0b07c10 */ /* 0x008fc40009ffe4ff */
        /* <DEDUP_REMOVED lines=64> */
[----:B----4-:R-:W-:-:S05]  /*26310*/  IADD3.X R205, R205, UR6, RZ, P5, !PT ;  /* 0x00000006cdcd7c10 */ /* 0x010fca000affe4ff */
[----:B------:R0:W-:Y:S01]  /*26320*/  STL [R1+0x138], R205 ;  /* 0x000138cd01007387 */ /* 0x0001e20000100800 */
[----:B------:R-:W-:Y:S02]  /*26330*/  IADD3 R249, P5, R249, UR44, RZ ;  /* 0x0000002cf9f97c10 */ /* 0x000fe4000ffbe0ff */
[----:B------:R-:W-:Y:S01]  /*26340*/  IADD3.X R220, R220, UR6, RZ, P1, !PT ;  /* 0x00000006dcdc7c10 */ /* 0x000fe20008ffe4ff */
[----:B0-----:R-:W4:Y:S01]  /*26350*/  LDL.LU R205, [R1+0xc8] ;  /* 0x0000c80001cd7983 */ /* 0x001f220000300800 */
[----:B------:R-:W-:-:S03]  /*26360*/  IADD3 R218, P1, R218, UR44, RZ ;  /* 0x0000002cdada7c10 */ /* 0x000fc6000ff3e0ff */
        /* <DEDUP_REMOVED lines=12> */
[----:B------:R0:W-:Y:S04]  /*26430*/  STL [R1+0xec], R213 ;  /* 0x0000ecd501007387 */ /* 0x0001e80000100800 */
[----:B------:R-:W-:Y:S04]  /*26440*/  STL [R1+0xf4], R206 ;  /* 0x0000f4ce01007387 */ /* 0x000fe80000100800 */
[----:B0-----:R-:W4:Y:S01]  /*26450*/  LDL.LU R213, [R1+0x9c] ;  /* 0x00009c0001d57983 */ /* 0x001f220000300800 */
[----:B------:R-:W-:Y:S01]  /*26460*/  WARPGROUP.ARRIVE ;  /* 0x00000000000079c5 */ /* 0x000fe20000000000 */
[----:B------:R-:W-:Y:S01]  /*26470*/  UMOV UR13, 0x40000040 ;  /* 0x40000040000d7882 */ /* 0x000fe20000000000 */
[----:B------:R-:W-:-:S04]  /*26480*/  UMOV UR15, 0x40000040 ;  /* 0x40000040000f7882 */ /* 0x000fc80000000000 */
[----:B------:R-:W-:Y:S01]  /*26490*/  HGMMA.64x256x16.F32 R24, gdesc[UR12].tnspA, R24 ;  /* 0x23e000000c1879f0 */ /* 0x000fe20008700818 */
[----:B------:R-:W-:Y:S02]  /*264a0*/  IADD3.X R188, R188, UR6, RZ, P6, !PT ;  /* 0x00000006bcbc7c10 */ /* 0x000fe4000b7fe4ff */
[----:B------:R-:W-:Y:S02]  /*264b0*/  IADD3 R184, P6, R184, UR44, RZ ;  /* 0x0000002cb8b87c10 */ /* 0x000fe4000ffde0ff */
[----:B------:R-:W-:Y:S01]  /*264c0*/  IADD3.X R180, R180, UR6, RZ, P5, !PT ;  /* 0x00000006b4b47c10 */ /* 0x000fe2000affe4ff */
[----:B------:R-:W-:Y:S04]  /*264d0*/  STL [R1+0x118], R198 ;  /* 0x000118c601007387 */ /* 0x000fe80000100800 */
        /* <DEDUP_REMOVED lines=22> */
[----:B------:R-:W-:Y:S04]  /*26640*/  STL [R1+0xbc], R20 ;  /* 0x0000bc1401007387 */ /* 0x000fe80000100800 */
[----:B------:R-:W-:Y:S01]  /*26650*/  STL [R1+0xe0], R16 ;  /* 0x0000e01001007387 */ /* 0x000fe20000100800 */
[----:B---3--:R-:W-:-:S02]  /*26660*/  IADD3 R12, P6, R12, UR44, RZ ;  /* 0x0000002c0c0c7c10 */ /* 0x008fc4000ffde0ff */
[----:B------:R-:W-:-:S03]  /*26670*/  IADD3.X R8, R8, UR6, RZ, P5, !PT ;  /* 0x0000000608087c10 */ /* 0x000fc6000affe4ff */
[----:B------:R-:W-:Y:S01]  /*26680*/  STL [R1+0xb4], R12 ;  /* 0x0000b40c01007387 */ /* 0x000fe20000100800 */
[----:B------:R-:W-:Y:S02]  /*26690*/  IADD3 R4, P5, R4, UR44, RZ ;  /* 0x0000002c04047c10 */ /* 0x000fe4000ffbe0ff */
[----:B------:R-:W-:Y:S02]  /*266a0*/  IADD3.X R191, R191, UR6, RZ, P1, !PT ;  /* 0x00000006bfbf7c10 */ /* 0x000fe40008ffe4ff */
[----:B------:R-:W-:-:S03]  /*266b0*/  IADD3 R197, P1, R197, UR44, RZ ;  /* 0x0000002cc5c57c10 */ /* 0x000fc6000ff3e0ff */
[----:B------:R0:W-:Y:S04]  /*266c0*/  STL [R1+0xd0], R191 ;  /* 0x0000d0bf01007387 */ /* 0x0001e80000100800 */
[----:B------:R1:W-:Y:S04]  /*266d0*/  STL [R1+0xd8], R8 ;  /* 0x0000d80801007387 */ /* 0x0003e80000100800 */
[----:B0-----:R-:W3:Y:S04]  /*266e0*/  LDL.LU R191, [R1+0x94] ;  /* 0x0000940001bf7983 */ /* 0x001ee80000300800 */
[----:B------:R0:W-:Y:S04]  /*266f0*/  STL [R1+0xac], R4 ;  /* 0x0000ac0401007387 */ /* 0x0001e80000100800 */
[----:B------:R-:W3:Y:S04]  /*26700*/  LDL.LU R249, [R1+0xb8] ;  /* 0x0000b80001f97983 */ /* 0x000ee80000300800 */
[----:B------:R-:W3:Y:S04]  /*26710*/  LDL.LU R220, [R1+0x8c] ;  /* 0x00008c0001dc7983 */ /* 0x000ee80000300800 */
[----:B------:R0:W-:Y:S04]  /*26720*/  STL [R1+0xa4], R197 ;  /* 0x0000a4c501007387 */ /* 0x0001e80000100800 */
[----:B------:R-:W3:Y:S01]  /*26730*/  LDL.LU R218, [R1+0xb0] ;  /* 0x0000b00001da7983 */ /* 0x000ee20000300800 */
[----:B------:R-:W-:Y:S01]  /*26740*/  HGMMA.64x256x16.F32 R24, gdesc[UR8].tnspA, R24 ;  /* 0x23e00000081879f0 */ /* 0x000fe20008700818 */
[----:B----4-:R-:W-:-:S05]  /*26750*/  IADD3.X R205, R205, UR6, RZ, P4, !PT ;  /* 0x00000006cdcd7c10 */ /* 0x010fca000a7fe4ff */
[----:B------:R4:W-:Y:S04]  /*26760*/  STL [R1+0xc8], R205 ;  /* 0x0000c8cd01007387 */ /* 0x0009e80000100800 */
[----:B------:R-:W3:Y:S04]  /*26770*/  LDL.LU R216, [R1+0x84] ;  /* 0x0000840001d87983 */ /* 0x000ee80000300800 */
[----:B------:R-:W3:Y:S04]  /*26780*/  LDL.LU R214, [R1+0xa8] ;  /* 0x0000a80001d67983 */ /* 0x000ee80000300800 */
[----:B------:R-:W3:Y:S04]  /*26790*/  LDL.LU R212, [R1+0x7c] ;  /* 0x00007c0001d47983 */ /* 0x000ee80000300800 */
[----:B------:R-:W3:Y:S04]  /*267a0*/  LDL.LU R206, [R1+0xa0] ;  /* 0x0000a00001ce7983 */ /* 0x000ee80000300800 */
[----:B------:R-:W3:Y:S04]  /*267b0*/  LDL.LU R198, [R1+0x74] ;  /* 0x0000740001c67983 */ /* 0x000ee80000300800 */
[----:B------:R-:W3:Y:S04]  /*267c0*/  LDL.LU R188, [R1+0x98] ;  /* 0x0000980001bc7983 */ /* 0x000ee80000300800 */
[----:B------:R-:W3:Y:S04]  /*267d0*/  LDL.LU R184, [R1+0x90] ;  /* 0x0000900001b87983 */ /* 0x000ee80000300800 */
[----:B------:R-:W3:Y:S04]  /*267e0*/  LDL.LU R180, [R1+0x64] ;  /* 0x0000640001b47983 */ /* 0x000ee80000300800 */
[----:B------:R-:W3:Y:S01]  /*267f0*/  LDL.LU R176, [R1+0x88] ;  /* 0x0000880001b07983 */ /* 0x000ee20000300800 */
[----:B------:R-:W-:-:S05]  /*26800*/  IADD3 R213, P4, R213, UR44, RZ ;  /* 0x0000002cd5d57c10 */ /* 0x000fca000ff9e0ff */
        /* <DEDUP_REMOVED lines=10> */
[----:B-1----:R-:W3:Y:S01]  /*268b0*/  LDL.LU R8, [R1+0x34] ;  /* 0x0000340001087983 */ /* 0x002ee20000300800 */
[----:B------:R-:W-:Y:S01]  /*268c0*/  HGMMA.64x256x16.F32 R24, gdesc[UR20].tnspA, R24 ;  /* 0x23e00000141879f0 */ /* 0x000fe20008700818 */
[----:B--2---:R-:W-:-:S05]  /*268d0*/  IADD3.X R190, R190, UR6, RZ, P3, !PT ;  /* 0x00000006bebe7c10 */ /* 0x004fca0009ffe4ff */
[----:B------:R1:W-:Y:S04]  /*268e0*/  STL [R1+0xc0], R190 ;  /* 0x0000c0be01007387 */ /* 0x0003e80000100800 */
[----:B0-----:R-:W2:Y:S04]  /*268f0*/  LDL.LU R4, [R1+0x58] ;  /* 0x0000580001047983 */ /* 0x001ea80000300800 */
[----:B------:R-:W2:Y:S04]  /*26900*/  LDL.LU R197, [R1+0x2c] ;  /* 0x00002c0001c57983 */ /* 0x000ea80000300800 */
[----:B----4-:R-:W4:Y:S04]  /*26910*/  LDL.LU R205, [R1+0x50] ;  /* 0x0000500001cd7983 */ /* 0x010f280000300800 */
[----:B------:R-:W4:Y:S04]  /*26920*/  LDL.LU R213, [R1+0x604] ;  /* 0x0006040001d57983 */ /* 0x000f280000300800 */
[----:B-1----:R-:W4:Y:S01]  /*26930*/  LDL.LU R190, [R1+0x40] ;  /* 0x0000400001be7983 */ /* 0x002f220000300800 */
        /* <DEDUP_REMOVED lines=9> */
[----:B------:R-:W-:Y:S01]  /*269d0*/  HGMMA.64x256x16.F32 R24, gdesc[UR24].tnspA, R24 ;  /* 0x23e00000181879f0 */ /* 0x000fe20008700818 */
[----:B------:R-:W-:-:S02]  /*269e0*/  IADD3 R216, P6, R216, UR44, RZ ;  /* 0x0000002cd8d87c10 */ /* 0x000fc4000ffde0ff */
        /* <DEDUP_REMOVED lines=15> */
[----:B0-----:R-:W3:Y:S04]  /*26ae0*/  LDL.LU R2, [R1+0xb68] ;  /* 0x000b680001027983 */ /* 0x001ee80000300800 */
        /* <DEDUP_REMOVED lines=15> */
[----:B------:R-:W-:Y:S04]  /*26be0*/  STL [R1+0x4c], R156 ;  /* 0x00004c9c01007387 */ /* 0x000fe80000100800 */
[----:B------:R0:W-:Y:S04]  /*26bf0*/  STL [R1+0x68], R0 ;  /* 0x0000680001007387 */ /* 0x0001e80000100800 */
[----:B------:R-:W-:Y:S04]  /*26c00*/  STL [R1+0x70], R152 ;  /* 0x0000709801007387 */ /* 0x000fe80000100800 */
[----:B0-----:R-:W3:Y:S01]  /*26c10*/  LDL.LU R0, [R1+0xb64] ;  /* 0x000b640001007983 */ /* 0x001ee20000300800 */
[----:B------:R-:W-:Y:S01]  /*26c20*/  HGMMA.64x256x16.F32 R24, gdesc[UR28].tnspA, R24 ;  /* 0x23e000001c1879f0 */ /* 0x000fe20008700818 */
[----:B------:R-:W-:-:S02]  /*26c30*/  IADD3 R20, P1, R20, UR44, RZ ;  /* 0x0000002c14147c10 */ /* 0x000fc4000ff3e0ff */
[----:B------:R-:W-:Y:S02]  /*26c40*/  IADD3 R16, P4, R16, UR44, RZ ;  /* 0x0000002c10107c10 */ /* 0x000fe4000ff9e0ff */
[----:B------:R-:W-:Y:S02]  /*26c50*/  IADD3.X R12, R12, UR6, RZ, P3, !PT ;  /* 0x000000060c0c7c10 */ /* 0x000fe40009ffe4ff */
[----:B------:R-:W-:Y:S01]  /*26c60*/  IADD3 R8, P3, R8, UR44, RZ ;  /* 0x0000002c08087c10 */ /* 0x000fe2000ff7e0ff */
[----:B------:R-:W-:Y:S01]  /*26c70*/  STL [R1+0x44], R20 ;  /* 0x0000441401007387 */ /* 0x000fe20000100800 */
[----:B--2---:R-:W-:Y:S02]  /*26c80*/  IADD3.X R4, R4, UR6, RZ, P2, !PT ;  /* 0x0000000604047c10 */ /* 0x004fe400097fe4ff */
[----:B------:R-:W-:Y:S01]  /*26c90*/  IADD3 R197, P2, R197, UR44, RZ ;  /* 0x0000002cc5c57c10 */ /* 0x000fe2000ff5e0ff */
[----:B------:R-:W-:Y:S01]  /*26ca0*/  STL [R1+0x3c], R16 ;  /* 0x00003c1001007387 */ /* 0x000fe20000100800 */
[----:B----4-:R-:W-:-:S03]  /*26cb0*/  IADD3.X R205, R205, UR6, RZ, P6, !PT ;  /* 0x00000006cdcd7c10 */ /* 0x010fc6000b7fe4ff */
[----:B------:R-:W-:Y:S04]  /*26cc0*/  STL [R1+0x60], R12 ;  /* 0x0000600c01007387 */ /* 0x000fe80000100800 */
[----:B------:R-:W-:Y:S04]  /*26cd0*/  STL [R1+0x34], R8 ;  /* 0x0000340801007387 */ /* 0x000fe80000100800 */
[----:B------:R-:W-:Y:S04]  /*26ce0*/  STL [R1+0x58], R4 ;  /* 0x0000580401007387 */ /* 0x000fe80000100800 */
[----:B------:R-:W-:Y:S01]  /*26cf0*/  STL [R1+0x2c], R197 ;  /* 0x00002cc501007387 */ /* 0x000fe20000100800 */
[----:B------:R-:W-:Y:S01]  /*26d00*/  HGMMA.64x256x16.F32 R24, gdesc[UR32].tnspA, R24 ;  /* 0x23e00000201879f0 */ /* 0x000fe20008700818 */
[----:B---3--:R-:W-:-:S05]  /*26d10*/  IADD3.X R0, R0, UR6, RZ, P5, !PT ;  /* 0x0000000600007c10 */ /* 0x008fca000affe4ff */
[----:B------:R0:W-:Y:S04]  /*26d20*/  STL [R1+0x48], R0 ;  /* 0x0000480001007387 */ /* 0x0001e80000100800 */
[----:B------:R-:W-:Y:S04]  /*26d30*/  STL [R1+0x50], R205 ;  /* 0x000050cd01007387 */ /* 0x000fe80000100800 */
[----:B0-----:R-:W2:Y:S01]  /*26d40*/  LDL.LU R0, [R1+0xb60] ;  /* 0x000b600001007983 */ /* 0x001ea20000300800 */
[----:B------:R-:W-:Y:S02]  /*26d50*/  IADD3 R213, P6, R213, UR45, RZ ;  /* 0x0000002dd5d57c10 */ /* 0x000fe4000ffde0ff */
[----:B------:R-:W-:-:S02]  /*26d60*/  IADD3.X R2, R2, UR6, RZ, P3, !PT ;  /* 0x0000000602027c10 */ /* 0x000fc40009ffe4ff */
[----:B------:R-:W-:Y:S01]  /*26d70*/  IADD3.X R190, R190, UR6, RZ, P1, !PT ;  /* 0x00000006bebe7c10 */ /* 0x000fe20008ffe4ff */
[----:B------:R-:W-:Y:S01]  /*26d80*/  STL [R1+0x604], R213 ;  /* 0x000604d501007387 */ /* 0x000fe20000100800 */
[----:B------:R-:W-:Y:S02]  /*26d90*/  IADD3.X R191, R191, UR6, RZ, P4, !PT ;  /* 0x00000006bfbf7c10 */ /* 0x000fe4000a7fe4ff */
[----:B------:R-:W-:Y:S01]  /*26da0*/  IADD3.X R3, R3, UR6, RZ, P2, !PT ;  /* 0x0000000603037c10 */ /* 0x000fe200097fe4ff */
[----:B------:R0:W-:Y:S04]  /*26db0*/  STL [R1+0x30], R2 ;  /* 0x0000300201007387 */ /* 0x0001e80000100800 */
[----:B------:R-:W-:Y:S04]  /*26dc0*/  STL [R1+0x40], R190 ;  /* 0x000040be01007387 */ /* 0x000fe80000100800 */
[----:B0-----:R0:W5:Y:S04]  /*26dd0*/  LDL.LU R2, [R1+0xb5c] ;  /* 0x000b5c0001027983 */ /* 0x0011680000300800 */
[----:B------:R-:W-:Y:S04]  /*26de0*/  STL [R1+0x38], R191 ;  /* 0x000038bf01007387 */ /* 0x000fe80000100800 */
[----:B------:R1:W-:Y:S04]  /*26df0*/  STL [R1+0x28], R3 ;  /* 0x0000280301007387 */ /* 0x0003e80000100800 */
[----:B-1----:R0:W5:Y:S01]  /*26e00*/  LDL.LU R3, [R1+0xb58] ;  /* 0x000b580001037983 */ /* 0x0021620000300800 */
[----:B------:R-:W-:Y:S01]  /*26e10*/  HGMMA.64x256x16.F32 R24, gdesc[UR36].tnspA, R24 ;  /* 0x23e00000241879f0 */ /* 0x000fe20008700818 */
[----:B------:R-:W-:Y:S01]  /*26e20*/  UIADD3 UR4, UR4, 0x1, URZ ;  /* 0x0000000104047890 */ /* 0x000fe2000fffe03f */
[----:B------:R-:W-:-:S02]  /*26e30*/  SHF.R.S32.HI R5, RZ, 0x7, R5 ;  /* 0x00000007ff057819 */ /* 0x000fc40000011405 */
[----:B--2---:R-:W-:-:S15]  /*26e40*/  IADD3.X R0, R0, UR18, RZ, P6, !PT ;  /* 0x0000001200007c10 */ /* 0x004fde000b7fe4ff */
[----:B------:R-:W-:-:S09]  /*26e50*/  NOP ;  /* 0x0000000000007918 */ /* 0x000fd20000000000 */
[----:B------:R-:W-:Y:S01]  /*26e60*/  HGMMA.64x256x16.F32 R24, gdesc[UR40].tnspA, R24, gsb0 ;  /* 0x23e00000281879f0 */ /* 0x000fe20008000818 */
[----:B------:R1:W-:Y:S04]  /*26e70*/  STL [R1+0x600], R0 ;  /* 0x0006000001007387 */ /* 0x0003e80000100800 */
[----:B-1----:R0:W5:Y:S01]  /*26e80*/  LDL.LU R0, [R1+0xb54] ;  /* 0x000b540001007983 */ /* 0x0021620000300800 */
[----:B------:R-:W-:Y:S01]  /*26e90*/  ISETP.NE.U32.AND P0, PT, R5, UR4, PT ;  /* 0x0000000405007c0c */ /* 0x000fe2000bf05070 */
[----:B------:R-:W-:-:S12]  /*26ea0*/  WARPGROUP.DEPBAR.LE gsb0, 0x0 ;  /* 0x00008000000079c5 */ /* 0x000fd80000010000 */
[----:B0-----:R-:W-:Y:S05]  /*26eb0*/  @P0 BRA `(.L_x_1) ;  /* 0xfffffedc00940947 */ /* 0x001fea000383ffff */
[----:B------:R-:W-:Y:S02]  /*26ec0*/  F2FP.F16.F32.PACK_AB R67, R71, R67 ;  /* 0x000000434743723e */ /* 0x000fe400000000ff */
[----:B------:R-:W-:Y:S02]  /*26ed0*/  F2FP.F16.F32.PACK_AB R66, R70, R66 ;  /* 0x000000424642723e */ /* 0x000fe400000000ff */
[----:B------:R-:W-:Y:S02]  /*26ee0*/  F2FP.F16.F32.PACK_AB R65, R69, R65 ;  /* 0x000000414541723e */ /* 0x000fe400000000ff */
[----:B------:R-:W-:Y:S02]  /*26ef0*/  F2FP.F16.F32.PACK_AB R64, R68, R64 ;  /* 0x000000404440723e */ /* 0x000fe400000000ff */
[----:B------:R-:W-:Y:S02]  /*26f00*/  F2FP.F16.F32.PACK_AB R59, R63, R59 ;  /* 0x0000003b3f3b723e */ /* 0x000fe400000000ff */
[----:B------:R-:W-:-:S02]  /*26f10*/  F2FP.F16.F32.PACK_AB R58, R62, R58 ;  /* 0x0000003a3e3a723e */ /* 0x000fc400000000ff */
        /* <DEDUP_REMOVED lines=57> */
[----:B------:R-:W-:-:S07]  /*272b0*/  F2FP.F16.F32.PACK_AB R68, R28, R24 ;  /* 0x000000181c44723e */ /* 0x000fce00000000ff */
.L_x_0:
[----:B------:R-:W0:Y:S01]  /*272c0*/  S2R R6, SR_TID.X ;  /* 0x0000000000067919 */ /* 0x000e220000002100 */
[----:B------:R-:W-:Y:S01]  /*272d0*/  ULDC UR4, c[0x0][0x244] ;  /* 0x0000910000047ab9 */ /* 0x000fe20000000800 */
[----:B------:R-:W1:Y:S01]  /*272e0*/  LDC R201, c[0x0][0x248] ;  /* 0x00009200ffc97b82 */ /* 0x000e620000000800 */
[----:B------:R-:W-:Y:S01]  /*272f0*/  ULDC.64 UR8, c[0x0][0x228] ;  /* 0x00008a0000087ab9 */ /* 0x000fe20000000a00 */
[----:B------:R-:W2:Y:S01]  /*27300*/  LDL.LU R212, [R1+0xb50] ;  /* 0x000b500001d47983 */ /* 0x000ea20000300800 */
[----:B------:R-:W-:Y:S01]  /*27310*/  ULDC UR5, c[0x0][0x22c] ;  /* 0x00008b0000057ab9 */ /* 0x000fe20000000800 */
[C---:B0----5:R-:W-:Y:S01]  /*27320*/  IMAD.SHL.U32 R2, R6.reuse, 0x10, RZ ;  /* 0x0000001006027824 */ /* 0x061fe200078e00ff */
[----:B------:R-:W-:Y:S01]  /*27330*/  SHF.R.U32.HI R77, RZ, 0x6, R6 ;  /* 0x00000006ff4d7819 */ /* 0x000fe20000011606 */
[C---:B------:R-:W-:Y:S02]  /*27340*/  IMAD.SHL.U32 R4, R6.reuse, 0x80, RZ ;  /* 0x0000008006047824 */ /* 0x040fe400078e00ff */
[----:B------:R-:W-:Y:S01]  /*27350*/  IMAD.SHL.U32 R3, R6, 0x8, RZ ;  /* 0x0000000806037824 */ /* 0x000fe200078e00ff */
[----:B------:R-:W-:-:S02]  /*27360*/  LOP3.LUT R2, R2, 0x70, RZ, 0xc0, !PT ;  /* 0x0000007002027812 */ /* 0x000fc400078ec0ff */
[----:B------:R-:W-:Y:S02]  /*27370*/  LOP3.LUT R5, R4, 0x400, RZ, 0xc0, !PT ;  /* 0x0000040004057812 */ /* 0x000fe400078ec0ff */
[----:B------:R-:W-:Y:S02]  /*27380*/  LOP3.LUT R3, R3, 0x380, RZ, 0xc0, !PT ;  /* 0x0000038003037812 */ /* 0x000fe400078ec0ff */
[----:B------:R-:W-:Y:S02]  /*27390*/  IADD3 R2, R5, UR7, R2 ;  /* 0x0000000705027c10 */ /* 0x000fe4000fffe002 */
[----:B------:R-:W-:Y:S02]  /*273a0*/  LOP3.LUT R6, R6, 0x7f, RZ, 0xc0, !PT ;  /* 0x0000007f06067812 */ /* 0x000fe400078ec0ff */
[----:B------:R-:W-:Y:S01]  /*273b0*/  SGXT.U32 R77, R77, 0x1 ;  /* 0x000000014d4d781a */ /* 0x000fe20000000000 */
[----:B------:R-:W-:Y:S01]  /*273c0*/  IMAD.IADD R203, R3, 0x1, R2 ;  /* 0x0000000103cb7824 */ /* 0x000fe200078e0202 */
[----:B------:R-:W-:Y:S01]  /*273d0*/  BAR.SYNC.DEFER_BLOCKING 0x0 ;  /* 0x0000000000007b1d */ /* 0x000fe20000010000 */
[----:B------:R-:W-:-:S05]  /*273e0*/  LEA R211, R6, UR7, 0x4 ;  /* 0x0000000706d37c11 */ /* 0x000fca000f8e20ff */
[----:B------:R-:W-:Y:S01]  /*273f0*/  STSM.16.M88.4 [R203], R68 ;  /* 0x00000044cb007844 */ /* 0x000fe20000000200 */
[C---:B------:R-:W-:Y:S01]  /*27400*/  LOP3.LUT R208, R0.reuse, 0xfe, R77, 0xfe, !PT ;  /* 0x000000fe00d07812 */ /* 0x040fe200078efe4d */
[----:B------:R-:W-:Y:S01]  /*27410*/  ULDC.64 UR6, c[0x0][0x220] ;  /* 0x0000880000067ab9 */ /* 0x000fe20000000a00 */
[----:B------:R-:W-:Y:S06]  /*27420*/  BAR.SYNC.DEFER_BLOCKING 0x0 ;  /* 0x0000000000007b1d */ /* 0x000fec0000010000 */
[----:B------:R-:W0:Y:S02]  /*27430*/  LDS.128 R68, [R211] ;  /* 0x00000000d3447984 */ /* 0x000e240000000c00 */
[----:B------:R-:W-:Y:S06]  /*27440*/  BAR.SYNC.DEFER_BLOCKING 0x0 ;  /* 0x0000000000007b1d */ /* 0x000fec0000010000 */
[----:B------:R-:W-:Y:S02]  /*27450*/  STSM.16.M88.4 [R203], R60 ;  /* 0x0000003ccb007844 */ /* 0x000fe40000000200 */
[----:B------:R-:W-:Y:S06]  /*27460*/  BAR.SYNC.DEFER_BLOCKING 0x0 ;  /* 0x0000000000007b1d */ /* 0x000fec0000010000 */
[----:B------:R-:W3:Y:S02]  /*27470*/  LDS.128 R60, [R211] ;  /* 0x00000000d33c7984 */ /* 0x000ee40000000c00 */
[----:B------:R-:W-:Y:S06]  /*27480*/  BAR.SYNC.DEFER_BLOCKING 0x0 ;  /* 0x0000000000007b1d */ /* 0x000fec0000010000 */
[----:B------:R-:W-:Y:S02]  /*27490*/  STSM.16.M88.4 [R203], R44 ;  /* 0x0000002ccb007844 */ /* 0x000fe40000000200 */
[----:B------:R-:W-:Y:S06]  /*274a0*/  BAR.SYNC.DEFER_BLOCKING 0x0 ;  /* 0x0000000000007b1d */ /* 0x000fec0000010000 */
[----:B------:R-:W4:Y:S02]  /*274b0*/  LDS.128 R44, [R211] ;  /* 0x00000000d32c7984 */ /* 0x000f240000000c00 */
        /* <DEDUP_REMOVED lines=16> */
[----:B------:R-:W-:Y:S01]  /*275c0*/  BAR.SYNC.DEFER_BLOCKING 0x0 ;  /* 0x0000000000007b1d */ /* 0x000fe20000010000 */
[----:B------:R-:W-:-:S05]  /*275d0*/  LOP3.LUT R210, R0, R77, RZ, 0xfc, !PT ;  /* 0x0000004d00d27212 */ /* 0x000fca00078efcff */
[----:B------:R-:W-:Y:S02]  /*275e0*/  STSM.16.M88.4 [R203], R80 ;  /* 0x00000050cb007844 */ /* 0x000fe40000000200 */
[----:B------:R-:W-:Y:S01]  /*275f0*/  BAR.SYNC.DEFER_BLOCKING 0x0 ;  /* 0x0000000000007b1d */ /* 0x000fe20000010000 */
[C-C-:B------:R-:W-:Y:S02]  /*27600*/  LOP3.LUT R209, R0.reuse, 0x2, R77.reuse, 0xfe, !PT ;  /* 0x0000000200d17812 */ /* 0x140fe400078efe4d */
[C-C-:B------:R-:W-:Y:S02]  /*27610*/  LOP3.LUT R207, R0.reuse, 0x4, R77.reuse, 0xfe, !PT ;  /* 0x0000000400cf7812 */ /* 0x140fe400078efe4d */
[C-C-:B------:R-:W-:Y:S02]  /*27620*/  LOP3.LUT R200, R0.reuse, 0x6, R77.reuse, 0xfe, !PT ;  /* 0x0000000600c87812 */ /* 0x140fe400078efe4d */
[C-C-:B------:R-:W-:Y:S02]  /*27630*/  LOP3.LUT R197, R0.reuse, 0x8, R77.reuse, 0xfe, !PT ;  /* 0x0000000800c57812 */ /* 0x140fe400078efe4d */
[----:B------:R-:W-:-:S02]  /*27640*/  LOP3.LUT R198, R0, 0xa, R77, 0xfe, !PT ;  /* 0x0000000a00c67812 */ /* 0x000fc400078efe4d */
[C-C-:B------:R-:W-:Y:S02]  /*27650*/  LOP3.LUT R199, R0.reuse, 0xc, R77.reuse, 0xfe, !PT ;  /* 0x0000000c00c77812 */ /* 0x140fe400078efe4d */
        /* <DEDUP_REMOVED lines=119> */
[----:B------:R-:W-:Y:S02]  /*27dd0*/  LOP3.LUT R0, R0, 0xfc, R77, 0xfe, !PT ;  /* 0x000000fc00007812 */ /* 0x000fe400078efe4d */
[----:B------:R-:W4:Y:S01]  /*27de0*/  LDS.128 R76, [R211] ;  /* 0x00000000d34c7984 */ /* 0x000f220000000c00 */
        /* <DEDUP_REMOVED lines=9> */
[----:B------:R2:W-:Y:S02]  /*27e80*/  STSM.16.M88.4 [R203], R104 ;  /* 0x00000068cb007844 */ /* 0x0005e40000000200 */
        /* <DEDUP_REMOVED lines=14> */
[----:B------:R-:W-:Y:S01]  /*27f70*/  BAR.SYNC.DEFER_BLOCKING 0x0 ;  /* 0x0000000000007b1d */ /* 0x000fe20000010000 */
[----:B--2---:R-:W-:-:S05]  /*27f80*/  IMAD R104, R212, UR4, RZ ;  /* 0x00000004d4687c24 */ /* 0x004fca000f8e02ff */
[----:B------:R-:W-:Y:S02]  /*27f90*/  STSM.16.M88.4 [R203], R136 ;  /* 0x00000088cb007844 */ /* 0x000fe40000000200 */
[----:B------:R-:W-:Y:S01]  /*27fa0*/  BAR.SYNC.DEFER_BLOCKING 0x0 ;  /* 0x0000000000007b1d */ /* 0x000fe20000010000 */
[----:B-1----:R-:W-:-:S04]  /*27fb0*/  LEA R123, P2, R104, UR6, 0x1 ;  /* 0x00000006687b7c11 */ /* 0x002fc8000f8408ff */
[----:B------:R-:W-:Y:S01]  /*27fc0*/  LEA.HI.X.SX32 R122, R104, UR7, 0x1, P2 ;  /* 0x00000007687a7c11 */ /* 0x000fe200090f0eff */
[----:B------:R-:W-:Y:S01]  /*27fd0*/  ULDC UR4, c[0x0][0x22c] ;  /* 0x00008b0000047ab9 */ /* 0x000fe20000000800 */
[----:B------:R-:W-:Y:S01]  /*27fe0*/  ISETP.GE.AND P0, PT, R212, UR8, PT ;  /* 0x00000008d4007c0c */ /* 0x000fe2000bf06270 */
[----:B------:R-:W-:Y:S01]  /*27ff0*/  ULDC UR6, c[0x0][0x22c] ;  /* 0x00008b0000067ab9 */ /* 0x000fe20000000800 */
[----:B------:R-:W-:Y:S01]  /*28000*/  ULDC UR7, c[0x0][0x22c] ;  /* 0x00008b0000077ab9 */ /* 0x000fe20000000800 */
[----:B------:R-:W1:Y:S01]  /*28010*/  LDS.128 R104, [R211] ;  /* 0x00000000d3687984 */ /* 0x000e620000000c00 */
[----:B------:R-:W-:Y:S01]  /*28020*/  BAR.SYNC.DEFER_BLOCKING 0x0 ;  /* 0x0000000000007b1d */ /* 0x000fe20000010000 */
[C---:B------:R-:W-:Y:S01]  /*28030*/  ISETP.LT.AND P1, PT, R210.reuse, UR9, !P0 ;  /* 0x00000009d2007c0c */ /* 0x040fe2000c721270 */
[-C--:B------:R-:W-:Y:S01]  /*28040*/  IMAD R210, R210, R201.reuse, RZ ;  /* 0x000000c9d2d27224 */ /* 0x080fe200078e02ff */
[C---:B------:R-:W-:Y:S01]  /*28050*/  ISETP.LT.AND P5, PT, R209.reuse, UR4, !P0 ;  /* 0x00000004d1007c0c */ /* 0x040fe2000c7a1270 */
[----:B------:R-:W-:-:S02]  /*28060*/  IMAD R209, R209, R201, RZ ;  /* 0x000000c9d1d17224 */ /* 0x000fc400078e02ff */
[----:B------:R-:W-:Y:S01]  /*28070*/  ULDC UR4, c[0x0][0x22c] ;  /* 0x00008b0000047ab9 */ /* 0x000fe20000000800 */
[C---:B------:R-:W-:Y:S02]  /*28080*/  LEA R112, P3, R210.reuse, R123, 0x1 ;  /* 0x0000007bd2707211 */ /* 0x040fe400078608ff */
[C---:B------:R-:W-:Y:S01]  /*28090*/  ISETP.LT.AND P2, PT, R207.reuse, UR4, !P0 ;  /* 0x00000004cf007c0c */ /* 0x040fe2000c741270 */
[----:B------:R-:W-:Y:S01]  /*280a0*/  STSM.16.M88.4 [R203], R144 ;  /* 0x00000090cb007844 */ /* 0x000fe20000000200 */
[----:B------:R-:W-:Y:S01]  /*280b0*/  IMAD R207, R207, R201, RZ ;  /* 0x000000c9cfcf7224 */ /* 0x000fe200078e02ff */
[----:B------:R-:W-:Y:S01]  /*280c0*/  BAR.SYNC.DEFER_BLOCKING 0x0 ;  /* 0x0000000000007b1d */ /* 0x000fe20000010000 */
[CC--:B------:R-:W-:Y:S02]  /*280d0*/  LEA R114, P4, R209.reuse, R123.reuse, 0x1 ;  /* 0x0000007bd1727211 */ /* 0x0c0fe400078808ff */
[-C--:B------:R-:W-:Y:S02]  /*280e0*/  LEA.HI.X.SX32 R113, R210, R122.reuse, 0x1, P3 ;  /* 0x0000007ad2717211 */ /* 0x080fe400018f0eff */
[----:B------:R-:W-:Y:S01]  /*280f0*/  LEA.HI.X.SX32 R115, R209, R122, 0x1, P4 ;  /* 0x0000007ad1737211 */ /* 0x000fe200020f0eff */
[----:B------:R-:W-:Y:S01]  /*28100*/  ULDC UR4, c[0x0][0x22c] ;  /* 0x00008b0000047ab9 */ /* 0x000fe20000000800 */
[----:B------:R-:W-:-:S02]  /*28110*/  LEA R120, P3, R207, R123, 0x1 ;  /* 0x0000007bcf787211 */ /* 0x000fc400078608ff */
[C---:B------:R-:W-:Y:S01]  /*28120*/  ISETP.LT.AND P4, PT, R200.reuse, UR4, !P0 ;  /* 0x00000004c8007c0c */ /* 0x040fe2000c781270 */
[----:B------:R-:W-:Y:S01]  /*28130*/  IMAD R200, R200, R201, RZ ;  /* 0x000000c9c8c87224 */ /* 0x000fe200078e02ff */
[----:B------:R-:W-:Y:S01]  /*28140*/  LEA.HI.X.SX32 R121, R207, R122, 0x1, P3 ;  /* 0x0000007acf797211 */ /* 0x000fe200018f0eff */
[----:B------:R-:W-:Y:S01]  /*28150*/  ULDC UR4, c[0x0][0x22c] ;  /* 0x00008b0000047ab9 */ /* 0x000fe20000000800 */
[----:B0-----:R0:W-:Y:S01]  /*28160*/  @P1 STG.E.U16 desc[UR16][R112.64], R68 ;  /* 0x0000004470001986 */ /* 0x0011e2000c101510 */
[----:B------:R-:W-:-:S03]  /*28170*/  ISETP.LT.AND P1, PT, R198, UR5, !P0 ;  /* 0x00000005c6007c0c */ /* 0x000fc6000c721270 */
[----:B------:R-:W-:Y:S01]  /*28180*/  @P5 STG.E.U16 desc[UR16][R114.64], R69 ;  /* 0x0000004572005986 */ /* 0x000fe2000c101510 */
[----:B------:R-:W-:Y:S01]  /*28190*/  IMAD R198, R198, R201, RZ ;  /* 0x000000c9c6c67224 */ /* 0x000fe200078e02ff */
[----:B------:R-:W-:Y:S02]  /*281a0*/  ULDC UR5, c[0x0][0x22c] ;  /* 0x00008b0000057ab9 */ /* 0x000fe40000000800 */
[----:B------:R2:W-:Y:S01]  /*281b0*/  @P2 STG.E.U16 desc[UR16][R120.64], R70 ;  /* 0x0000004678002986 */ /* 0x0005e2000c101510 */
[C---:B0-----:R-:W-:Y:S02]  /*281c0*/  LEA R112, P3, R200.reuse, R123, 0x1 ;  /* 0x0000007bc8707211 */ /* 0x041fe400078608ff */
[C---:B------:R-:W-:Y:S01]  /*281d0*/  ISETP.LT.AND P2, PT, R197.reuse, UR4, !P0 ;  /* 0x00000004c5007c0c */ /* 0x040fe2000c741270 */
[----:B------:R-:W-:Y:S01]  /*281e0*/  IMAD R197, R197, R201, RZ ;  /* 0x000000c9c5c57224 */ /* 0x000fe200078e02ff */
[----:B------:R-:W-:Y:S01]  /*281f0*/  LEA.HI.X.SX32 R113, R200, R122, 0x1, P3 ;  /* 0x0000007ac8717211 */ /* 0x000fe200018f0eff */
[----:B------:R-:W-:Y:S01]  /*28200*/  ULDC UR4, c[0x0][0x22c] ;  /* 0x00008b0000047ab9 */ /* 0x000fe20000000800 */
[----:B------:R-:W-:-:S02]  /*28210*/  ISETP.LT.AND P3, PT, R199, UR6, !P0 ;  /* 0x00000006c7007c0c */ /* 0x000fc4000c761270 */
[----:B--2---:R-:W-:Y:S01]  /*28220*/  PRMT R70, R68, 0x7632, R70 ;  /* 0x0000763244467816 */ /* 0x004fe20000000046 */
[----:B------:R0:W-:Y:S01]  /*28230*/  @P4 STG.E.U16 desc[UR16][R112.64], R71 ;  /* 0x0000004770004986 */ /* 0x0001e2000c101510 */
[C---:B------:R-:W-:Y:S01]  /*28240*/  LEA R68, P5, R198.reuse, R123, 0x1 ;  /* 0x0000007bc6447211 */ /* 0x040fe200078a08ff */
[----:B------:R-:W-:Y:S01]  /*28250*/  IMAD R199, R199, R201, RZ ;  /* 0x000000c9c7c77224 */ /* 0x000fe200078e02ff */
[----:B------:R-:W-:Y:S01]  /*28260*/  PRMT R120, R69, 0x7632, R120 ;  /* 0x0000763245787816 */ /* 0x000fe20000000078 */
[----:B------:R-:W-:Y:S01]  /*28270*/  ULDC UR6, c[0x0][0x22c] ;  /* 0x00008b0000067ab9 */ /* 0x000fe20000000800 */
[----:B------:R-:W-:Y:S02]  /*28280*/  LEA.HI.X.SX32 R69, R198, R122, 0x1, P5 ;  /* 0x0000007ac6457211 */ /* 0x000fe400028f0eff */
[----:B0-----:R-:W-:-:S04]  /*28290*/  LEA R112, P4, R197, R123, 0x1 ;  /* 0x0000007bc5707211 */ /* 0x001fc800078808ff */
[----:B------:R-:W-:Y:S02]  /*282a0*/  LEA.HI.X.SX32 R113, R197, R122, 0x1, P4 ;  /* 0x0000007ac5717211 */ /* 0x000fe400020f0eff */
[----:B------:R-:W-:-:S03]  /*282b0*/  LEA R114, P6, R199, R123, 0x1 ;  /* 0x0000007bc7727211 */ /* 0x000fc600078c08ff */
[----:B------:R0:W-:Y:S01]  /*282c0*/  @P2 STG.E.U16 desc[UR16][R112.64], R70 ;  /* 0x0000004670002986 */ /* 0x0001e2000c101510 */
[----:B------:R-:W-:Y:S02]  /*282d0*/  PRMT R121, R70, 0x7632, R121 ;  /* 0x0000763246797816 */ /* 0x000fe40000000079 */
[-C--:B------:R-:W-:Y:S01]  /*282e0*/  LEA.HI.X.SX32 R115, R199, R122.reuse, 0x1, P6 ;  /* 0x0000007ac7737211 */ /* 0x080fe200030f0eff */
[----:B------:R-:W-:Y:S01]  /*282f0*/  @P1 STG.E.U16 desc[UR16][R68.64], R120 ;  /* 0x0000007844001986 */ /* 0x000fe2000c101510 */
[C---:B------:R-:W-:Y:S01]  /*28300*/  ISETP.LT.AND P1, PT, R193.reuse, UR4, !P0 ;  /* 0x00000004c1007c0c */ /* 0x040fe2000c721270 */
[-C--:B------:R-:W-:Y:S01]  /*28310*/  IMAD R193, R193, R201.reuse, RZ ;  /* 0x000000c9c1c17224 */ /* 0x080fe200078e02ff */
[----:B------:R-:W-:Y:S01]  /*28320*/  ISETP.LT.AND P2, PT, R191, UR6, !P0 ;  /* 0x00000006bf007c0c */ /* 0x000fe2000c741270 */
[----:B------:R2:W-:Y:S01]  /*28330*/  @P3 STG.E.U16 desc[UR16][R114.64], R121 ;  /* 0x0000007972003986 */ /* 0x0005e2000c101510 */
[C---:B------:R-:W-:Y:S01]  /*28340*/  ISETP.LT.AND P3, PT, R192.reuse, UR5, !P0 ;  /* 0x00000005c0007c0c */ /* 0x040fe2000c761270 */
[----:B------:R-:W-:Y:S01]  /*28350*/  IMAD R192, R192, R201, RZ ;  /* 0x000000c9c0c07224 */ /* 0x000fe200078e02ff */
[----:B------:R-:W-:Y:S01]  /*28360*/  ISETP.LT.AND P4, PT, R190, UR7, !P0 ;  /* 0x00000007be007c0c */ /* 0x000fe2000c781270 */
[----:B------:R-:W-:Y:S01]  /*28370*/  ULDC UR4, c[0x0][0x22c] ;  /* 0x00008b0000047ab9 */ /* 0x000fe20000000800 */
[----:B0-----:R-:W-:Y:S01]  /*28380*/  LEA R112, P6, R193, R123, 0x1 ;  /* 0x0000007bc1707211 */ /* 0x001fe200078c08ff */
[----:B------:R-:W-:Y:S01]  /*28390*/  IMAD R191, R191, R201, RZ ;  /* 0x000000c9bfbf7224 */ /* 0x000fe200078e02ff */
[----:B------:R-:W-:Y:S01]  /*283a0*/  LEA R70, P5, R192, R123, 0x1 ;  /* 0x0000007bc0467211 */ /* 0x000fe200078a08ff */
[----:B------:R-:W-:Y:S01]  /*283b0*/  IMAD R190, R190, R201, RZ ;  /* 0x000000c9bebe7224 */ /* 0x000fe200078e02ff */
[----:B------:R-:W-:Y:S01]  /*283c0*/  LEA.HI.X.SX32 R113, R193, R122, 0x1, P6 ;  /* 0x0000007ac1717211 */ /* 0x000fe200030f0eff */
[----:B------:R-:W-:Y:S01]  /*283d0*/  ULDC UR5, c[0x0][0x22c] ;  /* 0x00008b0000057ab9 */ /* 0x000fe20000000800 */
[----:B------:R-:W-:Y:S01]  /*283e0*/  ULDC UR6, c[0x0][0x22c] ;  /* 0x00008b0000067ab9 */ /* 0x000fe20000000800 */
[----:B--2---:R-:W-:Y:S01]  /*283f0*/  PRMT R115, R71, 0x7632, R115 ;  /* 0x0000763247737816 */ /* 0x004fe20000000073 */
[----:B------:R-:W-:Y:S01]  /*28400*/  ULDC UR7, c[0x0][0x22c] ;  /* 0x00008b0000077ab9 */ /* 0x000fe20000000800 */
[----:B------:R-:W-:-:S02]  /*28410*/  LEA R68, P6, R191, R123, 0x1 ;  /* 0x0000007bbf447211 */ /* 0x000fc400078c08ff */
[-C--:B------:R-:W-:Y:S01]  /*28420*/  LEA.HI.X.SX32 R71, R192, R122.reuse, 0x1, P5 ;  /* 0x0000007ac0477211 */ /* 0x080fe200028f0eff */
[----:B------:R0:W-:Y:S01]  /*28430*/  @P1 STG.E.U16 desc[UR16][R112.64], R115 ;  /* 0x0000007370001986 */ /* 0x0001e2000c101510 */
[C---:B------:R-:W-:Y:S01]  /*28440*/  ISETP.LT.AND P1, PT, R184.reuse, UR4, !P0 ;  /* 0x00000004b8007c0c */ /* 0x040fe2000c721270 */
[----:B------:R-:W-:Y:S01]  /*28450*/  IMAD R184, R184, R201, RZ ;  /* 0x000000c9b8b87224 */ /* 0x000fe200078e02ff */
[C---:B------:R-:W-:Y:S02]  /*28460*/  LEA R114, P5, R190.reuse, R123, 0x1 ;  /* 0x0000007bbe727211 */ /* 0x040fe400078a08ff */
[-C--:B------:R-:W-:Y:S01]  /*28470*/  LEA.HI.X.SX32 R69, R191, R122.reuse, 0x1, P6 ;  /* 0x0000007abf457211 */ /* 0x080fe200030f0eff */
[----:B---3--:R2:W-:Y:S01]  /*28480*/  @P3 STG.E.U16 desc[UR16][R70.64], R60 ;  /* 0x0000003c46003986 */ /* 0x0085e2000c101510 */
[C---:B------:R-:W-:Y:S01]  /*28490*/  ISETP.LT.AND P3, PT, R185.reuse, UR5, !P0 ;  /* 0x00000005b9007c0c */ /* 0x040fe2000c761270 */
[----:B------:R-:W-:Y:S01]  /*284a0*/  IMAD R185, R185, R201, RZ ;  /* 0x000000c9b9b97224 */ /* 0x000fe200078e02ff */
[----:B------:R-:W-:Y:S01]  /*284b0*/  PRMT R120, R61, 0x7632, R120 ;  /* 0x000076323d787816 */ /* 0x000fe20000000078 */
[----:B------:R3:W-:Y:S01]  /*284c0*/  @P2 STG.E.U16 desc[UR16][R68.64], R61 ;  /* 0x0000003d44002986 */ /* 0x0007e2000c101510 */
[----:B------:R-:W-:Y:S01]  /*284d0*/  ULDC UR4, c[0x0][0x22c] ;  /* 0x00008b0000047ab9 */ /* 0x000fe20000000800 */
[----:B0-----:R-:W-:Y:S01]  /*284e0*/  LEA.HI.X.SX32 R115, R190, R122, 0x1, P5 ;  /* 0x0000007abe737211 */ /* 0x001fe200028f0eff */
[----:B------:R-:W-:Y:S01]  /*284f0*/  ULDC UR5, c[0x0][0x22c] ;  /* 0x00008b0000057ab9 */ /* 0x000fe20000000800 */
[----:B------:R-:W-:-:S02]  /*28500*/  PRMT R113, R60, 0x7632, R113 ;  /* 0x000076323c717816 */ /* 0x000fc40000000071 */
[C---:B------:R-:W-:Y:S02]  /*28510*/  ISETP.LT.AND P2, PT, R183.reuse, UR6, !P0 ;  /* 0x00000006b7007c0c */ /* 0x040fe4000c741270 */
[----:B--2---:R-:W-:Y:S01]  /*28520*/  LEA R60, P6, R184, R123, 0x1 ;  /* 0x0000007bb83c7211 */ /* 0x004fe200078c08ff */
[-C--:B------:R-:W-:Y:S01]  /*28530*/  IMAD R183, R183, R201.reuse, RZ ;  /* 0x000000c9b7b77224 */ /* 0x080fe200078e02ff */
[----:B------:R0:W-:Y:S01]  /*28540*/  @P4 STG.E.U16 desc[UR16][R114.64], R62 ;  /* 0x0000003e72004986 */ /* 0x0001e2000c101510 */
[----:B------:R-:W-:Y:S01]  /*28550*/  ISETP.LT.AND P4, PT, R182, UR7, !P0 ;  /* 0x00000007b6007c0c */ /* 0x000fe2000c781270 */
[----:B------:R-:W-:Y:S01]  /*28560*/  ULDC UR6, c[0x0][0x22c] ;  /* 0x00008b0000067ab9 */ /* 0x000fe20000000800 */
[----:B---3--:R-:W-:Y:S01]  /*28570*/  LEA.HI.X.SX32 R61, R184, R122, 0x1, P6 ;  /* 0x0000007ab83d7211 */ /* 0x008fe200030f0eff */
[----:B------:R-:W-:Y:S01]  /*28580*/  IMAD R182, R182, R201, RZ ;  /* 0x000000c9b6b67224 */ /* 0x000fe200078e02ff */
[-C--:B------:R-:W-:Y:S01]  /*28590*/  LEA R68, P5, R185, R123.reuse, 0x1 ;  /* 0x0000007bb9447211 */ /* 0x080fe200078a08ff */
[----:B------:R-:W-:Y:S01]  /*285a0*/  ULDC UR7, c[0x0][0x22c] ;  /* 0x00008b0000077ab9 */ /* 0x000fe20000000800 */
[----:B------:R-:W-:Y:S01]  /*285b0*/  LEA R70, P6, R183, R123, 0x1 ;  /* 0x0000007bb7467211 */ /* 0x000fe200078c08ff */
[----:B------:R2:W-:Y:S01]  /*285c0*/  @P1 STG.E.U16 desc[UR16][R60.64], R63 ;  /* 0x0000003f3c001986 */ /* 0x0005e2000c101510 */
[----:B------:R-:W-:-:S02]  /*285d0*/  PRMT R112, R62, 0x7632, R112 ;  /* 0x000076323e707816 */ /* 0x000fc40000000070 */
[-C--:B------:R-:W-:Y:S02]  /*285e0*/  LEA.HI.X.SX32 R69, R185, R122.reuse, 0x1, P5 ;  /* 0x0000007ab9457211 */ /* 0x080fe400028f0eff */
[C---:B------:R-:W-:Y:S01]  /*285f0*/  ISETP.LT.AND P1, PT, R178.reuse, UR4, !P0 ;  /* 0x00000004b2007c0c */ /* 0x040fe2000c721270 */
[----:B------:R-:W-:Y:S01]  /*28600*/  IMAD R178, R178, R201, RZ ;  /* 0x000000c9b2b27224 */ /* 0x000fe200078e02ff */
[CC--:B0-----:R-:W-:Y:S02]  /*28610*/  LEA R62, P5, R182.reuse, R123.reuse, 0x1 ;  /* 0x0000007bb63e7211 */ /* 0x0c1fe400078a08ff */
[-C--:B------:R-:W-:Y:S02]  /*28620*/  LEA.HI.X.SX32 R71, R183, R122.reuse, 0x1, P6 ;  /* 0x0000007ab7477211 */ /* 0x080fe400030f0eff */
[----:B------:R-:W-:Y:S01]  /*28630*/  PRMT R114, R63, 0x7632, R114 ;  /* 0x000076323f727816 */ /* 0x000fe20000000072 */
[----:B------:R0:W-:Y:S01]  /*28640*/  @P3 STG.E.U16 desc[UR16][R68.64], R113 ;  /* 0x0000007144003986 */ /* 0x0001e2000c101510 */
[-C--:B--2---:R-:W-:Y:S01]  /*28650*/  LEA.HI.X.SX32 R63, R182, R122.reuse, 0x1, P5 ;  /* 0x0000007ab63f7211 */ /* 0x084fe200028f0eff */
[----:B------:R-:W-:Y:S01]  /*28660*/  ULDC UR4, c[0x0][0x22c] ;  /* 0x00008b0000047ab9 */ /* 0x000fe20000000800 */
[----:B------:R-:W-:Y:S01]  /*28670*/  LEA R60, P5, R178, R123, 0x1 ;  /* 0x0000007bb23c7211 */ /* 0x000fe200078a08ff */
[----:B------:R-:W-:Y:S01]  /*28680*/  @P2 STG.E.U16 desc[UR16][R70.64], R120 ;  /* 0x0000007846002986 */ /* 0x000fe2000c101510 */
[C---:B------:R-:W-:Y:S01]  /*28690*/  ISETP.LT.AND P2, PT, R177.reuse, UR5, !P0 ;  /* 0x00000005b1007c0c */ /* 0x040fe2000c741270 */
[----:B------:R-:W-:Y:S01]  /*286a0*/  ULDC UR5, c[0x0][0x22c] ;  /* 0x00008b0000057ab9 */ /* 0x000fe20000000800 */
[-C--:B------:R-:W-:Y:S01]  /*286b0*/  IMAD R177, R177, R201.reuse, RZ ;  /* 0x000000c9b1b17224 */ /* 0x080fe200078e02ff */
[C---:B------:R-:W-:Y:S01]  /*286c0*/  ISETP.LT.AND P3, PT, R176.reuse, UR4, !P0 ;  /* 0x00000004b0007c0c */ /* 0x040fe2000c761270 */
[-C--:B------:R-:W-:Y:S01]  /*286d0*/  IMAD R176, R176, R201.reuse, RZ ;  /* 0x000000c9b0b07224 */ /* 0x080fe200078e02ff */
[-C--:B------:R-:W-:Y:S01]  /*286e0*/  LEA.HI.X.SX32 R61, R178, R122.reuse, 0x1, P5 ;  /* 0x0000007ab23d7211 */ /* 0x080fe200028f0eff */
[----:B------:R2:W-:Y:S01]  /*286f0*/  @P4 STG.E.U16 desc[UR16][R62.64], R112 ;  /* 0x000000703e004986 */ /* 0x0005e2000c101510 */
[C---:B------:R-:W-:Y:S01]  /*28700*/  ISETP.LT.AND P5, PT, R171.reuse, UR5, !P0 ;  /* 0x00000005ab007c0c */ /* 0x040fe2000c7a1270 */
[----:B------:R-:W-:Y:S01]  /*28710*/  IMAD R171, R171, R201, RZ ;  /* 0x000000c9abab7224 */ /* 0x000fe200078e02ff */
[C---:B0-----:R-:W-:Y:S01]  /*28720*/  LEA R68, P6, R176.reuse, R123, 0x1 ;  /* 0x0000007bb0447211 */ /* 0x041fe200078c08ff */
[----:B------:R0:W-:Y:S01]  /*28730*/  @P1 STG.E.U16 desc[UR16][R60.64], R114 ;  /* 0x000000723c001986 */ /* 0x0001e2000c101510 */
[----:B------:R-:W-:Y:S01]  /*28740*/  ULDC UR4, c[0x0][0x22c] ;  /* 0x00008b0000047ab9 */ /* 0x000fe20000000800 */
[----:B------:R-:W-:Y:S01]  /*28750*/  ULDC UR5, c[0x0][0x22c] ;  /* 0x00008b0000057ab9 */ /* 0x000fe20000000800 */
[----:B------:R-:W-:-:S02]  /*28760*/  LEA.HI.X.SX32 R69, R176, R122, 0x1, P6 ;  /* 0x0000007ab0457211 */ /* 0x000fc400030f0eff */
[-C--:B--2---:R-:W-:Y:S02]  /*28770*/  LEA R62, P4, R177, R123.reuse, 0x1 ;  /* 0x0000007bb13e7211 */ /* 0x084fe400078808ff */
[----:B0-----:R-:W-:Y:S02]  /*28780*/  LEA R60, P1, R171, R123, 0x1 ;  /* 0x0000007bab3c7211 */ /* 0x001fe400078208ff */
[-C--:B------:R-:W-:Y:S02]  /*28790*/  LEA.HI.X.SX32 R63, R177, R122.reuse, 0x1, P4 ;  /* 0x0000007ab13f7211 */ /* 0x080fe400020f0eff */
[----:B------:R-:W-:Y:S02]  /*287a0*/  LEA.HI.X.SX32 R61, R171, R122, 0x1, P1 ;  /* 0x0000007aab3d7211 */ /* 0x000fe400008f0eff */
[C---:B------:R-:W-:Y:S01]  /*287b0*/  ISETP.LT.AND P4, PT, R175.reuse, UR4, !P0 ;  /* 0x00000004af007c0c */ /* 0x040fe2000c781270 */
[----:B------:R-:W-:Y:S01]  /*287c0*/  IMAD R175, R175, R201, RZ ;  /* 0x000000c9afaf7224 */ /* 0x000fe200078e02ff */
[----:B----4-:R-:W-:Y:S01]  /*287d0*/  @P2 STG.E.U16 desc[UR16][R62.64], R44 ;  /* 0x0000002c3e002986 */ /* 0x010fe2000c101510 */
[----:B------:R-:W-:-:S03]  /*287e0*/  ULDC UR4, c[0x0][0x22c] ;  /* 0x00008b0000047ab9 */ /* 0x000fc60000000800 */
[----:B------:R-:W-:Y:S04]  /*287f0*/  @P3 STG.E.U16 desc[UR16][R68.64], R45 ;  /* 0x0000002d44003986 */ /* 0x000fe8000c101510 */
[----:B------:R0:W-:Y:S01]  /*28800*/  @P5 STG.E.U16 desc[UR16][R60.64], R46 ;  /* 0x0000002e3c005986 */ /* 0x0001e2000c101510 */
[C---:B------:R-:W-:Y:S01]  /*28810*/  ISETP.LT.AND P2, PT, R174.reuse, UR4, !P0 ;  /* 0x00000004ae007c0c */ /* 0x040fe2000c741270 */
[-C--:B------:R-:W-:Y:S01]  /*28820*/  IMAD R174, R174, R201.reuse, RZ ;  /* 0x000000c9aeae7224 */ /* 0x080fe200078e02ff */
[C---:B------:R-:W-:Y:S01]  /*28830*/  ISETP.LT.AND P1, PT, R172.reuse, UR5, !P0 ;  /* 0x00000005ac007c0c */ /* 0x040fe2000c721270 */
[----:B------:R-:W-:Y:S01]  /*28840*/  IMAD R172, R172, R201, RZ ;  /* 0x000000c9acac7224 */ /* 0x000fe200078e02ff */
[----:B------:R-:W-:Y:S01]  /*28850*/  ULDC UR4, c[0x0][0x22c] ;  /* 0x00008b0000047ab9 */ /* 0x000fe20000000800 */
[----:B------:R-:W-:Y:S01]  /*28860*/  ULDC UR5, c[0x0][0x22c] ;  /* 0x00008b0000057ab9 */ /* 0x000fe20000000800 */
[----:B0-----:R-:W-:-:S04]  /*28870*/  LEA R60, P3, R175, R123, 0x1 ;  /* 0x0000007baf3c7211 */ /* 0x001fc800078608ff */
[----:B------:R-:W-:Y:S02]  /*28880*/  LEA.HI.X.SX32 R61, R175, R122, 0x1, P3 ;  /* 0x0000007aaf3d7211 */ /* 0x000fe400018f0eff */
[C---:B------:R-:W-:Y:S01]  /*28890*/  ISETP.LT.AND P3, PT, R173.reuse, UR6, !P0 ;  /* 0x00000006ad007c0c */ /* 0x040fe2000c761270 */
[----:B------:R-:W-:Y:S01]  /*288a0*/  IMAD R173, R173, R201, RZ ;  /* 0x000000c9adad7224 */ /* 0x000fe200078e02ff */
[----:B------:R-:W-:Y:S01]  /*288b0*/  PRMT R46, R44, 0x7632, R46 ;  /* 0x000076322c2e7816 */ /* 0x000fe2000000002e */
[----:B------:R0:W-:Y:S01]  /*288c0*/  @P4 STG.E.U16 desc[UR16][R60.64], R47 ;  /* 0x0000002f3c004986 */ /* 0x0001e2000c101510 */
[-C--:B------:R-:W-:Y:S01]  /*288d0*/  LEA R44, P5, R172, R123.reuse, 0x1 ;  /* 0x0000007bac2c7211 */ /* 0x080fe200078a08ff */
[----:B------:R-:W-:Y:S01]  /*288e0*/  ULDC UR6, c[0x0][0x22c] ;  /* 0x00008b0000067ab9 */ /* 0x000fe20000000800 */
[----:B------:R-:W-:Y:S02]  /*288f0*/  PRMT R68, R45, 0x7632, R68 ;  /* 0x000076322d447816 */ /* 0x000fe40000000044 */
[----:B------:R-:W-:-:S02]  /*28900*/  LEA R62, P6, R173, R123, 0x1 ;  /* 0x0000007bad3e7211 */ /* 0x000fc400078c08ff */
[----:B------:R-:W-:Y:S02]  /*28910*/  LEA.HI.X.SX32 R45, R172, R122, 0x1, P5 ;  /* 0x0000007aac2d7211 */ /* 0x000fe400028f0eff */
[----:B0-----:R-:W-:-:S04]  /*28920*/  LEA R60, P4, R174, R123, 0x1 ;  /* 0x0000007bae3c7211 */ /* 0x001fc800078808ff */
[-C--:B------:R-:W-:Y:S02]  /*28930*/  LEA.HI.X.SX32 R61, R174, R122.reuse, 0x1, P4 ;  /* 0x0000007aae3d7211 */ /* 0x080fe400020f0eff */
[----:B------:R-:W-:Y:S02]  /*28940*/  PRMT R69, R46, 0x7632, R69 ;  /* 0x000076322e457816 */ /* 0x000fe40000000045 */
[----:B------:R-:W-:Y:S01]  /*28950*/  LEA.HI.X.SX32 R63, R173, R122, 0x1, P6 ;  /* 0x0000007aad3f7211 */ /* 0x000fe200030f0eff */
[----:B------:R-:W-:Y:S04]  /*28960*/  @P2 STG.E.U16 desc[UR16][R60.64], R46 ;  /* 0x0000002e3c002986 */ /* 0x000fe8000c101510 */
[----:B------:R0:W-:Y:S01]  /*28970*/  @P1 STG.E.U16 desc[UR16][R44.64], R68 ;  /* 0x000000442c001986 */ /* 0x0001e2000c101510 */
[C---:B------:R-:W-:Y:S01]  /*28980*/  ISETP.LT.AND P1, PT, R170.reuse, UR4, !P0 ;  /* 0x00000004aa007c0c */ /* 0x040fe2000c721270 */
[-C--:B------:R-:W-:Y:S01]  /*28990*/  IMAD R170, R170, R201.reuse, RZ ;  /* 0x000000c9aaaa7224 */ /* 0x080fe200078e02ff */
[----:B------:R-:W-:Y:S01]  /*289a0*/  ISETP.LT.AND P2, PT, R167, UR6, !P0 ;  /* 0x00000006a7007c0c */ /* 0x000fe2000c741270 */
[----:B------:R2:W-:Y:S01]  /*289b0*/  @P3 STG.E.U16 desc[UR16][R62.64], R69 ;  /* 0x000000453e003986 */ /* 0x0005e2000c101510 */
[C---:B------:R-:W-:Y:S01]  /*289c0*/  ISETP.LT.AND P3, PT, R168.reuse, UR5, !P0 ;  /* 0x00000005a8007c0c */ /* 0x040fe2000c761270 */
[-C--:B------:R-:W-:Y:S01]  /*289d0*/  IMAD R168, R168, R201.reuse, RZ ;  /* 0x000000c9a8a87224 */ /* 0x080fe200078e02ff */
[----:B------:R-:W-:Y:S01]  /*289e0*/  ISETP.LT.AND P4, PT, R169, UR7, !P0 ;  /* 0x00000007a9007c0c */ /* 0x000fe2000c781270 */
[----:B------:R-:W-:Y:S01]  /*289f0*/  IMAD R167, R167, R201, RZ ;  /* 0x000000c9a7a77224 */ /* 0x000fe200078e02ff */
[----:B------:R-:W-:Y:S01]  /*28a00*/  ULDC UR4, c[0x0][0x22c] ;  /* 0x00008b0000047ab9 */ /* 0x000fe20000000800 */
[----:B------:R-:W-:Y:S01]  /*28a10*/  ULDC UR5, c[0x0][0x22c] ;  /* 0x00008b0000057ab9 */ /* 0x000fe20000000800 */
[-C--:B0-----:R-:W-:Y:S01]  /*28a20*/  LEA R44, P6, R170, R123.reuse, 0x1 ;  /* 0x0000007baa2c7211 */ /* 0x081fe200078c08ff */
[----:B------:R-:W-:Y:S01]  /*28a30*/  ULDC UR6, c[0x0][0x22c] ;  /* 0x00008b0000067ab9 */ /* 0x000fe20000000800 */
[----:B------:R-:W-:-:S02]  /*28a40*/  LEA R60, P5, R168, R123, 0x1 ;  /* 0x0000007ba83c7211 */ /* 0x000fc400078a08ff */
[----:B--2---:R-:W-:Y:S01]  /*28a50*/  PRMT R63, R47, 0x7632, R63 ;  /* 0x000076322f3f7816 */ /* 0x004fe2000000003f */
[----:B------:R-:W-:Y:S01]  /*28a60*/  IMAD R169, R169, R201, RZ ;  /* 0x000000c9a9a97224 */ /* 0x000fe200078e02ff */
[-C--:B------:R-:W-:Y:S01]  /*28a70*/  LEA.HI.X.SX32 R45, R170, R122.reuse, 0x1, P6 ;  /* 0x0000007aaa2d7211 */ /* 0x080fe200030f0eff */
[----:B------:R-:W-:Y:S01]  /*28a80*/  ULDC UR7, c[0x0][0x22c] ;  /* 0x00008b0000077ab9 */ /* 0x000fe20000000800 */
[C---:B------:R-:W-:Y:S02]  /*28a90*/  LEA R46, P6, R167.reuse, R123, 0x1 ;  /* 0x0000007ba72e7211 */ /* 0x040fe400078c08ff */
[-C--:B------:R-:W-:Y:S01]  /*28aa0*/  LEA.HI.X.SX32 R61, R168, R122.reuse, 0x1, P5 ;  /* 0x0000007aa83d7211 */ /* 0x080fe200028f0eff */
[----:B------:R0:W-:Y:S01]  /*28ab0*/  @P1 STG.E.U16 desc[UR16][R44.64], R63 ;  /* 0x0000003f2c001986 */ /* 0x0001e2000c101510 */
[-C--:B------:R-:W-:Y:S02]  /*28ac0*/  LEA.HI.X.SX32 R47, R167, R122.reuse, 0x1, P6 ;  /* 0x0000007aa72f7211 */ /* 0x080fe400030f0eff */
[C---:B------:R-:W-:Y:S01]  /*28ad0*/  ISETP.LT.AND P1, PT, R165.reuse, UR4, !P0 ;  /* 0x00000004a5007c0c */ /* 0x040fe2000c721270 */
[----:B------:R-:W-:Y:S01]  /*28ae0*/  IMAD R165, R165, R201, RZ ;  /* 0x000000c9a5a57224 */ /* 0x000fe200078e02ff */
[----:B------:R-:W-:Y:S01]  /*28af0*/  LEA R62, P5, R169, R123, 0x1 ;  /* 0x0000007ba93e7211 */ /* 0x000fe200078a08ff */
[----:B------:R2:W-:Y:S01]  /*28b00*/  @P3 STG.E.U16 desc[UR16][R60.64], R48 ;  /* 0x000000303c003986 */ /* 0x0005e2000c101510 */
[C---:B------:R-:W-:Y:S01]  /*28b10*/  ISETP.LT.AND P3, PT, R166.reuse, UR5, !P0 ;  /* 0x00000005a6007c0c */ /* 0x040fe2000c761270 */
[-C--:B------:R-:W-:Y:S01]  /*28b20*/  IMAD R166, R166, R201.reuse, RZ ;  /* 0x000000c9a6a67224 */ /* 0x080fe200078e02ff */
[----:B------:R-:W-:Y:S01]  /*28b30*/  PRMT R68, R49, 0x7632, R68 ;  /* 0x0000763231447816 */ /* 0x000fe20000000044 */
[----:B------:R3:W-:Y:S01]  /*28b40*/  @P2 STG.E.U16 desc[UR16][R46.64], R49 ;  /* 0x000000312e002986 */ /* 0x0007e2000c101510 */
[C---:B------:R-:W-:Y:S01]  /*28b50*/  ISETP.LT.AND P2, PT, R164.reuse, UR6, !P0 ;  /* 0x00000006a4007c0c */ /* 0x040fe2000c741270 */
[----:B------:R-:W-:Y:S01]  /*28b60*/  IMAD R164, R164, R201, RZ ;  /* 0x000000c9a4a47224 */ /* 0x000fe200078e02ff */
[----:B0-----:R-:W-:Y:S01]  /*28b70*/  LEA.HI.X.SX32 R63, R169, R122, 0x1, P5 ;  /* 0x0000007aa93f7211 */ /* 0x001fe200028f0eff */
[----:B------:R-:W-:Y:S01]  /*28b80*/  ULDC UR4, c[0x0][0x22c] ;  /* 0x00008b0000047ab9 */ /* 0x000fe20000000800 */
[----:B------:R-:W-:Y:S01]  /*28b90*/  LEA R44, P6, R165, R123, 0x1 ;  /* 0x0000007ba52c7211 */ /* 0x000fe200078c08ff */
[----:B------:R-:W-:Y:S01]  /*28ba0*/  ULDC UR5, c[0x0][0x22c] ;  /* 0x00008b0000057ab9 */ /* 0x000fe20000000800 */
[----:B------:R-:W-:Y:S01]  /*28bb0*/  ULDC UR6, c[0x0][0x22c] ;  /* 0x00008b0000067ab9 */ /* 0x000fe20000000800 */
[----:B------:R0:W-:Y:S01]  /*28bc0*/  @P4 STG.E.U16 desc[UR16][R62.64], R50 ;  /* 0x000000323e004986 */ /* 0x0001e2000c101510 */
[----:B--2---:R-:W-:-:S02]  /*28bd0*/  PRMT R61, R48, 0x7632, R61 ;  /* 0x00007632303d7816 */ /* 0x004fc4000000003d */
[-C--:B------:R-:W-:Y:S02]  /*28be0*/  LEA.HI.X.SX32 R45, R165, R122.reuse, 0x1, P6 ;  /* 0x0000007aa52d7211 */ /* 0x080fe400030f0eff */
[----:B---3--:R-:W-:Y:S02]  /*28bf0*/  LEA R46, P5, R166, R123, 0x1 ;  /* 0x0000007ba62e7211 */ /* 0x008fe400078a08ff */
[C---:B------:R-:W-:Y:S01]  /*28c00*/  ISETP.LT.AND P4, PT, R160.reuse, UR7, !P0 ;  /* 0x00000007a0007c0c */ /* 0x040fe2000c781270 */
[----:B------:R-:W-:Y:S01]  /*28c10*/  IMAD R160, R160, R201, RZ ;  /* 0x000000c9a0a07224 */ /* 0x000fe200078e02ff */
[----:B------:R-:W-:Y:S02]  /*28c20*/  LEA R48, P6, R164, R123, 0x1 ;  /* 0x0000007ba4307211 */ /* 0x000fe400078c08ff */
[----:B------:R-:W-:Y:S01]  /*28c30*/  PRMT R60, R50, 0x7632, R60 ;  /* 0x00007632323c7816 */ /* 0x000fe2000000003c */
[----:B------:R2:W-:Y:S01]  /*28c40*/  @P1 STG.E.U16 desc[UR16][R44.64], R51 ;  /* 0x000000332c001986 */ /* 0x0005e2000c101510 */
[-C--:B------:R-:W-:Y:S01]  /*28c50*/  LEA.HI.X.SX32 R47, R166, R122.reuse, 0x1, P5 ;  /* 0x0000007aa62f7211 */ /* 0x080fe200028f0eff */
[----:B------:R-:W-:Y:S01]  /*28c60*/  ULDC UR7, c[0x0][0x22c] ;  /* 0x00008b0000077ab9 */ /* 0x000fe20000000800 */
[----:B------:R-:W-:-:S02]  /*28c70*/  LEA.HI.X.SX32 R49, R164, R122, 0x1, P6 ;  /* 0x0000007aa4317211 */ /* 0x000fc400030f0eff */
[C---:B0-----:R-:W-:Y:S01]  /*28c80*/  LEA R50, P5, R160.reuse, R123, 0x1 ;  /* 0x0000007ba0327211 */ /* 0x041fe200078a08ff */
[----:B------:R0:W-:Y:S01]  /*28c90*/  @P3 STG.E.U16 desc[UR16][R46.64], R61 ;  /* 0x0000003d2e003986 */ /* 0x0001e2000c101510 */
[----:B------:R-:W-:Y:S01]  /*28ca0*/  ISETP.LT.AND P1, PT, R163, UR4, !P0 ;  /* 0x00000004a3007c0c */ /* 0x000fe2000c721270 */
[----:B------:R-:W-:Y:S01]  /*28cb0*/  ULDC UR4, c[0x0][0x22c] ;  /* 0x00008b0000047ab9 */ /* 0x000fe20000000800 */
[----:B------:R-:W-:Y:S01]  /*28cc0*/  PRMT R62, R51, 0x7632, R62 ;  /* 0x00007632333e7816 */ /* 0x000fe2000000003e */
[----:B------:R3:W-:Y:S01]  /*28cd0*/  @P2 STG.E.U16 desc[UR16][R48.64], R68 ;  /* 0x0000004430002986 */ /* 0x0007e2000c101510 */
[-C--:B------:R-:W-:Y:S01]  /*28ce0*/  IMAD R163, R163, R201.reuse, RZ ;  /* 0x000000c9a3a37224 */ /* 0x080fe200078e02ff */
[----:B--2---:R-:W-:Y:S02]  /*28cf0*/  LEA.HI.X.SX32 R51, R160, R122, 0x1, P5 ;  /* 0x0000007aa0337211 */ /* 0x004fe400028f0eff */
[C---:B------:R-:W-:Y:S01]  /*28d00*/  ISETP.LT.AND P2, PT, R162.reuse, UR5, !P0 ;  /* 0x00000005a2007c0c */ /* 0x040fe2000c741270 */
[-C--:B------:R-:W-:Y:S01]  /*28d10*/  IMAD R162, R162, R201.reuse, RZ ;  /* 0x000000c9a2a27224 */ /* 0x080fe200078e02ff */
[C---:B------:R-:W-:Y:S01]  /*28d20*/  ISETP.LT.AND P3, PT, R161.reuse, UR4, !P0 ;  /* 0x00000004a1007c0c */ /* 0x040fe2000c761270 */
[----:B------:R-:W-:Y:S01]  /*28d30*/  IMAD R161, R161, R201, RZ ;  /* 0x000000c9a1a17224 */ /* 0x000fe200078e02ff */
[----:B------:R2:W-:Y:S01]  /*28d40*/  @P4 STG.E.U16 desc[UR16][R50.64], R60 ;  /* 0x0000003c32004986 */ /* 0x0005e2000c101510 */
[-C--:B------:R-:W-:Y:S01]  /*28d50*/  LEA R44, P5, R163, R123.reuse, 0x1 ;  /* 0x0000007ba32c7211 */ /* 0x080fe200078a08ff */
[----:B------:R-:W-:Y:S01]  /*28d60*/  ULDC UR5, c[0x0][0x22c] ;  /* 0x00008b0000057ab9 */ /* 0x000fe20000000800 */
[-C--:B0-----:R-:W-:Y:S01]  /*28d70*/  LEA R46, P4, R162, R123.reuse, 0x1 ;  /* 0x0000007ba22e7211 */ /* 0x081fe200078808ff */
[----:B------:R-:W-:Y:S01]  /*28d80*/  ULDC UR4, c[0x0][0x22c] ;  /* 0x00008b0000047ab9 */ /* 0x000fe20000000800 */
[----:B---3--:R-:W-:-:S02]  /*28d90*/  LEA R48, P6, R161, R123, 0x1 ;  /* 0x0000007ba1307211 */ /* 0x008fc400078c08ff */
[-C--:B------:R-:W-:Y:S02]  /*28da0*/  LEA.HI.X.SX32 R45, R163, R122.reuse, 0x1, P5 ;  /* 0x0000007aa32d7211 */ /* 0x080fe400028f0eff */
[C---:B------:R-:W-:Y:S01]  /*28db0*/  ISETP.LT.AND P5, PT, R155.reuse, UR5, !P0 ;  /* 0x000000059b007c0c */ /* 0x040fe2000c7a1270 */
[-C--:B------:R-:W-:Y:S01]  /*28dc0*/  IMAD R155, R155, R201.reuse, RZ ;  /* 0x000000c99b9b7224 */ /* 0x080fe200078e02ff */
[-C--:B------:R-:W-:Y:S02]  /*28dd0*/  LEA.HI.X.SX32 R47, R162, R122.reuse, 0x1, P4 ;  /* 0x0000007aa22f7211 */ /* 0x080fe400020f0eff */
[----:B------:R-:W-:Y:S01]  /*28de0*/  LEA.HI.X.SX32 R49, R161, R122, 0x1, P6 ;  /* 0x0000007aa1317211 */ /* 0x000fe200030f0eff */
[----:B------:R0:W-:Y:S01]  /*28df0*/  @P1 STG.E.U16 desc[UR16][R44.64], R62 ;  /* 0x0000003e2c001986 */ /* 0x0001e2000c101510 */
[C---:B------:R-:W-:Y:S01]  /*28e00*/  ISETP.LT.AND P4, PT, R159.reuse, UR4, !P0 ;  /* 0x000000049f007c0c */ /* 0x040fe2000c781270 */
[----:B------:R-:W-:Y:S01]  /*28e10*/  IMAD R159, R159, R201, RZ ;  /* 0x000000c99f9f7224 */ /* 0x000fe200078e02ff */
[----:B--2---:R-:W-:Y:S01]  /*28e20*/  LEA R50, P1, R155, R123, 0x1 ;  /* 0x0000007b9b327211 */ /* 0x004fe200078208ff */
[----:B------:R2:W-:Y:S01]  /*28e30*/  @P2 STG.E.U16 desc[UR16][R46.64], R56 ;  /* 0x000000382e002986 */ /* 0x0005e2000c101510 */
[----:B------:R-:W-:Y:S01]  /*28e40*/  ULDC UR4, c[0x0][0x22c] ;  /* 0x00008b0000047ab9 */ /* 0x000fe20000000800 */
[----:B------:R-:W-:-:S02]  /*28e50*/  ULDC UR5, c[0x0][0x22c] ;  /* 0x00008b0000057ab9 */ /* 0x000fc40000000800 */
[----:B------:R3:W-:Y:S01]  /*28e60*/  @P3 STG.E.U16 desc[UR16][R48.64], R57 ;  /* 0x0000003930003986 */ /* 0x0007e2000c101510 */
[-C--:B------:R-:W-:Y:S02]  /*28e70*/  LEA.HI.X.SX32 R51, R155, R122.reuse, 0x1, P1 ;  /* 0x0000007a9b337211 */ /* 0x080fe400008f0eff */
[C---:B0-----:R-:W-:Y:S02]  /*28e80*/  LEA R44, P3, R159.reuse, R123, 0x1 ;  /* 0x0000007b9f2c7211 */ /* 0x041fe400078608ff */
[C---:B------:R-:W-:Y:S01]  /*28e90*/  ISETP.LT.AND P2, PT, R158.reuse, UR4, !P0 ;  /* 0x000000049e007c0c */ /* 0x040fe2000c741270 */
[-C--:B------:R-:W-:Y:S01]  /*28ea0*/  IMAD R158, R158, R201.reuse, RZ ;  /* 0x000000c99e9e7224 */ /* 0x080fe200078e02ff */
[-C--:B------:R-:W-:Y:S02]  /*28eb0*/  LEA.HI.X.SX32 R45, R159, R122.reuse, 0x1, P3 ;  /* 0x0000007a9f2d7211 */ /* 0x080fe400018f0eff */
[C---:B------:R-:W-:Y:S01]  /*28ec0*/  ISETP.LT.AND P1, PT, R156.reuse, UR5, !P0 ;  /* 0x000000059c007c0c */ /* 0x040fe2000c721270 */
[-C--:B------:R-:W-:Y:S01]  /*28ed0*/  IMAD R156, R156, R201.reuse, RZ ;  /* 0x000000c99c9c7224 */ /* 0x080fe200078e02ff */
[----:B------:R0:W-:Y:S01]  /*28ee0*/  @P5 STG.E.U16 desc[UR16][R50.64], R58 ;  /* 0x0000003a32005986 */ /* 0x0001e2000c101510 */
[C---:B------:R-:W-:Y:S01]  /*28ef0*/  ISETP.LT.AND P3, PT, R157.reuse, UR6, !P0 ;  /* 0x000000069d007c0c */ /* 0x040fe2000c761270 */
[----:B------:R-:W-:Y:S01]  /*28f00*/  IMAD R157, R157, R201, RZ ;  /* 0x000000c99d9d7224 */ /* 0x000fe200078e02ff */
[----:B--2---:R-:W-:Y:S01]  /*28f10*/  PRMT R56, R56, 0x7632, R56 ;  /* 0x0000763238387816 */ /* 0x004fe20000000038 */
[----:B------:R2:W-:Y:S01]  /*28f20*/  @P4 STG.E.U16 desc[UR16][R44.64], R59 ;  /* 0x0000003b2c004986 */ /* 0x0005e2000c101510 */
[-C--:B------:R-:W-:Y:S01]  /*28f30*/  LEA R46, P4, R158, R123.reuse, 0x1 ;  /* 0x0000007b9e2e7211 */ /* 0x080fe200078808ff */
[----:B------:R-:W-:Y:S01]  /*28f40*/  ULDC UR4, c[0x0][0x22c] ;  /* 0x00008b0000047ab9 */ /* 0x000fe20000000800 */
[----:B---3--:R-:W-:Y:S01]  /*28f50*/  LEA R48, P5, R156, R123, 0x1 ;  /* 0x0000007b9c307211 */ /* 0x008fe200078a08ff */
[----:B------:R-:W-:Y:S01]  /*28f60*/  ULDC UR5, c[0x0][0x22c] ;  /* 0x00008b0000057ab9 */ /* 0x000fe20000000800 */
[----:B------:R-:W-:Y:S01]  /*28f70*/  LEA.HI.X.SX32 R47, R158, R122, 0x1, P4 ;  /* 0x0000007a9e2f7211 */ /* 0x000fe200020f0eff */
[----:B------:R-:W-:Y:S01]  /*28f80*/  ULDC UR6, c[0x0][0x22c] ;  /* 0x00008b0000067ab9 */ /* 0x000fe20000000800 */
[----:B------:R-:W-:-:S02]  /*28f90*/  PRMT R57, R57, 0x7632, R57 ;  /* 0x0000763239397816 */ /* 0x000fc40000000039 */
[C---:B0-----:R-:W-:Y:S02]  /*28fa0*/  LEA R50, P6, R157.reuse, R123, 0x1 ;  /* 0x0000007b9d327211 */ /* 0x041fe400078c08ff */
[-C--:B------:R-:W-:Y:S01]  /*28fb0*/  LEA.HI.X.SX32 R49, R156, R122.reuse, 0x1, P5 ;  /* 0x0000007a9c317211 */ /* 0x080fe200028f0eff */
[----:B------:R0:W-:Y:S01]  /*28fc0*/  @P2 STG.E.U16 desc[UR16][R46.64], R56 ;  /* 0x000000382e002986 */ /* 0x0001e2000c101510 */
[----:B------:R-:W-:Y:S02]  /*28fd0*/  PRMT R58, R58, 0x7632, R58 ;  /* 0x000076323a3a7816 */ /* 0x000fe4000000003a */
[-C--:B------:R-:W-:Y:S01]  /*28fe0*/  LEA.HI.X.SX32 R51, R157, R122.reuse, 0x1, P6 ;  /* 0x0000007a9d337211 */ /* 0x080fe200030f0eff */
[----:B------:R3:W-:Y:S01]  /*28ff0*/  @P1 STG.E.U16 desc[UR16][R48.64], R57 ;  /* 0x0000003930001986 */ /* 0x0007e2000c101510 */
[C---:B------:R-:W-:Y:S01]  /*29000*/  ISETP.LT.AND P1, PT, R154.reuse, UR4, !P0 ;  /* 0x000000049a007c0c */ /* 0x040fe2000c721270 */
[-C--:B------:R-:W-:Y:S01]  /*29010*/  IMAD R154, R154, R201.reuse, RZ ;  /* 0x000000c99a9a7224 */ /* 0x080fe200078e02ff */
[C---:B------:R-:W-:Y:S01]  /*29020*/  ISETP.LT.AND P2, PT, R151.reuse, UR6, !P0 ;  /* 0x0000000697007c0c */ /* 0x040fe2000c741270 */
[----:B------:R4:W-:Y:S01]  /*29030*/  @P3 STG.E.U16 desc[UR16][R50.64], R58 ;  /* 0x0000003a32003986 */ /* 0x0009e2000c101510 */
[C---:B------:R-:W-:Y:S01]  /*29040*/  ISETP.LT.AND P3, PT, R152.reuse, UR5, !P0 ;  /* 0x0000000598007c0c */ /* 0x040fe2000c761270 */
[----:B------:R-:W-:Y:S01]  /*29050*/  IMAD R152, R152, R201, RZ ;  /* 0x000000c998987224 */ /* 0x000fe200078e02ff */
[----:B--2---:R-:W-:Y:S01]  /*29060*/  LEA R44, P6, R154, R123, 0x1 ;  /* 0x0000007b9a2c7211 */ /* 0x004fe200078c08ff */
[----:B------:R-:W-:Y:S01]  /*29070*/  IMAD R151, R151, R201, RZ ;  /* 0x000000c997977224 */ /* 0x000fe200078e02ff */
[----:B------:R-:W-:Y:S01]  /*29080*/  PRMT R59, R59, 0x7632, R59 ;  /* 0x000076323b3b7816 */ /* 0x000fe2000000003b */
[----:B------:R-:W-:Y:S01]  /*29090*/  ULDC UR4, c[0x0][0x22c] ;  /* 0x00008b0000047ab9 */ /* 0x000fe20000000800 */
[-C--:B0-----:R-:W-:Y:S01]  /*290a0*/  LEA R46, P5, R152, R123.reuse, 0x1 ;  /* 0x0000007b982e7211 */ /* 0x081fe200078a08ff */
[----:B------:R-:W-:Y:S01]  /*290b0*/  ULDC UR5, c[0x0][0x22c] ;  /* 0x00008b0000057ab9 */ /* 0x000fe20000000800 */
[----:B------:R-:W-:Y:S01]  /*290c0*/  LEA.HI.X.SX32 R45, R154, R122, 0x1, P6 ;  /* 0x0000007a9a2d7211 */ /* 0x000fe200030f0eff */
[----:B------:R-:W-:Y:S01]  /*290d0*/  ULDC UR6, c[0x0][0x22c] ;  /* 0x00008b0000067ab9 */ /* 0x000fe20000000800 */
[----:B---3--:R-:W-:-:S02]  /*290e0*/  LEA R48, P6, R151, R123, 0x1 ;  /* 0x0000007b97307211 */ /* 0x008fc400078c08ff */
[-C--:B------:R-:W-:Y:S02]  /*290f0*/  LEA.HI.X.SX32 R47, R152, R122.reuse, 0x1, P5 ;  /* 0x0000007a982f7211 */ /* 0x080fe400028f0eff */
[C---:B------:R-:W-:Y:S01]  /*29100*/  ISETP.LT.AND P4, PT, R153.reuse, UR7, !P0 ;  /* 0x0000000799007c0c */ /* 0x040fe2000c781270 */
[----:B------:R-:W-:Y:S01]  /*29110*/  IMAD R153, R153, R201, RZ ;  /* 0x000000c999997224 */ /* 0x000fe200078e02ff */
[----:B------:R-:W-:Y:S01]  /*29120*/  LEA.HI.X.SX32 R49, R151, R122, 0x1, P6 ;  /* 0x0000007a97317211 */ /* 0x000fe200030f0eff */
[----:B------:R0:W-:Y:S04]  /*29130*/  @P1 STG.E.U16 desc[UR16][R44.64], R59 ;  /* 0x0000003b2c001986 */ /* 0x0001e8000c101510 */
[----:B------:R2:W-:Y:S01]  /*29140*/  @P3 STG.E.U16 desc[UR16][R46.64], R64 ;  /* 0x000000402e003986 */ /* 0x0005e2000c101510 */
[----:B----4-:R-:W-:-:S03]  /*29150*/  LEA R50, P5, R153, R123, 0x1 ;  /* 0x0000007b99327211 */ /* 0x010fc600078a08ff */
[----:B------:R-:W-:Y:S01]  /*29160*/  @P2 STG.E.U16 desc[UR16][R48.64], R65 ;  /* 0x0000004130002986 */ /* 0x000fe2000c101510 */
[C---:B------:R-:W-:Y:S01]  /*29170*/  ISETP.LT.AND P2, PT, R148.reuse, UR4, !P0 ;  /* 0x0000000494007c0c */ /* 0x040fe2000c741270 */
[-C--:B------:R-:W-:Y:S01]  /*29180*/  IMAD R148, R148, R201.reuse, RZ ;  /* 0x000000c994947224 */ /* 0x080fe200078e02ff */
[-C--:B------:R-:W-:Y:S01]  /*29190*/  LEA.HI.X.SX32 R51, R153, R122.reuse, 0x1, P5 ;  /* 0x0000007a99337211 */ /* 0x080fe200028f0eff */
[----:B------:R-:W-:Y:S01]  /*291a0*/  ULDC UR4, c[0x0][0x22c] ;  /* 0x00008b0000047ab9 */ /* 0x000fe20000000800 */
[C---:B------:R-:W-:Y:S01]  /*291b0*/  ISETP.LT.AND P3, PT, R150.reuse, UR5, !P0 ;  /* 0x0000000596007c0c */ /* 0x040fe2000c761270 */
[----:B------:R-:W-:Y:S01]  /*291c0*/  IMAD R150, R150, R201, RZ ;  /* 0x000000c996967224 */ /* 0x000fe200078e02ff */
[----:B0-----:R-:W-:Y:S01]  /*291d0*/  LEA R44, P1, R148, R123, 0x1 ;  /* 0x0000007b942c7211 */ /* 0x001fe200078208ff */
[----:B------:R0:W-:Y:S01]  /*291e0*/  @P4 STG.E.U16 desc[UR16][R50.64], R66 ;  /* 0x0000004232004986 */ /* 0x0001e2000c101510 */
[----:B------:R-:W-:Y:S01]  /*291f0*/  ULDC UR5, c[0x0][0x22c] ;  /* 0x00008b0000057ab9 */ /* 0x000fe20000000800 */
[C---:B------:R-:W-:Y:S01]  /*29200*/  ISETP.LT.AND P4, PT, R142.reuse, UR4, !P0 ;  /* 0x000000048e007c0c */ /* 0x040fe2000c781270 */
[----:B------:R-:W-:Y:S01]  /*29210*/  IMAD R142, R142, R201, RZ ;  /* 0x000000c98e8e7224 */ /* 0x000fe200078e02ff */
[----:B------:R-:W-:Y:S01]  /*29220*/  LEA.HI.X.SX32 R45, R148, R122, 0x1, P1 ;  /* 0x0000007a942d7211 */ /* 0x000fe200008f0eff */
[----:B------:R-:W-:Y:S01]  /*29230*/  ULDC UR4, c[0x0][0x22c] ;  /* 0x00008b0000047ab9 */ /* 0x000fe20000000800 */
[----:B--2---:R-:W-:-:S02]  /*29240*/  LEA R46, P5, R150, R123, 0x1 ;  /* 0x0000007b962e7211 */ /* 0x004fc400078a08ff */
[C---:B------:R-:W-:Y:S01]  /*29250*/  ISETP.LT.AND P1, PT, R135.reuse, UR5, !P0 ;  /* 0x0000000587007c0c */ /* 0x040fe2000c721270 */
[----:B------:R-:W-:Y:S01]  /*29260*/  IMAD R135, R135, R201, RZ ;  /* 0x000000c987877224 */ /* 0x000fe200078e02ff */
[----:B------:R-:W-:Y:S01]  /*29270*/  LEA.HI.X.SX32 R47, R150, R122, 0x1, P5 ;  /* 0x0000007a962f7211 */ /* 0x000fe200028f0eff */
[----:B------:R-:W-:Y:S01]  /*29280*/  @P2 STG.E.U16 desc[UR16][R44.64], R67 ;  /* 0x000000432c002986 */ /* 0x000fe2000c101510 */
[----:B0-----:R-:W-:Y:S01]  /*29290*/  PRMT R51, R64, 0x7632, R51 ;  /* 0x0000763240337816 */ /* 0x001fe20000000033 */
[----:B------:R-:W-:Y:S01]  /*292a0*/  ULDC UR5, c[0x0][0x22c] ;  /* 0x00008b0000057ab9 */ /* 0x000fe20000000800 */
[-C--:B------:R-:W-:Y:S02]  /*292b0*/  LEA R48, P6, R142, R123.reuse, 0x1 ;  /* 0x0000007b8e307211 */ /* 0x080fe400078c08ff */
[----:B------:R-:W-:Y:S01]  /*292c0*/  LEA R50, P2, R135, R123, 0x1 ;  /* 0x0000007b87327211 */ /* 0x000fe200078408ff */
[----:B------:R0:W-:Y:S01]  /*292d0*/  @P3 STG.E.U16 desc[UR16][R46.64], R51 ;  /* 0x000000332e003986 */ /* 0x0001e2000c101510 */
[----:B------:R-:W-:-:S02]  /*292e0*/  PRMT R56, R65, 0x7632, R56 ;  /* 0x0000763241387816 */ /* 0x000fc40000000038 */
[-C--:B------:R-:W-:Y:S02]  /*292f0*/  LEA.HI.X.SX32 R49, R142, R122.reuse, 0x1, P6 ;  /* 0x0000007a8e317211 */ /* 0x080fe400030f0eff */
[----:B------:R-:W-:Y:S02]  /*29300*/  PRMT R57, R66, 0x7632, R57 ;  /* 0x0000763242397816 */ /* 0x000fe40000000039 */
[C---:B------:R-:W-:Y:S01]  /*29310*/  ISETP.LT.AND P5, PT, R149.reuse, UR4, !P0 ;  /* 0x0000000495007c0c */ /* 0x040fe2000c7a1270 */
[----:B------:R-:W-:Y:S01]  /*29320*/  IMAD R149, R149, R201, RZ ;  /* 0x000000c995957224 */ /* 0x000fe200078e02ff */
[-C--:B0-----:R-:W-:Y:S01]  /*29330*/  LEA.HI.X.SX32 R51, R135, R122.reuse, 0x1, P2 ;  /* 0x0000007a87337211 */ /* 0x081fe200010f0eff */
[----:B------:R0:W-:Y:S01]  /*29340*/  @P4 STG.E.U16 desc[UR16][R48.64], R56 ;  /* 0x0000003830004986 */ /* 0x0001e2000c101510 */
[----:B------:R-:W-:Y:S02]  /*29350*/  ULDC UR4, c[0x0][0x22c] ;  /* 0x00008b0000047ab9 */ /* 0x000fe40000000800 */
[----:B------:R-:W-:Y:S01]  /*29360*/  ISETP.LT.AND P4, PT, R141, UR4, !P0 ;  /* 0x000000048d007c0c */ /* 0x000fe2000c781270 */
[----:B------:R2:W-:Y:S01]  /*29370*/  @P1 STG.E.U16 desc[UR16][R50.64], R57 ;  /* 0x0000003932001986 */ /* 0x0005e2000c101510 */
[----:B------:R-:W-:Y:S01]  /*29380*/  LEA R44, P1, R149, R123, 0x1 ;  /* 0x0000007b952c7211 */ /* 0x000fe200078208ff */
[-C--:B------:R-:W-:Y:S01]  /*29390*/  IMAD R141, R141, R201.reuse, RZ ;  /* 0x000000c98d8d7224 */ /* 0x080fe200078e02ff */
[C---:B------:R-:W-:Y:S01]  /*293a0*/  ISETP.LT.AND P3, PT, R143.reuse, UR5, !P0 ;  /* 0x000000058f007c0c */ /* 0x040fe2000c761270 */
[-C--:B------:R-:W-:Y:S01]  /*293b0*/  IMAD R143, R143, R201.reuse, RZ ;  /* 0x000000c98f8f7224 */ /* 0x080fe200078e02ff */
[----:B------:R-:W-:Y:S01]  /*293c0*/  PRMT R58, R67, 0x7632, R58 ;  /* 0x00007632433a7816 */ /* 0x000fe2000000003a */
[----:B------:R-:W-:Y:S01]  /*293d0*/  ULDC UR4, c[0x0][0x22c] ;  /* 0x00008b0000047ab9 */ /* 0x000fe20000000800 */
[----:B------:R-:W-:Y:S01]  /*293e0*/  LEA.HI.X.SX32 R45, R149, R122, 0x1, P1 ;  /* 0x0000007a952d7211 */ /* 0x000fe200008f0eff */
[----:B------:R-:W-:Y:S01]  /*293f0*/  ULDC UR5, c[0x0][0x22c] ;  /* 0x00008b0000057ab9 */ /* 0x000fe20000000800 */
[C---:B------:R-:W-:Y:S01]  /*29400*/  ISETP.LT.AND P2, PT, R140.reuse, UR6, !P0 ;  /* 0x000000068c007c0c */ /* 0x040fe2000c741270 */
[----:B------:R-:W-:Y:S01]  /*29410*/  IMAD R140, R140, R201, RZ ;  /* 0x000000c98c8c7224 */ /* 0x000fe200078e02ff */
[-C--:B------:R-:W-:Y:S01]  /*29420*/  LEA R46, P1, R141, R123.reuse, 0x1 ;  /* 0x0000007b8d2e7211 */ /* 0x080fe200078208ff */
[----:B------:R3:W-:Y:S01]  /*29430*/  @P5 STG.E.U16 desc[UR16][R44.64], R58 ;  /* 0x0000003a2c005986 */ /* 0x0007e2000c101510 */
[-C--:B0-----:R-:W-:Y:S01]  /*29440*/  LEA R48, P6, R143, R123.reuse, 0x1 ;  /* 0x0000007b8f307211 */ /* 0x081fe200078c08ff */
[----:B------:R-:W-:Y:S01]  /*29450*/  ULDC UR6, c[0x0][0x22c] ;  /* 0x00008b0000067ab9 */ /* 0x000fe20000000800 */
[----:B--2---:R-:W-:-:S02]  /*29460*/  LEA R50, P5, R140, R123, 0x1 ;  /* 0x0000007b8c327211 */ /* 0x004fc400078a08ff */
[-C--:B------:R-:W-:Y:S02]  /*29470*/  LEA.HI.X.SX32 R47, R141, R122.reuse, 0x1, P1 ;  /* 0x0000007a8d2f7211 */ /* 0x080fe400008f0eff */
[----:B------:R-:W-:Y:S01]  /*29480*/  ISETP.LT.AND P1, PT, R208, UR4, !P0 ;  /* 0x00000004d0007c0c */ /* 0x000fe2000c721270 */
[----:B------:R-:W-:Y:S01]  /*29490*/  ULDC UR4, c[0x0][0x22c] ;  /* 0x00008b0000047ab9 */ /* 0x000fe20000000800 */
[-C--:B------:R-:W-:Y:S02]  /*294a0*/  LEA.HI.X.SX32 R49, R143, R122.reuse, 0x1, P6 ;  /* 0x0000007a8f317211 */ /* 0x080fe400030f0eff */
[----:B------:R-:W-:Y:S01]  /*294b0*/  LEA.HI.X.SX32 R51, R140, R122, 0x1, P5 ;  /* 0x0000007a8c337211 */ /* 0x000fe200028f0eff */
[----:B------:R0:W-:Y:S01]  /*294c0*/  @P4 STG.E.U16 desc[UR16][R46.64], R72 ;  /* 0x000000482e004986 */ /* 0x0001e2000c101510 */
[C---:B------:R-:W-:Y:S01]  /*294d0*/  ISETP.LT.AND P6, PT, R134.reuse, UR4, !P0 ;  /* 0x0000000486007c0c */ /* 0x040fe2000c7c1270 */
[----:B------:R-:W-:Y:S01]  /*294e0*/  IMAD R134, R134, R201, RZ ;  /* 0x000000c986867224 */ /* 0x000fe200078e02ff */
[----:B------:R-:W-:Y:S01]  /*294f0*/  ULDC UR4, c[0x0][0x22c] ;  /* 0x00008b0000047ab9 */ /* 0x000fe20000000800 */
[----:B------:R2:W-:Y:S04]  /*29500*/  @P3 STG.E.U16 desc[UR16][R48.64], R73 ;  /* 0x0000004930003986 */ /* 0x0005e8000c101510 */
[----:B------:R-:W-:Y:S01]  /*29510*/  @P2 STG.E.U16 desc[UR16][R50.64], R74 ;  /* 0x0000004a32002986 */ /* 0x000fe2000c101510 */
[----:B---3--:R-:W-:-:S02]  /*29520*/  LEA R44, P2, R134, R123, 0x1 ;  /* 0x0000007b862c7211 */ /* 0x008fc400078408ff */
[C---:B------:R-:W-:Y:S01]  /*29530*/  ISETP.LT.AND P4, PT, R126.reuse, UR4, !P0 ;  /* 0x000000047e007c0c */ /* 0x040fe2000c781270 */
[-C--:B------:R-:W-:Y:S01]  /*29540*/  IMAD R126, R126, R201.reuse, RZ ;  /* 0x000000c97e7e7224 */ /* 0x080fe200078e02ff */
[C---:B------:R-:W-:Y:S01]  /*29550*/  ISETP.LT.AND P3, PT, R133.reuse, UR5, !P0 ;  /* 0x0000000585007c0c */ /* 0x040fe2000c761270 */
[----:B------:R-:W-:Y:S01]  /*29560*/  IMAD R133, R133, R201, RZ ;  /* 0x000000c985857224 */ /* 0x000fe200078e02ff */
[----:B------:R-:W-:Y:S01]  /*29570*/  LEA.HI.X.SX32 R45, R134, R122, 0x1, P2 ;  /* 0x0000007a862d7211 */ /* 0x000fe200010f0eff */
[----:B------:R-:W-:Y:S01]  /*29580*/  ULDC UR4, c[0x0][0x22c] ;  /* 0x00008b0000047ab9 */ /* 0x000fe20000000800 */
[-C--:B0-----:R-:W-:Y:S01]  /*29590*/  LEA R46, P5, R126, R123.reuse, 0x1 ;  /* 0x0000007b7e2e7211 */ /* 0x081fe200078a08ff */
[----:B------:R-:W-:Y:S01]  /*295a0*/  ULDC UR5, c[0x0][0x22c] ;  /* 0x00008b0000057ab9 */ /* 0x000fe20000000800 */
[----:B------:R-:W-:Y:S01]  /*295b0*/  PRMT R56, R72, 0x7632, R56 ;  /* 0x0000763248387816 */ /* 0x000fe20000000038 */
[----:B------:R0:W-:Y:S01]  /*295c0*/  @P6 STG.E.U16 desc[UR16][R44.64], R75 ;  /* 0x0000004b2c006986 */ /* 0x0001e2000c101510 */
[----:B--2---:R-:W-:-:S02]  /*295d0*/  LEA R48, P6, R133, R123, 0x1 ;  /* 0x0000007b85307211 */ /* 0x004fc400078c08ff */
[-C--:B------:R-:W-:Y:S01]  /*295e0*/  LEA.HI.X.SX32 R47, R126, R122.reuse, 0x1, P5 ;  /* 0x0000007a7e2f7211 */ /* 0x080fe200028f0eff */
[----:B------:R-:W2:Y:S01]  /*295f0*/  LDS.128 R208, [R211] ;  /* 0x00000000d3d07984 */ /* 0x000ea20000000c00 */
[----:B------:R-:W-:Y:S02]  /*29600*/  LEA.HI.X.SX32 R49, R133, R122, 0x1, P6 ;  /* 0x0000007a85317211 */ /* 0x000fe400030f0eff */
[----:B------:R-:W-:Y:S02]  /*29610*/  PRMT R57, R73, 0x7632, R57 ;  /* 0x0000763249397816 */ /* 0x000fe40000000039 */
[C---:B------:R-:W-:Y:S01]  /*29620*/  ISETP.LT.AND P6, PT, R132.reuse, UR4, !P0 ;  /* 0x0000000484007c0c */ /* 0x040fe2000c7c1270 */
[-C--:B------:R-:W-:Y:S01]  /*29630*/  IMAD R132, R132, R201.reuse, RZ ;  /* 0x000000c984847224 */ /* 0x080fe200078e02ff */
[C---:B------:R-:W-:Y:S01]  /*29640*/  ISETP.LT.AND P2, PT, R111.reuse, UR6, !P0 ;  /* 0x000000066f007c0c */ /* 0x040fe2000c741270 */
[----:B------:R-:W-:Y:S01]  /*29650*/  IMAD R111, R111, R201, RZ ;  /* 0x000000c96f6f7224 */ /* 0x000fe200078e02ff */
[----:B------:R3:W-:Y:S01]  /*29660*/  @P4 STG.E.U16 desc[UR16][R46.64], R56 ;  /* 0x000000382e004986 */ /* 0x0007e2000c101510 */
[----:B------:R-:W-:-:S03]  /*29670*/  ULDC UR4, c[0x0][0x22c] ;  /* 0x00008b0000047ab9 */ /* 0x000fc60000000800 */
[----:B------:R-:W-:Y:S01]  /*29680*/  @P3 STG.E.U16 desc[UR16][R48.64], R57 ;  /* 0x0000003930003986 */ /* 0x000fe2000c101510 */
[CC--:B0-----:R-:W-:Y:S02]  /*29690*/  LEA R44, P3, R132.reuse, R123.reuse, 0x1 ;  /* 0x0000007b842c7211 */ /* 0x0c1fe400078608ff */
[C---:B------:R-:W-:Y:S02]  /*296a0*/  LEA R50, P5, R111.reuse, R123, 0x1 ;  /* 0x0000007b6f327211 */ /* 0x040fe400078a08ff */
[-C--:B------:R-:W-:Y:S02]  /*296b0*/  LEA.HI.X.SX32 R45, R132, R122.reuse, 0x1, P3 ;  /* 0x0000007a842d7211 */ /* 0x080fe400018f0eff */
[----:B------:R-:W-:Y:S02]  /*296c0*/  PRMT R58, R74, 0x7632, R58 ;  /* 0x000076324a3a7816 */ /* 0x000fe4000000003a */
[-C--:B------:R-:W-:Y:S02]  /*296d0*/  LEA.HI.X.SX32 R51, R111, R122.reuse, 0x1, P5 ;  /* 0x0000007a6f337211 */ /* 0x080fe400028f0eff */
[C---:B------:R-:W-:Y:S01]  /*296e0*/  ISETP.LT.AND P3, PT, R127.reuse, UR4, !P0 ;  /* 0x000000047f007c0c */ /* 0x040fe2000c761270 */
[----:B------:R-:W-:Y:S01]  /*296f0*/  IMAD R127, R127, R201, RZ ;  /* 0x000000c97f7f7224 */ /* 0x000fe200078e02ff */
[----:B------:R-:W-:Y:S01]  /*29700*/  PRMT R59, R75, 0x7632, R59 ;  /* 0x000076324b3b7816 */ /* 0x000fe2000000003b */
[----:B------:R0:W-:Y:S01]  /*29710*/  @P2 STG.E.U16 desc[UR16][R50.64], R58 ;  /* 0x0000003a32002986 */ /* 0x0001e2000c101510 */
[----:B------:R-:W-:Y:S01]  /*29720*/  ISETP.LT.AND P4, PT, R119, UR5, !P0 ;  /* 0x0000000577007c0c */ /* 0x000fe2000c781270 */
[----:B------:R-:W-:Y:S01]  /*29730*/  ULDC UR4, c[0x0][0x22c] ;  /* 0x00008b0000047ab9 */ /* 0x000fe20000000800 */
[----:B---3--:R-:W-:Y:S01]  /*29740*/  LEA R46, P2, R127, R123, 0x1 ;  /* 0x0000007b7f2e7211 */ /* 0x008fe200078408ff */
[----:B------:R-:W-:Y:S01]  /*29750*/  IMAD R119, R119, R201, RZ ;  /* 0x000000c977777224 */ /* 0x000fe200078e02ff */
[----:B------:R3:W-:Y:S01]  /*29760*/  @P6 STG.E.U16 desc[UR16][R44.64], R59 ;  /* 0x0000003b2c006986 */ /* 0x0007e2000c101510 */
[----:B------:R-:W-:Y:S01]  /*29770*/  ULDC UR5, c[0x0][0x22c] ;  /* 0x00008b0000057ab9 */ /* 0x000fe20000000800 */
[----:B------:R-:W-:-:S02]  /*29780*/  LEA.HI.X.SX32 R47, R127, R122, 0x1, P2 ;  /* 0x0000007a7f2f7211 */ /* 0x000fc400010f0eff */
[C---:B------:R-:W-:Y:S01]  /*29790*/  ISETP.LT.AND P2, PT, R124.reuse, UR4, !P0 ;  /* 0x000000047c007c0c */ /* 0x040fe2000c741270 */
[----:B------:R-:W-:Y:S01]  /*297a0*/  ULDC UR4, c[0x0][0x22c] ;  /* 0x00008b0000047ab9 */ /* 0x000fe20000000800 */
[----:B0-----:R-:W-:Y:S01]  /*297b0*/  IMAD R51, R124, R201, RZ ;  /* 0x000000c97c337224 */ /* 0x001fe200078e02ff */
[-C--:B------:R-:W-:Y:S01]  /*297c0*/  LEA R48, P6, R119, R123.reuse, 0x1 ;  /* 0x0000007b77307211 */ /* 0x080fe200078c08ff */
[----:B------:R0:W-:Y:S01]  /*297d0*/  @P3 STG.E.U16 desc[UR16][R46.64], R76 ;  /* 0x0000004c2e003986 */ /* 0x0001e2000c101510 */
[----:B------:R-:W-:Y:S01]  /*297e0*/  ISETP.LT.AND P3, PT, R125, UR4, !P0 ;  /* 0x000000047d007c0c */ /* 0x000fe2000c761270 */
[----:B------:R-:W-:Y:S01]  /*297f0*/  ULDC UR4, c[0x0][0x22c] ;  /* 0x00008b0000047ab9 */ /* 0x000fe20000000800 */
[----:B------:R-:W-:Y:S02]  /*29800*/  LEA R50, P5, R51, R123, 0x1 ;  /* 0x0000007b33327211 */ /* 0x000fe400078a08ff */
[-C--:B------:R-:W-:Y:S02]  /*29810*/  LEA.HI.X.SX32 R49, R119, R122.reuse, 0x1, P6 ;  /* 0x0000007a77317211 */ /* 0x080fe400030f0eff */
[----:B------:R-:W-:-:S02]  /*29820*/  LEA.HI.X.SX32 R51, R51, R122, 0x1, P5 ;  /* 0x0000007a33337211 */ /* 0x000fc400028f0eff */
[C---:B------:R-:W-:Y:S01]  /*29830*/  ISETP.LT.AND P5, PT, R118.reuse, UR4, !P0 ;  /* 0x0000000476007c0c */ /* 0x040fe2000c7a1270 */
[----:B------:R-:W-:Y:S01]  /*29840*/  IMAD R118, R118, R201, RZ ;  /* 0x000000c976767224 */ /* 0x000fe200078e02ff */
[----:B------:R-:W-:Y:S01]  /*29850*/  @P4 STG.E.U16 desc[UR16][R48.64], R77 ;  /* 0x0000004d30004986 */ /* 0x000fe2000c101510 */
[----:B------:R-:W-:-:S03]  /*29860*/  ULDC UR4, c[0x0][0x22c] ;  /* 0x00008b0000047ab9 */ /* 0x000fc60000000800 */
[----:B------:R4:W-:Y:S01]  /*29870*/  @P2 STG.E.U16 desc[UR16][R50.64], R78 ;  /* 0x0000004e32002986 */ /* 0x0009e2000c101510 */
[C---:B------:R-:W-:Y:S01]  /*29880*/  ISETP.LT.AND P2, PT, R53.reuse, UR4, !P0 ;  /* 0x0000000435007c0c */ /* 0x040fe2000c741270 */
[----:B------:R-:W-:Y:S01]  /*29890*/  IMAD R53, R53, R201, RZ ;  /* 0x000000c935357224 */ /* 0x000fe200078e02ff */
[----:B---3--:R-:W-:Y:S01]  /*298a0*/  LEA R44, P4, R118, R123, 0x1 ;  /* 0x0000007b762c7211 */ /* 0x008fe200078808ff */
[----:B------:R-:W-:Y:S01]  /*298b0*/  ULDC UR4, c[0x0][0x22c] ;  /* 0x00008b0000047ab9 */ /* 0x000fe20000000800 */
[----:B------:R-:W-:Y:S02]  /*298c0*/  ISETP.LT.AND P6, PT, R110, UR5, !P0 ;  /* 0x000000056e007c0c */ /* 0x000fe4000c7c1270 */
[-C--:B------:R-:W-:Y:S01]  /*298d0*/  LEA.HI.X.SX32 R45, R118, R122.reuse, 0x1, P4 ;  /* 0x0000007a762d7211 */ /* 0x080fe200020f0eff */
[----:B------:R-:W-:Y:S01]  /*298e0*/  IMAD R110, R110, R201, RZ ;  /* 0x000000c96e6e7224 */ /* 0x000fe200078e02ff */
[C---:B0-----:R-:W-:Y:S01]  /*298f0*/  LEA R46, P4, R53.reuse, R123, 0x1 ;  /* 0x0000007b352e7211 */ /* 0x041fe200078808ff */
[----:B------:R-:W-:Y:S01]  /*29900*/  ULDC UR5, c[0x0][0x22c] ;  /* 0x00008b0000057ab9 */ /* 0x000fe20000000800 */
[----:B----4-:R-:W-:Y:S01]  /*29910*/  PRMT R51, R76, 0x7632, R51 ;  /* 0x000076324c337816 */ /* 0x010fe20000000033 */
[----:B------:R0:W-:Y:S01]  /*29920*/  @P5 STG.E.U16 desc[UR16][R44.64], R79 ;  /* 0x0000004f2c005986 */ /* 0x0001e2000c101510 */
[----:B------:R-:W-:-:S02]  /*29930*/  LEA.HI.X.SX32 R47, R53, R122, 0x1, P4 ;  /* 0x0000007a352f7211 */ /* 0x000fc400020f0eff */
[C---:B------:R-:W-:Y:S01]  /*29940*/  ISETP.LT.AND P4, PT, R108.reuse, UR4, !P0 ;  /* 0x000000046c007c0c */ /* 0x040fe2000c781270 */
[----:B------:R-:W-:Y:S01]  /*29950*/  IMAD R108, R108, R201, RZ ;  /* 0x000000c96c6c7224 */ /* 0x000fe200078e02ff */
[C---:B------:R-:W-:Y:S01]  /*29960*/  LEA R48, P5, R110.reuse, R123, 0x1 ;  /* 0x0000007b6e307211 */ /* 0x040fe200078a08ff */
[----:B------:R3:W-:Y:S01]  /*29970*/  @P2 STG.E.U16 desc[UR16][R46.64], R51 ;  /* 0x000000332e002986 */ /* 0x0007e2000c101510 */
[----:B------:R-:W-:Y:S01]  /*29980*/  PRMT R57, R77, 0x7632, R57 ;  /* 0x000076324d397816 */ /* 0x000fe20000000039 */
[----:B------:R-:W-:Y:S01]  /*29990*/  ULDC UR4, c[0x0][0x22c] ;  /* 0x00008b0000047ab9 */ /* 0x000fe20000000800 */
[-C--:B------:R-:W-:Y:S02]  /*299a0*/  LEA.HI.X.SX32 R49, R110, R122.reuse, 0x1, P5 ;  /* 0x0000007a6e317211 */ /* 0x080fe400028f0eff */
[C---:B------:R-:W-:Y:S01]  /*299b0*/  ISETP.LT.AND P2, PT, R117.reuse, UR5, !P0 ;  /* 0x0000000575007c0c */ /* 0x040fe2000c741270 */
[----:B------:R-:W-:Y:S01]  /*299c0*/  IMAD R117, R117, R201, RZ ;  /* 0x000000c975757224 */ /* 0x000fe200078e02ff */
[----:B0-----:R-:W-:Y:S01]  /*299d0*/  LEA R44, P5, R108, R123, 0x1 ;  /* 0x0000007b6c2c7211 */ /* 0x001fe200078a08ff */
[----:B------:R0:W-:Y:S01]  /*299e0*/  @P6 STG.E.U16 desc[UR16][R48.64], R57 ;  /* 0x0000003930006986 */ /* 0x0001e2000c101510 */
[----:B------:R-:W-:Y:S01]  /*299f0*/  PRMT R59, R78, 0x7632, R59 ;  /* 0x000076324e3b7816 */ /* 0x000fe2000000003b */
[----:B------:R-:W-:Y:S01]  /*29a00*/  ULDC UR5, c[0x0][0x22c] ;  /* 0x00008b0000057ab9 */ /* 0x000fe20000000800 */
[----:B------:R-:W-:-:S02]  /*29a10*/  LEA.HI.X.SX32 R45, R108, R122, 0x1, P5 ;  /* 0x0000007a6c2d7211 */ /* 0x000fc400028f0eff */
[C---:B------:R-:W-:Y:S01]  /*29a20*/  ISETP.LT.AND P5, PT, R116.reuse, UR4, !P0 ;  /* 0x0000000474007c0c */ /* 0x040fe2000c7a1270 */
[----:B------:R-:W-:Y:S01]  /*29a30*/  IMAD R116, R116, R201, RZ ;  /* 0x000000c974747224 */ /* 0x000fe200078e02ff */
[-C--:B------:R-:W-:Y:S02]  /*29a40*/  LEA R50, P6, R117, R123.reuse, 0x1 ;  /* 0x0000007b75327211 */ /* 0x080fe400078c08ff */
[----:B------:R-:W-:Y:S01]  /*29a50*/  PRMT R60, R79, 0x7632, R60 ;  /* 0x000076324f3c7816 */ /* 0x000fe2000000003c */
[----:B------:R-:W-:Y:S01]  /*29a60*/  IMAD R56, R201, 0x2, R116 ;  /* 0x00000002c9387824 */ /* 0x000fe200078e0274 */
[----:B---3--:R-:W-:Y:S01]  /*29a70*/  LEA.HI.X.SX32 R51, R117, R122, 0x1, P6 ;  /* 0x0000007a75337211 */ /* 0x008fe200030f0eff */
[----:B------:R3:W-:Y:S01]  /*29a80*/  @P4 STG.E.U16 desc[UR16][R44.64], R59 ;  /* 0x0000003b2c004986 */ /* 0x0007e2000c101510 */
[----:B------:R-:W-:Y:S01]  /*29a90*/  LEA R46, P6, R116, R123, 0x1 ;  /* 0x0000007b742e7211 */ /* 0x000fe200078c08ff */
[----:B------:R-:W-:Y:S01]  /*29aa0*/  IMAD R58, R201, 0x2, R56 ;  /* 0x00000002c93a7824 */ /* 0x000fe200078e0238 */
[----:B------:R-:W-:-:S02]  /*29ab0*/  ULDC UR4, c[0x0][0x22c] ;  /* 0x00008b0000047ab9 */ /* 0x000fc40000000800 */
[-C--:B------:R-:W-:Y:S02]  /*29ac0*/  LEA.HI.X.SX32 R47, R116, R122.reuse, 0x1, P6 ;  /* 0x0000007a742f7211 */ /* 0x080fe400030f0eff */
[CC--:B0-----:R-:W-:Y:S01]  /*29ad0*/  LEA R48, P6, R56.reuse, R123.reuse, 0x1 ;  /* 0x0000007b38307211 */ /* 0x0c1fe200078c08ff */
[----:B------:R0:W-:Y:S01]  /*29ae0*/  @P2 STG.E.U16 desc[UR16][R50.64], R60 ;  /* 0x0000003c32002986 */ /* 0x0001e2000c101510 */
[----:B------:R-:W-:Y:S01]  /*29af0*/  ISETP.LT.AND P4, PT, R109, UR5, !P0 ;  /* 0x000000056d007c0c */ /* 0x000fe2000c781270 */
[----:B------:R-:W-:Y:S01]  /*29b00*/  ULDC UR5, c[0x0][0x22c] ;  /* 0x00008b0000057ab9 */ /* 0x000fe20000000800 */
[----:B------:R-:W-:Y:S01]  /*29b10*/  ISETP.LT.AND P2, PT, R43, UR4, !P0 ;  /* 0x000000042b007c0c */ /* 0x000fe2000c741270 */
[----:B------:R-:W-:Y:S01]  /*29b20*/  ULDC UR4, c[0x0][0x22c] ;  /* 0x00008b0000047ab9 */ /* 0x000fe20000000800 */
[-C--:B------:R-:W-:Y:S01]  /*29b30*/  LEA.HI.X.SX32 R49, R56, R122.reuse, 0x1, P6 ;  /* 0x0000007a38317211 */ /* 0x080fe200030f0eff */
[----:B------:R-:W-:Y:S01]  /*29b40*/  IMAD R56, R201, 0x2, R58 ;  /* 0x00000002c9387824 */ /* 0x000fe200078e023a */
[CC--:B---3--:R-:W-:Y:S01]  /*29b50*/  LEA R44, P6, R58.reuse, R123.reuse, 0x1 ;  /* 0x0000007b3a2c7211 */ /* 0x0c8fe200078c08ff */
[----:B------:R3:W-:Y:S01]  /*29b60*/  @P5 STG.E.U16 desc[UR16][R46.64], R80 ;  /* 0x000000502e005986 */ /* 0x0007e2000c101510 */
[----:B------:R-:W-:Y:S01]  /*29b70*/  ISETP.LT.AND P5, PT, R55, UR4, !P0 ;  /* 0x0000000437007c0c */ /* 0x000fe2000c7a1270 */
[----:B------:R-:W-:Y:S01]  /*29b80*/  ULDC UR4, c[0x0][0x22c] ;  /* 0x00008b0000047ab9 */ /* 0x000fe20000000800 */
[-C--:B------:R-:W-:Y:S01]  /*29b90*/  LEA.HI.X.SX32 R45, R58, R122.reuse, 0x1, P6 ;  /* 0x0000007a3a2d7211 */ /* 0x080fe200030f0eff */
[----:B------:R4:W-:Y:S01]  /*29ba0*/  @P3 STG.E.U16 desc[UR16][R48.64], R81 ;  /* 0x0000005130003986 */ /* 0x0009e2000c101510 */
[----:B------:R-:W-:Y:S01]  /*29bb0*/  ISETP.LT.AND P3, PT, R54, UR4, !P0 ;  /* 0x0000000436007c0c */ /* 0x000fe2000c761270 */
[C---:B------:R-:W-:Y:S01]  /*29bc0*/  IMAD R54, R201.reuse, 0x2, R56 ;  /* 0x00000002c9367824 */ /* 0x040fe200078e0238 */
[CC--:B0-----:R-:W-:Y:S01]  /*29bd0*/  LEA R50, P6, R56.reuse, R123.reuse, 0x1 ;  /* 0x0000007b38327211 */ /* 0x0c1fe200078c08ff */
[----:B------:R-:W-:Y:S01]  /*29be0*/  ULDC UR4, c[0x0][0x22c] ;  /* 0x00008b0000047ab9 */ /* 0x000fe20000000800 */
[----:B------:R0:W-:Y:S02]  /*29bf0*/  @P4 STG.E.U16 desc[UR16][R44.64], R82 ;  /* 0x000000522c004986 */ /* 0x0001e4000c101510 */
[----:B------:R-:W-:Y:S01]  /*29c00*/  LEA.HI.X.SX32 R51, R56, R122, 0x1, P6 ;  /* 0x0000007a38337211 */ /* 0x000fe200030f0eff */
[----:B------:R-:W-:Y:S01]  /*29c10*/  IMAD R56, R201, 0x2, R54 ;  /* 0x00000002c9387824 */ /* 0x000fe200078e0236 */
[----:B---3--:R-:W-:-:S02]  /*29c20*/  LEA R46, P6, R54, R123, 0x1 ;  /* 0x0000007b362e7211 */ /* 0x008fc400078c08ff */
[----:B------:R-:W-:Y:S01]  /*29c30*/  ISETP.LT.AND P4, PT, R41, UR4, !P0 ;  /* 0x0000000429007c0c */ /* 0x000fe2000c781270 */
[----:B------:R-:W-:Y:S01]  /*29c40*/  ULDC UR4, c[0x0][0x22c] ;  /* 0x00008b0000047ab9 */ /* 0x000fe20000000800 */
[----:B------:R3:W-:Y:S01]  /*29c50*/  @P2 STG.E.U16 desc[UR16][R50.64], R83 ;  /* 0x0000005332002986 */ /* 0x0007e2000c101510 */
[----:B------:R-:W-:Y:S02]  /*29c60*/  LEA.HI.X.SX32 R47, R54, R122, 0x1, P6 ;  /* 0x0000007a362f7211 */ /* 0x000fe400030f0eff */
[----:B------:R-:W-:Y:S01]  /*29c70*/  ISETP.LT.AND P2, PT, R52, UR4, !P0 ;  /* 0x0000000434007c0c */ /* 0x000fe2000c741270 */
[----:B------:R-:W-:Y:S01]  /*29c80*/  IMAD R52, R201, 0x2, R56 ;  /* 0x00000002c9347824 */ /* 0x000fe200078e0238 */
[----:B----4-:R-:W-:Y:S01]  /*29c90*/  LEA R48, P6, R56, R123, 0x1 ;  /* 0x0000007b38307211 */ /* 0x010fe200078c08ff */
[----:B------:R-:W-:-:S03]  /*29ca0*/  ULDC UR4, c[0x0][0x22c] ;  /* 0x00008b0000047ab9 */ /* 0x000fc60000000800 */
[-C--:B------:R-:W-:Y:S02]  /*29cb0*/  LEA.HI.X.SX32 R49, R56, R122.reuse, 0x1, P6 ;  /* 0x0000007a38317211 */ /* 0x080fe400030f0eff */
[-C--:B0-----:R-:W-:Y:S02]  /*29cc0*/  LEA R44, P6, R52, R123.reuse, 0x1 ;  /* 0x0000007b342c7211 */ /* 0x081fe400078c08ff */
[----:B------:R-:W-:Y:S02]  /*29cd0*/  PRMT R80, R80, 0x7632, R80 ;  /* 0x0000763250507816 */ /* 0x000fe40000000050 */
[-C--:B------:R-:W-:Y:S01]  /*29ce0*/  LEA.HI.X.SX32 R45, R52, R122.reuse, 0x1, P6 ;  /* 0x0000007a342d7211 */ /* 0x080fe200030f0eff */
[----:B------:R-:W-:Y:S01]  /*29cf0*/  IMAD R52, R201, 0x2, R52 ;  /* 0x00000002c9347824 */ /* 0x000fe200078e0234 */
[----:B------:R-:W-:Y:S01]  /*29d00*/  PRMT R81, R81, 0x7632, R81 ;  /* 0x0000763251517816 */ /* 0x000fe20000000051 */
[----:B------:R0:W-:Y:S01]  /*29d10*/  @P5 STG.E.U16 desc[UR16][R46.64], R80 ;  /* 0x000000502e005986 */ /* 0x0001e2000c101510 */
[----:B------:R-:W-:Y:S01]  /*29d20*/  ISETP.LT.AND P5, PT, R42, UR4, !P0 ;  /* 0x000000042a007c0c */ /* 0x000fe2000c7a1270 */
[----:B------:R-:W-:Y:S01]  /*29d30*/  ULDC UR4, c[0x0][0x22c] ;  /* 0x00008b0000047ab9 */ /* 0x000fe20000000800 */
[----:B------:R-:W-:Y:S01]  /*29d40*/  PRMT R82, R82, 0x7632, R82 ;  /* 0x0000763252527816 */ /* 0x000fe20000000052 */
[----:B------:R4:W-:Y:S01]  /*29d50*/  @P3 STG.E.U16 desc[UR16][R48.64], R81 ;  /* 0x0000005130003986 */ /* 0x0009e2000c101510 */
[C---:B------:R-:W-:Y:S01]  /*29d60*/  LEA R42, P6, R52.reuse, R123, 0x1 ;  /* 0x0000007b342a7211 */ /* 0x040fe200078c08ff */
[----:B---3--:R-:W-:Y:S01]  /*29d70*/  IMAD R50, R201, 0x2, R52 ;  /* 0x00000002c9327824 */ /* 0x008fe200078e0234 */
[----:B------:R-:W-:Y:S01]  /*29d80*/  ISETP.LT.AND P3, PT, R39, UR4, !P0 ;  /* 0x0000000427007c0c */ /* 0x000fe2000c761270 */
[----:B------:R-:W-:Y:S01]  /*29d90*/  ULDC UR4, c[0x0][0x22c] ;  /* 0x00008b0000047ab9 */ /* 0x000fe20000000800 */
[----:B------:R3:W-:Y:S01]  /*29da0*/  @P4 STG.E.U16 desc[UR16][R44.64], R82 ;  /* 0x000000522c004986 */ /* 0x0007e2000c101510 */
[----:B------:R-:W-:-:S02]  /*29db0*/  LEA.HI.X.SX32 R43, R52, R122, 0x1, P6 ;  /* 0x0000007a342b7211 */ /* 0x000fc400030f0eff */
[----:B------:R-:W-:Y:S02]  /*29dc0*/  PRMT R83, R83, 0x7632, R83 ;  /* 0x0000763253537816 */ /* 0x000fe40000000053 */
[----:B------:R-:W-:Y:S01]  /*29dd0*/  ISETP.LT.AND P4, PT, R36, UR4, !P0 ;  /* 0x0000000424007c0c */ /* 0x000fe2000c781270 */
[C---:B------:R-:W-:Y:S01]  /*29de0*/  IMAD R36, R201.reuse, 0x2, R50 ;  /* 0x00000002c9247824 */ /* 0x040fe200078e0232 */
[-C--:B0-----:R-:W-:Y:S01]  /*29df0*/  LEA R46, P6, R50, R123.reuse, 0x1 ;  /* 0x0000007b322e7211 */ /* 0x081fe200078c08ff */
[----:B------:R-:W-:Y:S01]  /*29e00*/  ULDC UR4, c[0x0][0x22c] ;  /* 0x00008b0000047ab9 */ /* 0x000fe20000000800 */
[----:B------:R-:W-:Y:S01]  /*29e10*/  @P2 STG.E.U16 desc[UR16][R42.64], R83 ;  /* 0x000000532a002986 */ /* 0x000fe2000c101510 */
[----:B------:R-:W-:Y:S01]  /*29e20*/  ISETP.LT.AND P2, PT, R40, UR4, !P0 ;  /* 0x0000000428007c0c */ /* 0x000fe2000c741270 */
[----:B----4-:R-:W-:Y:S01]  /*29e30*/  IMAD R48, R201, 0x2, R36 ;  /* 0x00000002c9307824 */ /* 0x010fe200078e0224 */
[----:B------:R-:W-:Y:S01]  /*29e40*/  LEA.HI.X.SX32 R47, R50, R122, 0x1, P6 ;  /* 0x0000007a322f7211 */ /* 0x000fe200030f0eff */
[----:B------:R-:W-:Y:S01]  /*29e50*/  ULDC UR4, c[0x0][0x22c] ;  /* 0x00008b0000047ab9 */ /* 0x000fe20000000800 */
[----:B------:R-:W-:-:S03]  /*29e60*/  LEA R40, P6, R36, R123, 0x1 ;  /* 0x0000007b24287211 */ /* 0x000fc600078c08ff */
[----:B------:R0:W-:Y:S01]  /*29e70*/  @P5 STG.E.U16 desc[UR16][R46.64], R84 ;  /* 0x000000542e005986 */ /* 0x0001e2000c101510 */
[-C--:B------:R-:W-:Y:S01]  /*29e80*/  LEA.HI.X.SX32 R41, R36, R122.reuse, 0x1, P6 ;  /* 0x0000007a24297211 */ /* 0x080fe200030f0eff */
[----:B------:R-:W-:Y:S01]  /*29e90*/  IMAD R36, R201, 0x2, R48 ;  /* 0x00000002c9247824 */ /* 0x000fe200078e0230 */
[CC--:B---3--:R-:W-:Y:S02]  /*29ea0*/  LEA R44, P5, R48.reuse, R123.reuse, 0x1 ;  /* 0x0000007b302c7211 */ /* 0x0c8fe400078a08ff */
[----:B------:R-:W-:Y:S01]  /*29eb0*/  ISETP.LT.AND P6, PT, R35, UR4, !P0 ;  /* 0x0000000423007c0c */ /* 0x000fe2000c7c1270 */
[----:B------:R-:W-:Y:S01]  /*29ec0*/  ULDC UR4, c[0x0][0x22c] ;  /* 0x00008b0000047ab9 */ /* 0x000fe20000000800 */
[----:B------:R3:W-:Y:S01]  /*29ed0*/  @P3 STG.E.U16 desc[UR16][R40.64], R85 ;  /* 0x0000005528003986 */ /* 0x0007e2000c101510 */
[-C--:B------:R-:W-:Y:S02]  /*29ee0*/  LEA.HI.X.SX32 R45, R48, R122.reuse, 0x1, P5 ;  /* 0x0000007a302d7211 */ /* 0x080fe400028f0eff */
[----:B------:R-:W-:Y:S01]  /*29ef0*/  ISETP.LT.AND P3, PT, R38, UR4, !P0 ;  /* 0x0000000426007c0c */ /* 0x000fe2000c761270 */
[----:B------:R-:W-:Y:S01]  /*29f00*/  ULDC UR4, c[0x0][0x22c] ;  /* 0x00008b0000047ab9 */ /* 0x000fe20000000800 */
[CC--:B------:R-:W-:Y:S01]  /*29f10*/  LEA R38, P5, R36.reuse, R123.reuse, 0x1 ;  /* 0x0000007b24267211 */ /* 0x0c0fe200078a08ff */
[----:B0-----:R-:W0:Y:S03]  /*29f20*/  LDC R46, c[0x0][0x248] ;  /* 0x00009200ff2e7b82 */ /* 0x001e260000000800 */
[-C--:B------:R-:W-:Y:S01]  /*29f30*/  LEA.HI.X.SX32 R39, R36, R122.reuse, 0x1, P5 ;  /* 0x0000007a24277211 */ /* 0x080fe200028f0eff */
[----:B------:R-:W-:Y:S01]  /*29f40*/  IMAD R36, R201, 0x2, R36 ;  /* 0x00000002c9247824 */ /* 0x000fe200078e0224 */
[----:B------:R-:W-:Y:S01]  /*29f50*/  ISETP.LT.AND P5, PT, R37, UR4, !P0 ;  /* 0x0000000425007c0c */ /* 0x000fe2000c7a1270 */
[----:B------:R-:W-:Y:S01]  /*29f60*/  ULDC UR4, c[0x0][0x22c] ;  /* 0x00008b0000047ab9 */ /* 0x000fe20000000800 */
[----:B------:R4:W-:Y:S01]  /*29f70*/  @P4 STG.E.U16 desc[UR16][R44.64], R86 ;  /* 0x000000562c004986 */ /* 0x0009e2000c101510 */
[----:B------:R-:W-:Y:S01]  /*29f80*/  ISETP.LT.AND P4, PT, R34, UR4, !P0 ;  /* 0x0000000422007c0c */ /* 0x000fe2000c781270 */
[C---:B---3--:R-:W-:Y:S01]  /*29f90*/  IMAD R40, R201.reuse, 0x2, R36 ;  /* 0x00000002c9287824 */ /* 0x048fe200078e0224 */
[----:B------:R-:W-:Y:S01]  /*29fa0*/  PRMT R84, R84, 0x7632, R84 ;  /* 0x0000763254547816 */ /* 0x000fe20000000054 */
[----:B------:R3:W-:Y:S01]  /*29fb0*/  @P2 STG.E.U16 desc[UR16][R38.64], R87 ;  /* 0x0000005726002986 */ /* 0x0007e2000c101510 */
[CC--:B------:R-:W-:Y:S01]  /*29fc0*/  LEA R34, P2, R36.reuse, R123.reuse, 0x1 ;  /* 0x0000007b24227211 */ /* 0x0c0fe200078408ff */
[----:B------:R-:W-:Y:S01]  /*29fd0*/  IMAD R42, R201, 0x2, R40 ;  /* 0x00000002c92a7824 */ /* 0x000fe200078e0228 */
[----:B------:R-:W-:Y:S01]  /*29fe0*/  PRMT R85, R85, 0x7632, R85 ;  /* 0x0000763255557816 */ /* 0x000fe20000000055 */
[----:B------:R-:W-:Y:S01]  /*29ff0*/  ULDC UR4, c[0x0][0x22c] ;  /* 0x00008b0000047ab9 */ /* 0x000fe20000000800 */
[----:B------:R-:W-:Y:S01]  /*2a000*/  LEA.HI.X.SX32 R35, R36, R122, 0x1, P2 ;  /* 0x0000007a24237211 */ /* 0x000fe200010f0eff */
[----:B------:R-:W1:Y:S01]  /*2a010*/  LDC R41, c[0x0][0x248] ;  /* 0x00009200ff297b82 */ /* 0x000e620000000800 */
[----:B------:R-:W-:-:S07]  /*2a020*/  LEA R36, P2, R40, R123, 0x1 ;  /* 0x0000007b28247211 */ /* 0x000fce00078408ff */
[----:B----4-:R-:W4:Y:S01]  /*2a030*/  LDC R44, c[0x0][0x248] ;  /* 0x00009200ff2c7b82 */ /* 0x010f220000000800 */
[----:B------:R2:W-:Y:S01]  /*2a040*/  @P6 STG.E.U16 desc[UR16][R34.64], R84 ;  /* 0x0000005422006986 */ /* 0x0005e2000c101510 */
[-C--:B---3--:R-:W-:Y:S02]  /*2a050*/  LEA R38, P6, R42, R123.reuse, 0x1 ;  /* 0x0000007b2a267211 */ /* 0x088fe400078c08ff */
[-C--:B------:R-:W-:Y:S02]  /*2a060*/  LEA.HI.X.SX32 R37, R40, R122.reuse, 0x1, P2 ;  /* 0x0000007a28257211 */ /* 0x080fe400010f0eff */
[----:B------:R-:W-:Y:S01]  /*2a070*/  LEA.HI.X.SX32 R39, R42, R122, 0x1, P6 ;  /* 0x0000007a2a277211 */ /* 0x000fe200030f0eff */
[C---:B------:R-:W-:Y:S01]  /*2a080*/  IMAD R42, R201.reuse, 0x2, R42 ;  /* 0x00000002c92a7824 */ /* 0x040fe200078e022a */
[----:B------:R-:W3:Y:S04]  /*2a090*/  LDC R40, c[0x0][0x248] ;  /* 0x00009200ff287b82 */ /* 0x000ee80000000800 */
[----:B--2---:R-:W-:Y:S01]  /*2a0a0*/  LEA R34, P6, R42, R123, 0x1 ;  /* 0x0000007b2a227211 */ /* 0x004fe200078c08ff */
[----:B------:R-:W-:-:S03]  /*2a0b0*/  IMAD R201, R201, 0x2, R42 ;  /* 0x00000002c9c97824 */ /* 0x000fc600078e022a */
[----:B------:R-:W-:Y:S02]  /*2a0c0*/  LEA.HI.X.SX32 R35, R42, R122, 0x1, P6 ;  /* 0x0000007a2a237211 */ /* 0x000fe400030f0eff */
[----:B------:R-:W2:Y:S01]  /*2a0d0*/  LDC R42, c[0x0][0x248] ;  /* 0x00009200ff2a7b82 */ /* 0x000ea20000000800 */
[----:B------:R-:W-:Y:S01]  /*2a0e0*/  ISETP.LT.AND P2, PT, R29, UR4, !P0 ;  /* 0x000000041d007c0c */ /* 0x000fe2000c741270 */
[----:B------:R0:W-:Y:S01]  /*2a0f0*/  @P3 STG.E.U16 desc[UR16][R36.64], R85 ;  /* 0x0000005524003986 */ /* 0x0001e2000c101510 */
[----:B------:R-:W-:Y:S01]  /*2a100*/  PRMT R86, R86, 0x7632, R86 ;  /* 0x0000763256567816 */ /* 0x000fe20000000056 */
[----:B------:R-:W-:Y:S01]  /*2a110*/  ULDC UR4, c[0x0][0x22c] ;  /* 0x00008b0000047ab9 */ /* 0x000fe20000000800 */
[----:B----4-:R-:W-:-:S03]  /*2a120*/  IMAD R29, R44, 0x2, R201 ;  /* 0x000000022c1d7824 */ /* 0x010fc600078e02c9 */
[----:B------:R-:W4:Y:S01]  /*2a130*/  LDC R44, c[0x0][0x248] ;  /* 0x00009200ff2c7b82 */ /* 0x000f220000000800 */
[----:B------:R1:W-:Y:S01]  /*2a140*/  @P5 STG.E.U16 desc[UR16][R38.64], R86 ;  /* 0x0000005626005986 */ /* 0x0003e2000c101510 */
[-C--:B0-----:R-:W-:Y:S02]  /*2a150*/  LEA R36, P6, R201, R123.reuse, 0x1 ;  /* 0x0000007bc9247211 */ /* 0x081fe400078c08ff */
[----:B------:R-:W-:Y:S01]  /*2a160*/  ISETP.LT.AND P3, PT, R33, UR4, !P0 ;  /* 0x0000000421007c0c */ /* 0x000fe2000c761270 */
[----:B------:R-:W-:Y:S01]  /*2a170*/  ULDC UR4, c[0x0][0x22c] ;  /* 0x00008b0000047ab9 */ /* 0x000fe20000000800 */
[----:B------:R-:W-:Y:S02]  /*2a180*/  LEA.HI.X.SX32 R37, R201, R122, 0x1, P6 ;  /* 0x0000007ac9257211 */ /* 0x000fe400030f0eff */
[----:B-1----:R-:W-:Y:S02]  /*2a190*/  LEA R38, P6, R29, R123, 0x1 ;  /* 0x0000007b1d267211 */ /* 0x002fe400078c08ff */
[----:B------:R-:W-:-:S02]  /*2a1a0*/  PRMT R87, R87, 0x7632, R87 ;  /* 0x0000763257577816 */ /* 0x000fc40000000057 */
[-C--:B------:R-:W-:Y:S01]  /*2a1b0*/  LEA.HI.X.SX32 R39, R29, R122.reuse, 0x1, P6 ;  /* 0x0000007a1d277211 */ /* 0x080fe200030f0eff */
[----:B---3--:R-:W-:Y:S01]  /*2a1c0*/  IMAD R29, R40, 0x2, R29 ;  /* 0x00000002281d7824 */ /* 0x008fe200078e021d */
[----:B------:R-:W-:Y:S01]  /*2a1d0*/  ISETP.LT.AND P5, PT, R31, UR4, !P0 ;  /* 0x000000041f007c0c */ /* 0x000fe2000c7a1270 */
[----:B------:R-:W-:Y:S01]  /*2a1e0*/  ULDC UR4, c[0x0][0x22c] ;  /* 0x00008b0000047ab9 */ /* 0x000fe20000000800 */
[----:B------:R-:W-:Y:S01]  /*2a1f0*/  @P4 STG.E.U16 desc[UR16][R34.64], R87 ;  /* 0x0000005722004986 */ /* 0x000fe2000c101510 */
[----:B------:R-:W-:Y:S01]  /*2a200*/  ISETP.LT.AND P4, PT, R28, UR4, !P0 ;  /* 0x000000041c007c0c */ /* 0x000fe2000c781270 */
[----:B------:R-:W-:Y:S01]  /*2a210*/  ULDC UR4, c[0x0][0x22c] ;  /* 0x00008b0000047ab9 */ /* 0x000fe20000000800 */
[CC--:B------:R-:W-:Y:S01]  /*2a220*/  LEA R28, P6, R29.reuse, R123.reuse, 0x1 ;  /* 0x0000007b1d1c7211 */ /* 0x0c0fe200078c08ff */
[----:B------:R0:W-:Y:S01]  /*2a230*/  @P2 STG.E.U16 desc[UR16][R36.64], R88 ;  /* 0x0000005824002986 */ /* 0x0001e2000c101510 */
[----:B------:R-:W-:Y:S01]  /*2a240*/  IMAD R31, R46, 0x2, R29 ;  /* 0x000000022e1f7824 */ /* 0x000fe200078e021d */
[----:B------:R-:W-:Y:S01]  /*2a250*/  ISETP.LT.AND P2, PT, R32, UR4, !P0 ;  /* 0x0000000420007c0c */ /* 0x000fe2000c741270 */
[----:B------:R-:W-:Y:S01]  /*2a260*/  ULDC UR4, c[0x0][0x22c] ;  /* 0x00008b0000047ab9 */ /* 0x000fe20000000800 */
[----:B------:R1:W-:Y:S01]  /*2a270*/  @P3 STG.E.U16 desc[UR16][R38.64], R89 ;  /* 0x0000005926003986 */ /* 0x0003e2000c101510 */
[----:B------:R-:W-:Y:S01]  /*2a280*/  LEA.HI.X.SX32 R29, R29, R122, 0x1, P6 ;  /* 0x0000007a1d1d7211 */ /* 0x000fe200030f0eff */
[----:B------:R-:W3:Y:S01]  /*2a290*/  LDC R40, c[0x0][0x248] ;  /* 0x00009200ff287b82 */ /* 0x000ee20000000800 */
[----:B------:R-:W-:Y:S01]  /*2a2a0*/  ISETP.LT.AND P3, PT, R27, UR4, !P0 ;  /* 0x000000041b007c0c */ /* 0x000fe2000c761270 */
[----:B--2---:R-:W-:Y:S01]  /*2a2b0*/  IMAD R27, R42, 0x2, R31 ;  /* 0x000000022a1b7824 */ /* 0x004fe200078e021f */
[----:B------:R-:W-:Y:S01]  /*2a2c0*/  LEA R32, P6, R31, R123, 0x1 ;  /* 0x0000007b1f207211 */ /* 0x000fe200078c08ff */
[----:B------:R-:W-:-:S04]  /*2a2d0*/  ULDC UR4, c[0x0][0x22c] ;  /* 0x00008b0000047ab9 */ /* 0x000fc80000000800 */
[----:B0-----:R-:W0:Y:S01]  /*2a2e0*/  LDC R37, c[0x0][0x248] ;  /* 0x00009200ff257b82 */ /* 0x001e220000000800 */
[----:B------:R-:W-:Y:S01]  /*2a2f0*/  @P5 STG.E.U16 desc[UR16][R28.64], R90 ;  /* 0x0000005a1c005986 */ /* 0x000fe2000c101510 */
[-C--:B------:R-:W-:Y:S01]  /*2a300*/  LEA.HI.X.SX32 R33, R31, R122.reuse, 0x1, P6 ;  /* 0x0000007a1f217211 */ /* 0x080fe200030f0eff */
[----:B----4-:R-:W-:Y:S01]  /*2a310*/  IMAD R36, R44, 0x2, R27 ;  /* 0x000000022c247824 */ /* 0x010fe200078e021b */
[----:B------:R-:W-:Y:S01]  /*2a320*/  ISETP.LT.AND P5, PT, R30, UR4, !P0 ;  /* 0x000000041e007c0c */ /* 0x000fe2000c7a1270 */
[----:B------:R-:W-:Y:S01]  /*2a330*/  ULDC UR4, c[0x0][0x22c] ;  /* 0x00008b0000047ab9 */ /* 0x000fe20000000800 */
[C---:B------:R-:W-:Y:S02]  /*2a340*/  LEA R30, P6, R27.reuse, R123, 0x1 ;  /* 0x0000007b1b1e7211 */ /* 0x040fe400078c08ff */
[----:B-1----:R-:W1:Y:S02]  /*2a350*/  LDC R38, c[0x0][0x248] ;  /* 0x00009200ff267b82 */ /* 0x002e640000000800 */
[----:B------:R-:W-:-:S02]  /*2a360*/  LEA.HI.X.SX32 R31, R27, R122, 0x1, P6 ;  /* 0x0000007a1b1f7211 */ /* 0x000fc400030f0eff */
[-C--:B------:R-:W-:Y:S02]  /*2a370*/  LEA R34, P6, R36, R123.reuse, 0x1 ;  /* 0x0000007b24227211 */ /* 0x080fe400078c08ff */
[----:B------:R-:W-:Y:S02]  /*2a380*/  PRMT R88, R88, 0x7632, R88 ;  /* 0x0000763258587816 */ /* 0x000fe40000000058 */
[----:B------:R-:W-:Y:S01]  /*2a390*/  LEA.HI.X.SX32 R35, R36, R122, 0x1, P6 ;  /* 0x0000007a24237211 */ /* 0x000fe200030f0eff */
[----:B------:R-:W-:Y:S01]  /*2a3a0*/  IMAD R36, R41, 0x2, R36 ;  /* 0x0000000229247824 */ /* 0x000fe200078e0224 */
[----:B------:R-:W-:Y:S01]  /*2a3b0*/  PRMT R89, R89, 0x7632, R89 ;  /* 0x0000763259597816 */ /* 0x000fe20000000059 */
[----:B------:R2:W-:Y:S02]  /*2a3c0*/  @P4 STG.E.U16 desc[UR16][R32.64], R91 ;  /* 0x0000005b20004986 */ /* 0x0005e4000c101510 */
[----:B0-----:R-:W-:Y:S02]  /*2a3d0*/  IMAD R27, R37, 0x2, R36 ;  /* 0x00000002251b7824 */ /* 0x001fe400078e0224 */
[----:B------:R-:W-:Y:S01]  /*2a3e0*/  @P2 STG.E.U16 desc[UR16][R30.64], R88 ;  /* 0x000000581e002986 */ /* 0x000fe2000c101510 */
[----:B--2---:R-:W0:Y:S03]  /*2a3f0*/  LDC R33, c[0x0][0x248] ;  /* 0x00009200ff217b82 */ /* 0x004e260000000800 */
[----:B------:R2:W-:Y:S01]  /*2a400*/  @P3 STG.E.U16 desc[UR16][R34.64], R89 ;  /* 0x0000005922003986 */ /* 0x0005e2000c101510 */
[----:B------:R-:W-:-:S02]  /*2a410*/  LEA R28, P6, R27, R123, 0x1 ;  /* 0x0000007b1b1c7211 */ /* 0x000fc400078c08ff */
[----:B------:R-:W-:Y:S01]  /*2a420*/  ISETP.LT.AND P4, PT, R25, UR4, !P0 ;  /* 0x0000000419007c0c */ /* 0x000fe2000c781270 */
[----:B------:R-:W-:Y:S01]  /*2a430*/  ULDC UR4, c[0x0][0x22c] ;  /* 0x00008b0000047ab9 */ /* 0x000fe20000000800 */
[----:B------:R-:W-:Y:S01]  /*2a440*/  LEA.HI.X.SX32 R29, R27, R122, 0x1, P6 ;  /* 0x0000007a1b1d7211 */ /* 0x000fe200030f0eff */
[----:B-1----:R-:W-:Y:S01]  /*2a450*/  IMAD R27, R38, 0x2, R27 ;  /* 0x00000002261b7824 */ /* 0x002fe200078e021b */
[----:B--2---:R-:W1:Y:S01]  /*2a460*/  LDC R35, c[0x0][0x248] ;  /* 0x00009200ff237b82 */ /* 0x004e620000000800 */
[----:B------:R-:W-:Y:S02]  /*2a470*/  ISETP.LT.AND P2, PT, R24, UR4, !P0 ;  /* 0x0000000418007c0c */ /* 0x000fe4000c741270 */
[----:B---3--:R-:W-:Y:S01]  /*2a480*/  IMAD R32, R40, 0x2, R27 ;  /* 0x0000000228207824 */ /* 0x008fe200078e021b */
[----:B------:R-:W-:Y:S01]  /*2a490*/  LEA R24, P3, R36, R123, 0x1 ;  /* 0x0000007b24187211 */ /* 0x000fe200078608ff */
[----:B------:R-:W-:Y:S01]  /*2a4a0*/  ULDC UR4, c[0x0][0x22c] ;  /* 0x00008b0000047ab9 */ /* 0x000fe20000000800 */
[----:B------:R-:W-:-:S02]  /*2a4b0*/  PRMT R90, R90, 0x7632, R90 ;  /* 0x000076325a5a7816 */ /* 0x000fc4000000005a */
[----:B------:R-:W-:Y:S01]  /*2a4c0*/  LEA.HI.X.SX32 R25, R36, R122, 0x1, P3 ;  /* 0x0000007a24197211 */ /* 0x000fe200018f0eff */
[----:B------:R-:W2:Y:S01]  /*2a4d0*/  LDC R34, c[0x0][0x248] ;  /* 0x00009200ff227b82 */ /* 0x000ea20000000800 */
[----:B------:R-:W-:Y:S02]  /*2a4e0*/  PRMT R91, R91, 0x7632, R91 ;  /* 0x000076325b5b7816 */ /* 0x000fe4000000005b */
[-C--:B------:R-:W-:Y:S01]  /*2a4f0*/  LEA R30, P6, R32, R123.reuse, 0x1 ;  /* 0x0000007b201e7211 */ /* 0x080fe200078c08ff */
[----:B------:R3:W-:Y:S01]  /*2a500*/  @P5 STG.E.U16 desc[UR16][R24.64], R90 ;  /* 0x0000005a18005986 */ /* 0x0007e2000c101510 */
[----:B------:R-:W-:Y:S01]  /*2a510*/  ISETP.LT.AND P3, PT, R26, UR4, !P0 ;  /* 0x000000041a007c0c */ /* 0x000fe2000c761270 */
[----:B------:R-:W-:Y:S02]  /*2a520*/  ULDC UR4, c[0x0][0x22c] ;  /* 0x00008b0000047ab9 */ /* 0x000fe40000000800 */
[----:B------:R-:W4:Y:S01]  /*2a530*/  LDC R36, c[0x0][0x248] ;  /* 0x00009200ff247b82 */ /* 0x000f220000000800 */
[----:B------:R3:W-:Y:S01]  /*2a540*/  @P4 STG.E.U16 desc[UR16][R28.64], R91 ;  /* 0x0000005b1c004986 */ /* 0x0007e2000c101510 */
[----:B------:R-:W-:-:S02]  /*2a550*/  LEA R26, P4, R27, R123, 0x1 ;  /* 0x0000007b1b1a7211 */ /* 0x000fc400078808ff */
[-C--:B------:R-:W-:Y:S01]  /*2a560*/  LEA.HI.X.SX32 R31, R32, R122.reuse, 0x1, P6 ;  /* 0x0000007a201f7211 */ /* 0x080fe200030f0eff */
[----:B0-----:R-:W-:Y:S01]  /*2a570*/  IMAD R32, R33, 0x2, R32 ;  /* 0x0000000221207824 */ /* 0x001fe200078e0220 */
[-C--:B------:R-:W-:Y:S02]  /*2a580*/  LEA.HI.X.SX32 R27, R27, R122.reuse, 0x1, P4 ;  /* 0x0000007a1b1b7211 */ /* 0x080fe400020f0eff */
[----:B------:R-:W-:Y:S01]  /*2a590*/  ISETP.LT.AND P4, PT, R19, UR5, !P0 ;  /* 0x0000000513007c0c */ /* 0x000fe2000c781270 */
[----:B-1----:R-:W-:Y:S01]  /*2a5a0*/  IMAD R19, R35, 0x2, R32 ;  /* 0x0000000223137824 */ /* 0x002fe200078e0220 */
[----:B------:R-:W0:Y:S01]  /*2a5b0*/  LDC R38, c[0x0][0x248] ;  /* 0x00009200ff267b82 */ /* 0x000e220000000800 */
[----:B------:R-:W-:Y:S01]  /*2a5c0*/  ISETP.LT.AND P5, PT, R21, UR4, !P0 ;  /* 0x0000000415007c0c */ /* 0x000fe2000c7a1270 */
[----:B------:R1:W-:Y:S01]  /*2a5d0*/  @P2 STG.E.U16 desc[UR16][R26.64], R92 ;  /* 0x0000005c1a002986 */ /* 0x0003e2000c101510 */
[CC--:B---3--:R-:W-:Y:S01]  /*2a5e0*/  LEA R24, P2, R32.reuse, R123.reuse, 0x1 ;  /* 0x0000007b20187211 */ /* 0x0c8fe200078408ff */
[----:B------:R-:W-:Y:S01]  /*2a5f0*/  ULDC UR4, c[0x0][0x22c] ;  /* 0x00008b0000047ab9 */ /* 0x000fe20000000800 */
[C---:B------:R-:W-:Y:S01]  /*2a600*/  LEA R28, P6, R19.reuse, R123, 0x1 ;  /* 0x0000007b131c7211 */ /* 0x040fe200078c08ff */
[----:B------:R3:W-:Y:S01]  /*2a610*/  @P3 STG.E.U16 desc[UR16][R30.64], R93 ;  /* 0x0000005d1e003986 */ /* 0x0007e2000c101510 */
[-C--:B------:R-:W-:Y:S01]  /*2a620*/  LEA.HI.X.SX32 R25, R32, R122.reuse, 0x1, P2 ;  /* 0x0000007a20197211 */ /* 0x080fe200010f0eff */
[----:B------:R-:W-:Y:S01]  /*2a630*/  ULDC UR5, c[0x0][0x22c] ;  /* 0x00008b0000057ab9 */ /* 0x000fe20000000800 */
[----:B------:R-:W-:Y:S01]  /*2a640*/  LEA.HI.X.SX32 R29, R19, R122, 0x1, P6 ;  /* 0x0000007a131d7211 */ /* 0x000fe200030f0eff */
[----:B--2---:R-:W-:Y:S01]  /*2a650*/  IMAD R19, R34, 0x2, R19 ;  /* 0x0000000222137824 */ /* 0x004fe200078e0213 */
[----:B-1----:R-:W1:Y:S01]  /*2a660*/  LDC R27, c[0x0][0x248] ;  /* 0x00009200ff1b7b82 */ /* 0x002e620000000800 */
[----:B------:R-:W-:-:S02]  /*2a670*/  ISETP.LT.AND P3, PT, R18, UR4, !P0 ;  /* 0x0000000412007c0c */ /* 0x000fc4000c761270 */
[----:B------:R2:W-:Y:S01]  /*2a680*/  @P5 STG.E.U16 desc[UR16][R24.64], R94 ;  /* 0x0000005e18005986 */ /* 0x0005e2000c101510 */
[----:B----4-:R-:W-:-:S04]  /*2a690*/  IMAD R21, R36, 0x2, R19 ;  /* 0x0000000224157824 */ /* 0x010fc800078e0213 */
[----:B---3--:R-:W3:Y:S01]  /*2a6a0*/  LDC R31, c[0x0][0x248] ;  /* 0x00009200ff1f7b82 */ /* 0x008ee20000000800 */
[----:B------:R-:W-:Y:S01]  /*2a6b0*/  ISETP.LT.AND P2, PT, R22, UR5, !P0 ;  /* 0x0000000516007c0c */ /* 0x000fe2000c741270 */
[----:B------:R4:W-:Y:S01]  /*2a6c0*/  @P4 STG.E.U16 desc[UR16][R28.64], R95 ;  /* 0x0000005f1c004986 */ /* 0x0009e2000c101510 */
[-C--:B------:R-:W-:Y:S01]  /*2a6d0*/  LEA R18, P4, R19, R123.reuse, 0x1 ;  /* 0x0000007b13127211 */ /* 0x080fe200078808ff */
[----:B------:R-:W-:Y:S01]  /*2a6e0*/  ULDC UR4, c[0x0][0x22c] ;  /* 0x00008b0000047ab9 */ /* 0x000fe20000000800 */
[----:B------:R-:W-:Y:S01]  /*2a6f0*/  LEA R22, P6, R21, R123, 0x1 ;  /* 0x0000007b15167211 */ /* 0x000fe200078c08ff */
[----:B------:R-:W-:Y:S01]  /*2a700*/  ULDC UR5, c[0x0][0x22c] ;  /* 0x00008b0000057ab9 */ /* 0x000fe20000000800 */
[----:B------:R-:W-:Y:S01]  /*2a710*/  ISETP.LT.AND P5, PT, R23, UR4, !P0 ;  /* 0x0000000417007c0c */ /* 0x000fe2000c7a1270 */
[----:B--2---:R-:W2:Y:S01]  /*2a720*/  LDC R25, c[0x0][0x248] ;  /* 0x00009200ff197b82 */ /* 0x004ea20000000800 */
[----:B------:R-:W-:Y:S01]  /*2a730*/  LEA.HI.X.SX32 R19, R19, R122, 0x1, P4 ;  /* 0x0000007a13137211 */ /* 0x000fe200020f0eff */
[----:B------:R-:W-:Y:S01]  /*2a740*/  ULDC UR4, c[0x0][0x22c] ;  /* 0x00008b0000047ab9 */ /* 0x000fe20000000800 */
[----:B------:R-:W-:-:S02]  /*2a750*/  PRMT R92, R92, 0x7632, R92 ;  /* 0x000076325c5c7816 */ /* 0x000fc4000000005c */
[----:B------:R-:W-:Y:S01]  /*2a760*/  ISETP.LT.AND P4, PT, R10, UR4, !P0 ;  /* 0x000000040a007c0c */ /* 0x000fe2000c781270 */
[----:B------:R-:W-:Y:S01]  /*2a770*/  ULDC UR4, c[0x0][0x22c] ;  /* 0x00008b0000047ab9 */ /* 0x000fe20000000800 */
[----:B------:R-:W-:Y:S01]  /*2a780*/  LEA.HI.X.SX32 R23, R21, R122, 0x1, P6 ;  /* 0x0000007a15177211 */ /* 0x000fe200030f0eff */
[----:B0-----:R-:W-:Y:S01]  /*2a790*/  IMAD R10, R38, 0x2, R21 ;  /* 0x00000002260a7824 */ /* 0x001fe200078e0215 */
[----:B------:R-:W-:Y:S01]  /*2a7a0*/  PRMT R93, R93, 0x7632, R93 ;  /* 0x000076325d5d7816 */ /* 0x000fe2000000005d */
[----:B------:R-:W-:Y:S01]  /*2a7b0*/  @P3 STG.E.U16 desc[UR16][R18.64], R92 ;  /* 0x0000005c12003986 */ /* 0x000fe2000c101510 */
[----:B------:R-:W-:Y:S01]  /*2a7c0*/  ISETP.LT.AND P3, PT, R20, UR4, !P0 ;  /* 0x0000000414007c0c */ /* 0x000fe2000c761270 */
[----:B------:R-:W-:Y:S01]  /*2a7d0*/  ULDC UR4, c[0x0][0x22c] ;  /* 0x00008b0000047ab9 */ /* 0x000fe20000000800 */
[----:B----4-:R-:W0:Y:S01]  /*2a7e0*/  LDC R29, c[0x0][0x248] ;  /* 0x00009200ff1d7b82 */ /* 0x010e220000000800 */
[----:B------:R4:W-:Y:S01]  /*2a7f0*/  @P2 STG.E.U16 desc[UR16][R22.64], R93 ;  /* 0x0000005d16002986 */ /* 0x0009e2000c101510 */
[----:B------:R-:W-:Y:S01]  /*2a800*/  ISETP.LT.AND P6, PT, R16, UR4, !P0 ;  /* 0x0000000410007c0c */ /* 0x000fe2000c7c1270 */
[----:B-1----:R-:W-:Y:S01]  /*2a810*/  IMAD R16, R27, 0x2, R10 ;  /* 0x000000021b107824 */ /* 0x002fe200078e020a */
[----:B------:R-:W-:Y:S01]  /*2a820*/  LEA R20, P2, R10, R123, 0x1 ;  /* 0x0000007b0a147211 */ /* 0x000fe200078408ff */
[----:B------:R-:W-:Y:S01]  /*2a830*/  ULDC UR4, c[0x0][0x22c] ;  /* 0x00008b0000047ab9 */ /* 0x000fe20000000800 */
[----:B------:R-:W-:-:S02]  /*2a840*/  PRMT R94, R94, 0x7632, R94 ;  /* 0x000076325e5e7816 */ /* 0x000fc4000000005e */
[-C--:B------:R-:W-:Y:S01]  /*2a850*/  LEA.HI.X.SX32 R21, R10, R122.reuse, 0x1, P2 ;  /* 0x0000007a0a157211 */ /* 0x080fe200010f0eff */
[----:B---3--:R-:W-:Y:S01]  /*2a860*/  IMAD R10, R31, 0x2, R16 ;  /* 0x000000021f0a7824 */ /* 0x008fe200078e0210 */
[----:B------:R-:W1:Y:S03]  /*2a870*/  LDC R24, c[0x0][0x248] ;  /* 0x00009200ff187b82 */ /* 0x000e660000000800 */
[----:B------:R3:W-:Y:S01]  /*2a880*/  @P5 STG.E.U16 desc[UR16][R20.64], R94 ;  /* 0x0000005e14005986 */ /* 0x0007e2000c101510 */
[-C--:B----4-:R-:W-:Y:S02]  /*2a890*/  LEA R22, P5, R10, R123.reuse, 0x1 ;  /* 0x0000007b0a167211 */ /* 0x090fe400078a08ff */
[----:B------:R-:W-:Y:S02]  /*2a8a0*/  LEA R18, P2, R16, R123, 0x1 ;  /* 0x0000007b10127211 */ /* 0x000fe400078408ff */
[-C--:B------:R-:W-:Y:S01]  /*2a8b0*/  LEA.HI.X.SX32 R23, R10, R122.reuse, 0x1, P5 ;  /* 0x0000007a0a177211 */ /* 0x080fe200028f0eff */
[----:B--2---:R-:W-:Y:S01]  /*2a8c0*/  IMAD R10, R25, 0x2, R10 ;  /* 0x00000002190a7824 */ /* 0x004fe200078e020a */
[----:B------:R-:W-:Y:S01]  /*2a8d0*/  PRMT R95, R95, 0x7632, R95 ;  /* 0x000076325f5f7816 */ /* 0x000fe2000000005f */
[----:B------:R-:W2:Y:S01]  /*2a8e0*/  LDC R25, c[0x0][0x248] ;  /* 0x00009200ff197b82 */ /* 0x000ea20000000800 */
[----:B------:R-:W-:-:S02]  /*2a8f0*/  LEA.HI.X.SX32 R19, R16, R122, 0x1, P2 ;  /* 0x0000007a10137211 */ /* 0x000fc400010f0eff */
[----:B------:R-:W-:Y:S01]  /*2a900*/  ISETP.LT.AND P2, PT, R12, UR4, !P0 ;  /* 0x000000040c007c0c */ /* 0x000fe2000c741270 */
[----:B------:R-:W-:-:S04]  /*2a910*/  ULDC UR4, c[0x0][0x22c] ;  /* 0x00008b0000047ab9 */ /* 0x000fc80000000800 */
[----:B---3--:R-:W3:Y:S01]  /*2a920*/  LDC R21, c[0x0][0x248] ;  /* 0x00009200ff157b82 */ /* 0x008ee20000000800 */
[----:B------:R4:W-:Y:S01]  /*2a930*/  @P4 STG.E.U16 desc[UR16][R18.64], R95 ;  /* 0x0000005f12004986 */ /* 0x0009e2000c101510 */
[----:B------:R-:W-:Y:S01]  /*2a940*/  ISETP.LT.AND P4, PT, R17, UR4, !P0 ;  /* 0x0000000411007c0c */ /* 0x000fe2000c781270 */
[----:B------:R-:W-:Y:S01]  /*2a950*/  ULDC UR4, c[0x0][0x22c] ;  /* 0x00008b0000047ab9 */ /* 0x000fe20000000800 */
[CC--:B------:R-:W-:Y:S01]  /*2a960*/  LEA R12, P5, R10.reuse, R123.reuse, 0x1 ;  /* 0x0000007b0a0c7211 */ /* 0x0c0fe200078a08ff */
[----:B0-----:R-:W-:Y:S01]  /*2a970*/  IMAD R17, R29, 0x2, R10 ;  /* 0x000000021d117824 */ /* 0x001fe200078e020a */
[----:B------:R0:W-:Y:S02]  /*2a980*/  @P3 STG.E.U16 desc[UR16][R22.64], R96 ;  /* 0x0000006016003986 */ /* 0x0001e4000c101510 */
[----:B------:R-:W3:Y:S01]  /*2a990*/  LDC R27, c[0x0][0x248] ;  /* 0x00009200ff1b7b82 */ /* 0x000ee20000000800 */
[----:B------:R-:W-:Y:S01]  /*2a9a0*/  ISETP.LT.AND P3, PT, R13, UR4, !P0 ;  /* 0x000000040d007c0c */ /* 0x000fe2000c761270 */
[----:B------:R-:W-:Y:S01]  /*2a9b0*/  ULDC UR4, c[0x0][0x22c] ;  /* 0x00008b0000047ab9 */ /* 0x000fe20000000800 */
[----:B------:R-:W-:Y:S01]  /*2a9c0*/  LEA.HI.X.SX32 R13, R10, R122, 0x1, P5 ;  /* 0x0000007a0a0d7211 */ /* 0x000fe200028f0eff */
[----:B-1----:R-:W-:Y:S01]  /*2a9d0*/  IMAD R10, R24, 0x2, R17 ;  /* 0x00000002180a7824 */ /* 0x002fe200078e0211 */
[----:B------:R-:W-:-:S03]  /*2a9e0*/  LEA R16, P5, R17, R123, 0x1 ;  /* 0x0000007b11107211 */ /* 0x000fc600078a08ff */
[----:B------:R1:W-:Y:S01]  /*2a9f0*/  @P6 STG.E.U16 desc[UR16][R12.64], R97 ;  /* 0x000000610c006986 */ /* 0x0003e2000c101510 */
[CC--:B----4-:R-:W-:Y:S01]  /*2aa00*/  LEA R18, P6, R10.reuse, R123.reuse, 0x1 ;  /* 0x0000007b0a127211 */ /* 0x0d0fe200078c08ff */
[----:B0-----:R-:W0:Y:S01]  /*2aa10*/  LDC R23, c[0x0][0x248] ;  /* 0x00009200ff177b82 */ /* 0x001e220000000800 */
[-C--:B------:R-:W-:Y:S02]  /*2aa20*/  LEA.HI.X.SX32 R17, R17, R122.reuse, 0x1, P5 ;  /* 0x0000007a11117211 */ /* 0x080fe400028f0eff */
[----:B------:R-:W-:Y:S01]  /*2aa30*/  LEA.HI.X.SX32 R19, R10, R122, 0x1, P6 ;  /* 0x0000007a0a137211 */ /* 0x000fe200030f0eff */
[----:B--2---:R-:W-:Y:S01]  /*2aa40*/  IMAD R10, R25, 0x2, R10 ;  /* 0x00000002190a7824 */ /* 0x004fe200078e020a */
[----:B------:R-:W-:Y:S01]  /*2aa50*/  ISETP.LT.AND P5, PT, R8, UR4, !P0 ;  /* 0x0000000408007c0c */ /* 0x000fe2000c7a1270 */
[----:B------:R2:W-:Y:S01]  /*2aa60*/  @P2 STG.E.U16 desc[UR16][R16.64], R98 ;  /* 0x0000006210002986 */ /* 0x0005e2000c101510 */
[----:B------:R-:W-:Y:S01]  /*2aa70*/  ISETP.LT.AND P6, PT, R14, UR5, !P0 ;  /* 0x000000050e007c0c */ /* 0x000fe2000c7c1270 */
[----:B---3--:R-:W-:Y:S01]  /*2aa80*/  IMAD R8, R21, 0x2, R10 ;  /* 0x0000000215087824 */ /* 0x008fe200078e020a */
[----:B------:R-:W3:Y:S01]  /*2aa90*/  LDC R20, c[0x0][0x248] ;  /* 0x00009200ff147b82 */ /* 0x000ee20000000800 */
[----:B------:R4:W-:Y:S01]  /*2aaa0*/  @P4 STG.E.U16 desc[UR16][R18.64], R99 ;  /* 0x0000006312004986 */ /* 0x0009e2000c101510 */
[----:B-1----:R-:W-:Y:S01]  /*2aab0*/  LEA R12, P4, R10, R123, 0x1 ;  /* 0x0000007b0a0c7211 */ /* 0x002fe200078808ff */
[----:B------:R-:W-:Y:S01]  /*2aac0*/  ULDC UR4, c[0x0][0x22c] ;  /* 0x00008b0000047ab9 */ /* 0x000fe20000000800 */
[----:B------:R-:W-:Y:S01]  /*2aad0*/  PRMT R96, R96, 0x7632, R96 ;  /* 0x0000763260607816 */ /* 0x000fe20000000060 */
[----:B------:R-:W-:-:S03]  /*2aae0*/  ULDC UR5, c[0x0][0x22c] ;  /* 0x00008b0000057ab9 */ /* 0x000fc60000000800 */
[----:B--2---:R-:W1:Y:S01]  /*2aaf0*/  LDC R17, c[0x0][0x248] ;  /* 0x00009200ff117b82 */ /* 0x004e620000000800 */
[-C--:B------:R-:W-:Y:S01]  /*2ab00*/  LEA.HI.X.SX32 R13, R10, R122.reuse, 0x1, P4 ;  /* 0x0000007a0a0d7211 */ /* 0x080fe200020f0eff */
[----:B------:R-:W-:Y:S01]  /*2ab10*/  IMAD R16, R27, 0x2, R8 ;  /* 0x000000021b107824 */ /* 0x000fe200078e0208 */
[CC--:B------:R-:W-:Y:S02]  /*2ab20*/  LEA R14, P4, R8.reuse, R123.reuse, 0x1 ;  /* 0x0000007b080e7211 */ /* 0x0c0fe400078808ff */
[----:B------:R-:W-:Y:S01]  /*2ab30*/  ISETP.LT.AND P2, PT, R15, UR4, !P0 ;  /* 0x000000040f007c0c */ /* 0x000fe2000c741270 */
[----:B------:R-:W-:Y:S01]  /*2ab40*/  ULDC UR4, c[0x0][0x22c] ;  /* 0x00008b0000047ab9 */ /* 0x000fe20000000800 */
[----:B------:R-:W-:Y:S01]  /*2ab50*/  LEA.HI.X.SX32 R15, R8, R122, 0x1, P4 ;  /* 0x0000007a080f7211 */ /* 0x000fe200020f0eff */
[----:B----4-:R-:W2:Y:S01]  /*2ab60*/  LDC R19, c[0x0][0x248] ;  /* 0x00009200ff137b82 */ /* 0x010ea20000000800 */
[----:B------:R-:W-:Y:S01]  /*2ab70*/  LEA R10, P4, R16, R123, 0x1 ;  /* 0x0000007b100a7211 */ /* 0x000fe200078808ff */
[----:B------:R-:W-:Y:S01]  /*2ab80*/  @P3 STG.E.U16 desc[UR16][R12.64], R96 ;  /* 0x000000600c003986 */ /* 0x000fe2000c101510 */
[----:B------:R-:W-:Y:S01]  /*2ab90*/  ISETP.LT.AND P3, PT, R11, UR4, !P0 ;  /* 0x000000040b007c0c */ /* 0x000fe2000c761270 */
[----:B------:R-:W-:Y:S01]  /*2aba0*/  ULDC UR4, c[0x0][0x22c] ;  /* 0x00008b0000047ab9 */ /* 0x000fe20000000800 */
[----:B------:R-:W-:-:S02]  /*2abb0*/  PRMT R97, R97, 0x7632, R97 ;  /* 0x0000763261617816 */ /* 0x000fc40000000061 */
[-C--:B------:R-:W-:Y:S01]  /*2abc0*/  LEA.HI.X.SX32 R11, R16, R122.reuse, 0x1, P4 ;  /* 0x0000007a100b7211 */ /* 0x080fe200020f0eff */
[----:B0-----:R-:W-:Y:S01]  /*2abd0*/  IMAD R16, R23, 0x2, R16 ;  /* 0x0000000217107824 */ /* 0x001fe200078e0210 */
[----:B------:R-:W-:Y:S01]  /*2abe0*/  PRMT R98, R98, 0x7632, R98 ;  /* 0x0000763262627816 */ /* 0x000fe20000000062 */
[----:B------:R0:W-:Y:S01]  /*2abf0*/  @P5 STG.E.U16 desc[UR16][R14.64], R97 ;  /* 0x000000610e005986 */ /* 0x0001e2000c101510 */
[----:B------:R-:W-:Y:S01]  /*2ac00*/  ISETP.LT.AND P4, PT, R3, UR4, !P0 ;  /* 0x0000000403007c0c */ /* 0x000fe2000c781270 */
[----:B------:R-:W-:Y:S01]  /*2ac10*/  ULDC UR4, c[0x0][0x22c] ;  /* 0x00008b0000047ab9 */ /* 0x000fe20000000800 */
[C---:B------:R-:W-:Y:S01]  /*2ac20*/  LEA R8, P5, R16.reuse, R123, 0x1 ;  /* 0x0000007b10087211 */ /* 0x040fe200078a08ff */
[----:B------:R4:W-:Y:S01]  /*2ac30*/  @P2 STG.E.U16 desc[UR16][R10.64], R98 ;  /* 0x000000620a002986 */ /* 0x0009e2000c101510 */
[----:B------:R-:W-:Y:S01]  /*2ac40*/  ISETP.LT.AND P2, PT, R9, UR4, !P0 ;  /* 0x0000000409007c0c */ /* 0x000fe2000c741270 */
[----:B-1----:R-:W-:Y:S01]  /*2ac50*/  IMAD R3, R17, 0x2, R16 ;  /* 0x0000000211037824 */ /* 0x002fe200078e0210 */
[----:B------:R-:W-:Y:S01]  /*2ac60*/  LEA.HI.X.SX32 R9, R16, R122, 0x1, P5 ;  /* 0x0000007a10097211 */ /* 0x000fe200028f0eff */
[----:B------:R-:W1:Y:S01]  /*2ac70*/  LDC R17, c[0x0][0x248] ;  /* 0x00009200ff117b82 */ /* 0x000e620000000800 */
[----:B------:R-:W-:Y:S01]  /*2ac80*/  PRMT R99, R99, 0x7632, R99 ;  /* 0x0000763263637816 */ /* 0x000fe20000000063 */
[----:B------:R-:W-:-:S06]  /*2ac90*/  ULDC UR4, c[0x0][0x22c] ;  /* 0x00008b0000047ab9 */ /* 0x000fcc0000000800 */
[----:B0-----:R-:W0:Y:S01]  /*2aca0*/  LDC R15, c[0x0][0x248] ;  /* 0x00009200ff0f7b82 */ /* 0x001e220000000800 */
[----:B---3--:R-:W-:-:S07]  /*2acb0*/  IMAD R14, R20, 0x2, R3 ;  /* 0x00000002140e7824 */ /* 0x008fce00078e0203 */
[----:B------:R-:W3:Y:S01]  /*2acc0*/  LDC R16, c[0x0][0x248] ;  /* 0x00009200ff107b82 */ /* 0x000ee20000000800 */
[CC--:B------:R-:W-:Y:S01]  /*2acd0*/  LEA R12, P5, R3.reuse, R123.reuse, 0x1 ;  /* 0x0000007b030c7211 */ /* 0x0c0fe200078a08ff */
[----:B------:R0:W-:Y:S01]  /*2ace0*/  @P6 STG.E.U16 desc[UR16][R8.64], R99 ;  /* 0x0000006308006986 */ /* 0x0001e2000c101510 */
[CC--:B----4-:R-:W-:Y:S02]  /*2acf0*/  LEA R10, P6, R14.reuse, R123.reuse, 0x1 ;  /* 0x0000007b0e0a7211 */ /* 0x0d0fe400078c08ff */
[-C--:B------:R-:W-:Y:S02]  /*2ad00*/  LEA.HI.X.SX32 R13, R3, R122.reuse, 0x1, P5 ;  /* 0x0000007a030d7211 */ /* 0x080fe400028f0eff */
[----:B------:R-:W-:Y:S01]  /*2ad10*/  LEA.HI.X.SX32 R11, R14, R122, 0x1, P6 ;  /* 0x0000007a0e0b7211 */ /* 0x000fe200030f0eff */
[----:B--2---:R-:W-:Y:S01]  /*2ad20*/  IMAD R14, R19, 0x2, R14 ;  /* 0x00000002130e7824 */ /* 0x004fe200078e020e */
[----:B------:R-:W-:Y:S01]  /*2ad30*/  ISETP.LT.AND P5, PT, R7, UR4, !P0 ;  /* 0x0000000407007c0c */ /* 0x000fe2000c7a1270 */
[----:B------:R-:W-:Y:S01]  /*2ad40*/  ULDC UR4, c[0x0][0x22c] ;  /* 0x00008b0000047ab9 */ /* 0x000fe20000000800 */
[----:B------:R3:W-:Y:S01]  /*2ad50*/  @P3 STG.E.U16 desc[UR16][R12.64], R100 ;  /* 0x000000640c003986 */ /* 0x0007e2000c101510 */
[----:B------:R-:W-:Y:S01]  /*2ad60*/  ISETP.LT.AND P3, PT, R6, UR4, !P0 ;  /* 0x0000000406007c0c */ /* 0x000fe2000c761270 */
[----:B------:R-:W-:Y:S01]  /*2ad70*/  ULDC UR4, c[0x0][0x22c] ;  /* 0x00008b0000047ab9 */ /* 0x000fe20000000800 */
[----:B------:R-:W-:Y:S01]  /*2ad80*/  LEA R6, P6, R14, R123, 0x1 ;  /* 0x0000007b0e067211 */ /* 0x000fe200078c08ff */
[----:B0-----:R-:W-:-:S03]  /*2ad90*/  IMAD R3, R15, 0x2, R14 ;  /* 0x000000020f037824 */ /* 0x001fc600078e020e */
[----:B------:R-:W-:Y:S01]  /*2ada0*/  LEA.HI.X.SX32 R7, R14, R122, 0x1, P6 ;  /* 0x0000007a0e077211 */ /* 0x000fe200030f0eff */
[----:B------:R0:W-:Y:S01]  /*2adb0*/  @P4 STG.E.U16 desc[UR16][R10.64], R101 ;  /* 0x000000650a004986 */ /* 0x0001e2000c101510 */
[----:B------:R-:W2:Y:S01]  /*2adc0*/  LDC R14, c[0x0][0x248] ;  /* 0x00009200ff0e7b82 */ /* 0x000ea20000000800 */
[----:B------:R-:W-:Y:S01]  /*2add0*/  LEA R8, P6, R3, R123, 0x1 ;  /* 0x0000007b03087211 */ /* 0x000fe200078c08ff */
[----:B---3--:R-:W-:-:S06]  /*2ade0*/  IMAD R12, R16, 0x2, R3 ;  /* 0x00000002100c7824 */ /* 0x008fcc00078e0203 */
[----:B------:R-:W3:Y:S01]  /*2adf0*/  LDC R13, c[0x0][0x248] ;  /* 0x00009200ff0d7b82 */ /* 0x000ee20000000800 */
[----:B------:R-:W-:Y:S01]  /*2ae00*/  ISETP.LT.AND P4, PT, R4, UR4, !P0 ;  /* 0x0000000404007c0c */ /* 0x000fe2000c781270 */
[----:B------:R-:W-:Y:S01]  /*2ae10*/  ULDC UR4, c[0x0][0x22c] ;  /* 0x00008b0000047ab9 */ /* 0x000fe20000000800 */
[----:B------:R-:W-:Y:S02]  /*2ae20*/  LEA.HI.X.SX32 R9, R3, R122, 0x1, P6 ;  /* 0x0000007a03097211 */ /* 0x000fe400030f0eff */
[----:B------:R-:W-:-:S03]  /*2ae30*/  LEA R4, P6, R12, R123, 0x1 ;  /* 0x0000007b0c047211 */ /* 0x000fc600078c08ff */
[----:B0-----:R-:W0:Y:S01]  /*2ae40*/  LDC R11, c[0x0][0x248] ;  /* 0x00009200ff0b7b82 */ /* 0x001e220000000800 */
[----:B------:R0:W-:Y:S01]  /*2ae50*/  @P2 STG.E.U16 desc[UR16][R6.64], R102 ;  /* 0x0000006606002986 */ /* 0x0001e2000c101510 */
[----:B------:R-:W-:Y:S01]  /*2ae60*/  ISETP.LT.AND P2, PT, R5, UR4, !P0 ;  /* 0x0000000405007c0c */ /* 0x000fe2000c741270 */
[----:B-1----:R-:W-:Y:S01]  /*2ae70*/  IMAD R10, R17, 0x2, R12 ;  /* 0x00000002110a7824 */ /* 0x002fe200078e020c */
[----:B------:R-:W-:Y:S01]  /*2ae80*/  LEA.HI.X.SX32 R5, R12, R122, 0x1, P6 ;  /* 0x0000007a0c057211 */ /* 0x000fe200030f0eff */
[----:B------:R-:W-:Y:S01]  /*2ae90*/  ULDC UR4, c[0x0][0x22c] ;  /* 0x00008b0000047ab9 */ /* 0x000fe20000000800 */
[----:B------:R-:W-:Y:S02]  /*2aea0*/  PRMT R100, R100, 0x7632, R100 ;  /* 0x0000763264647816 */ /* 0x000fe40000000064 */
[----:B------:R-:W1:Y:S01]  /*2aeb0*/  LDC R12, c[0x0][0x248] ;  /* 0x00009200ff0c7b82 */ /* 0x000e620000000800 */
[----:B------:R-:W-:Y:S01]  /*2aec0*/  @P5 STG.E.U16 desc[UR16][R8.64], R103 ;  /* 0x0000006708005986 */ /* 0x000fe2000c101510 */
[----:B------:R-:W-:Y:S01]  /*2aed0*/  ISETP.LT.AND P5, PT, R2, UR4, !P0 ;  /* 0x0000000402007c0c */ /* 0x000fe2000c7a1270 */
[----:B------:R-:W-:-:S02]  /*2aee0*/  ULDC UR4, c[0x0][0x22c] ;  /* 0x00008b0000047ab9 */ /* 0x000fc40000000800 */
[----:B------:R4:W-:Y:S01]  /*2aef0*/  @P3 STG.E.U16 desc[UR16][R4.64], R100 ;  /* 0x0000006404003986 */ /* 0x0009e2000c101510 */
[CC--:B------:R-:W-:Y:S02]  /*2af00*/  LEA R2, P3, R10.reuse, R123.reuse, 0x1 ;  /* 0x0000007b0a027211 */ /* 0x0c0fe400078608ff */
[----:B------:R-:W-:Y:S02]  /*2af10*/  PRMT R101, R101, 0x7632, R101 ;  /* 0x0000763265657816 */ /* 0x000fe40000000065 */
[----:B------:R-:W-:Y:S01]  /*2af20*/  LEA.HI.X.SX32 R3, R10, R122, 0x1, P3 ;  /* 0x0000007a0a037211 */ /* 0x000fe200018f0eff */
[----:B---3--:R-:W-:Y:S02]  /*2af30*/  IMAD R10, R13, 0x2, R10 ;  /* 0x000000020d0a7824 */ /* 0x008fe400078e020a */
[----:B------:R-:W3:Y:S02]  /*2af40*/  LDC R13, c[0x0][0x248] ;  /* 0x00009200ff0d7b82 */ /* 0x000ee40000000800 */
[----:B------:R2:W-:Y:S01]  /*2af50*/  @P4 STG.E.U16 desc[UR16][R2.64], R101 ;  /* 0x0000006502004986 */ /* 0x0005e2000c101510 */
[----:B0-----:R-:W-:Y:S01]  /*2af60*/  IMAD R7, R11, 0x2, R10 ;  /* 0x000000020b077824 */ /* 0x001fe200078e020a */
[----:B----4-:R-:W-:-:S04]  /*2af70*/  LEA R4, P4, R10, R123, 0x1 ;  /* 0x0000007b0a047211 */ /* 0x010fc800078808ff */
[----:B------:R-:W0:Y:S01]  /*2af80*/  LDC R11, c[0x0][0x248] ;  /* 0x00009200ff0b7b82 */ /* 0x000e220000000800 */
[-C--:B------:R-:W-:Y:S02]  /*2af90*/  LEA.HI.X.SX32 R5, R10, R122.reuse, 0x1, P4 ;  /* 0x0000007a0a057211 */ /* 0x080fe400020f0eff */
[-C--:B------:R-:W-:Y:S01]  /*2afa0*/  LEA R6, P4, R7, R123.reuse, 0x1 ;  /* 0x0000007b07067211 */ /* 0x080fe200078808ff */
[----:B-1----:R-:W-:Y:S01]  /*2afb0*/  IMAD R9, R12, 0x2, R7 ;  /* 0x000000020c097824 */ /* 0x002fe200078e0207 */
[----:B------:R-:W-:Y:S02]  /*2afc0*/  PRMT R102, R102, 0x7632, R102 ;  /* 0x0000763266667816 */ /* 0x000fe40000000066 */
[----:B--2---:R-:W-:Y:S01]  /*2afd0*/  PRMT R3, R103, 0x7632, R3 ;  /* 0x0000763267037816 */ /* 0x004fe20000000003 */
[----:B------:R-:W-:Y:S01]  /*2afe0*/  IMAD R10, R14, 0x2, R9 ;  /* 0x000000020e0a7824 */ /* 0x000fe200078e0209 */
[----:B------:R-:W-:Y:S01]  /*2aff0*/  LEA.HI.X.SX32 R7, R7, R122, 0x1, P4 ;  /* 0x0000007a07077211 */ /* 0x000fe200020f0eff */
[----:B------:R-:W1:Y:S01]  /*2b000*/  LDC R12, c[0x0][0x248] ;  /* 0x00009200ff0c7b82 */ /* 0x000e620000000800 */
[----:B------:R-:W-:Y:S01]  /*2b010*/  ISETP.LT.AND P3, PT, R179, UR4, !P0 ;  /* 0x00000004b3007c0c */ /* 0x000fe2000c761270 */
[----:B------:R-:W-:Y:S01]  /*2b020*/  @P2 STG.E.U16 desc[UR16][R4.64], R102 ;  /* 0x0000006604002986 */ /* 0x000fe2000c101510 */
[----:B------:R-:W-:Y:S01]  /*2b030*/  LEA R2, P4, R9, R123, 0x1 ;  /* 0x0000007b09027211 */ /* 0x000fe200078808ff */
[----:B------:R-:W-:-:S02]  /*2b040*/  ULDC UR4, c[0x0][0x22c] ;  /* 0x00008b0000047ab9 */ /* 0x000fc40000000800 */
[----:B------:R2:W-:Y:S01]  /*2b050*/  @P5 STG.E.U16 desc[UR16][R6.64], R3 ;  /* 0x0000000306005986 */ /* 0x0005e2000c101510 */
[----:B------:R-:W-:Y:S01]  /*2b060*/  LEA R8, P5, R10, R123, 0x1 ;  /* 0x0000007b0a087211 */ /* 0x000fe200078a08ff */
[----:B------:R-:W4:Y:S01]  /*2b070*/  LDC R14, c[0x0][0x248] ;  /* 0x00009200ff0e7b82 */ /* 0x000f220000000800 */
[----:B------:R-:W-:Y:S01]  /*2b080*/  ISETP.LT.AND P6, PT, R180, UR5, !P0 ;  /* 0x00000005b4007c0c */ /* 0x000fe2000c7c1270 */
[----:B------:R-:W-:Y:S01]  /*2b090*/  ULDC UR5, c[0x0][0x22c] ;  /* 0x00008b0000057ab9 */ /* 0x000fe20000000800 */
[----:B------:R-:W-:Y:S01]  /*2b0a0*/  ISETP.LT.AND P2, PT, R181, UR4, !P0 ;  /* 0x00000004b5007c0c */ /* 0x000fe2000c741270 */
[----:B------:R-:W-:Y:S01]  /*2b0b0*/  ULDC UR4, c[0x0][0x22c] ;  /* 0x00008b0000047ab9 */ /* 0x000fe20000000800 */
[-C--:B--2---:R-:W-:Y:S02]  /*2b0c0*/  LEA.HI.X.SX32 R3, R9, R122.reuse, 0x1, P4 ;  /* 0x0000007a09037211 */ /* 0x084fe400020f0eff */
[----:B------:R-:W-:Y:S01]  /*2b0d0*/  LEA.HI.X.SX32 R9, R10, R122, 0x1, P5 ;  /* 0x0000007a0a097211 */ /* 0x000fe200028f0eff */
[----:B---3--:R-:W-:-:S02]  /*2b0e0*/  IMAD R10, R13, 0x2, R10 ;  /* 0x000000020d0a7824 */ /* 0x008fc400078e020a */
[----:B------:R-:W2:Y:S01]  /*2b0f0*/  LDC R13, c[0x0][0x248] ;  /* 0x00009200ff0d7b82 */ /* 0x000ea20000000800 */
[----:B------:R-:W-:Y:S01]  /*2b100*/  @P3 STG.E.U16 desc[UR16][R2.64], R104 ;  /* 0x0000006802003986 */ /* 0x000fe2000c101510 */
[----:B0-----:R-:W-:Y:S01]  /*2b110*/  IMAD R11, R11, 0x2, R10 ;  /* 0x000000020b0b7824 */ /* 0x001fe200078e020a */
[-C--:B------:R-:W-:Y:S02]  /*2b120*/  LEA R4, P3, R10, R123.reuse, 0x1 ;  /* 0x0000007b0a047211 */ /* 0x080fe400078608ff */
[----:B------:R-:W-:Y:S01]  /*2b130*/  ISETP.LT.AND P4, PT, R186, UR4, !P0 ;  /* 0x00000004ba007c0c */ /* 0x000fe2000c781270 */
[----:B------:R4:W-:Y:S01]  /*2b140*/  @P6 STG.E.U16 desc[UR16][R8.64], R105 ;  /* 0x0000006908006986 */ /* 0x0009e2000c101510 */
[-C--:B------:R-:W-:Y:S01]  /*2b150*/  LEA.HI.X.SX32 R5, R10, R122.reuse, 0x1, P3 ;  /* 0x0000007a0a057211 */ /* 0x080fe200018f0eff */
[----:B------:R-:W-:Y:S01]  /*2b160*/  ULDC UR4, c[0x0][0x22c] ;  /* 0x00008b0000047ab9 */ /* 0x000fe20000000800 */
[CC--:B------:R-:W-:Y:S01]  /*2b170*/  LEA R6, P6, R11.reuse, R123.reuse, 0x1 ;  /* 0x0000007b0b067211 */ /* 0x0c0fe200078c08ff */
[----:B------:R-:W0:Y:S03]  /*2b180*/  LDC R10, c[0x0][0x248] ;  /* 0x00009200ff0a7b82 */ /* 0x000e260000000800 */
[----:B------:R-:W-:Y:S01]  /*2b190*/  LEA.HI.X.SX32 R7, R11, R122, 0x1, P6 ;  /* 0x0000007a0b077211 */ /* 0x000fe200030f0eff */
[----:B-1----:R-:W-:Y:S01]  /*2b1a0*/  IMAD R11, R12, 0x2, R11 ;  /* 0x000000020c0b7824 */ /* 0x002fe200078e020b */
[----:B------:R1:W-:Y:S03]  /*2b1b0*/  @P2 STG.E.U16 desc[UR16][R4.64], R106 ;  /* 0x0000006a04002986 */ /* 0x0003e6000c101510 */
[----:B------:R-:W3:Y:S01]  /*2b1c0*/  LDC R12, c[0x0][0x248] ;  /* 0x00009200ff0c7b82 */ /* 0x000ee20000000800 */
[----:B------:R1:W-:Y:S01]  /*2b1d0*/  @P4 STG.E.U16 desc[UR16][R6.64], R107 ;  /* 0x0000006b06004986 */ /* 0x0003e2000c101510 */
[----:B----4-:R-:W-:Y:S01]  /*2b1e0*/  IMAD R8, R14, 0x2, R11 ;  /* 0x000000020e087824 */ /* 0x010fe200078e020b */
[----:B------:R-:W-:-:S02]  /*2b1f0*/  LEA R2, P4, R11, R123, 0x1 ;  /* 0x0000007b0b027211 */ /* 0x000fc400078808ff */
[----:B------:R-:W-:Y:S01]  /*2b200*/  ISETP.LT.AND P5, PT, R187, UR4, !P0 ;  /* 0x00000004bb007c0c */ /* 0x000fe2000c7a1270 */
[----:B--2---:R-:W-:Y:S01]  /*2b210*/  IMAD R9, R13, 0x2, R8 ;  /* 0x000000020d097824 */ /* 0x004fe200078e0208 */
[-C--:B------:R-:W-:Y:S01]  /*2b220*/  LEA.HI.X.SX32 R3, R11, R122.reuse, 0x1, P4 ;  /* 0x0000007a0b037211 */ /* 0x080fe200020f0eff */
[----:B------:R-:W-:Y:S01]  /*2b230*/  ULDC UR4, c[0x0][0x22c] ;  /* 0x00008b0000047ab9 */ /* 0x000fe20000000800 */
[-C--:B-1----:R-:W-:Y:S01]  /*2b240*/  LEA R4, P6, R8, R123.reuse, 0x1 ;  /* 0x0000007b08047211 */ /* 0x082fe200078c08ff */
[----:B------:R-:W1:Y:S01]  /*2b250*/  LDC R11, c[0x0][0x248] ;  /* 0x00009200ff0b7b82 */ /* 0x000e620000000800 */
[----:B------:R-:W-:Y:S02]  /*2b260*/  ISETP.LT.AND P3, PT, R188, UR5, !P0 ;  /* 0x00000005bc007c0c */ /* 0x000fe4000c761270 */
[----:B------:R-:W-:Y:S02]  /*2b270*/  LEA.HI.X.SX32 R5, R8, R122, 0x1, P6 ;  /* 0x0000007a08057211 */ /* 0x000fe400030f0eff */
[----:B------:R-:W-:Y:S01]  /*2b280*/  ISETP.LT.AND P2, PT, R189, UR4, !P0 ;  /* 0x00000004bd007c0c */ /* 0x000fe2000c741270 */
[----:B------:R-:W-:Y:S01]  /*2b290*/  ULDC UR4, c[0x0][0x22c] ;  /* 0x00008b0000047ab9 */ /* 0x000fe20000000800 */
[----:B------:R-:W-:Y:S01]  /*2b2a0*/  LEA R6, P6, R9, R123, 0x1 ;  /* 0x0000007b09067211 */ /* 0x000fe200078c08ff */
[----:B------:R-:W2:Y:S01]  /*2b2b0*/  LDC R13, c[0x0][0x248] ;  /* 0x00009200ff0d7b82 */ /* 0x000ea20000000800 */
[----:B------:R-:W-:-:S02]  /*2b2c0*/  PRMT R104, R104, 0x7632, R104 ;  /* 0x0000763268687816 */ /* 0x000fc40000000068 */
[----:B------:R-:W-:Y:S01]  /*2b2d0*/  LEA.HI.X.SX32 R7, R9, R122, 0x1, P6 ;  /* 0x0000007a09077211 */ /* 0x000fe200030f0eff */
[----:B0-----:R-:W-:Y:S01]  /*2b2e0*/  IMAD R9, R10, 0x2, R9 ;  /* 0x000000020a097824 */ /* 0x001fe200078e0209 */
[----:B------:R-:W-:Y:S01]  /*2b2f0*/  PRMT R105, R105, 0x7632, R105 ;  /* 0x0000763269697816 */ /* 0x000fe20000000069 */
[----:B------:R0:W-:Y:S02]  /*2b300*/  @P5 STG.E.U16 desc[UR16][R2.64], R104 ;  /* 0x0000006802005986 */ /* 0x0001e4000c101510 */
[----:B------:R-:W4:Y:S01]  /*2b310*/  LDC R10, c[0x0][0x248] ;  /* 0x00009200ff0a7b82 */ /* 0x000f220000000800 */
[----:B---3--:R-:W-:Y:S01]  /*2b320*/  IMAD R8, R12, 0x2, R9 ;  /* 0x000000020c087824 */ /* 0x008fe200078e0209 */
[----:B------:R-:W-:Y:S01]  /*2b330*/  @P3 STG.E.U16 desc[UR16][R4.64], R105 ;  /* 0x0000006904003986 */ /* 0x000fe2000c101510 */
[----:B------:R-:W-:Y:S01]  /*2b340*/  ISETP.LT.AND P4, PT, R194, UR4, !P0 ;  /* 0x00000004c2007c0c */ /* 0x000fe2000c781270 */
[----:B------:R-:W-:-:S04]  /*2b350*/  ULDC UR4, c[0x0][0x22c] ;  /* 0x00008b0000047ab9 */ /* 0x000fc80000000800 */
[----:B------:R-:W3:Y:S01]  /*2b360*/  LDC R12, c[0x0][0x248] ;  /* 0x00009200ff0c7b82 */ /* 0x000ee20000000800 */
[----:B0-----:R-:W-:Y:S02]  /*2b370*/  PRMT R3, R106, 0x7632, R3 ;  /* 0x000076326a037816 */ /* 0x001fe40000000003 */
[----:B------:R-:W-:-:S03]  /*2b380*/  LEA R2, P6, R9, R123, 0x1 ;  /* 0x0000007b09027211 */ /* 0x000fc600078c08ff */
[----:B------:R0:W-:Y:S02]  /*2b390*/  @P2 STG.E.U16 desc[UR16][R6.64], R3 ;  /* 0x0000000306002986 */ /* 0x0001e4000c101510 */
[----:B------:R-:W3:Y:S01]  /*2b3a0*/  LDC R14, c[0x0][0x248] ;  /* 0x00009200ff0e7b82 */ /* 0x000ee20000000800 */
[----:B------:R-:W-:Y:S01]  /*2b3b0*/  ISETP.LT.AND P5, PT, R195, UR4, !P0 ;  /* 0x00000004c3007c0c */ /* 0x000fe2000c7a1270 */
[----:B------:R-:W-:Y:S01]  /*2b3c0*/  ULDC UR4, c[0x0][0x22c] ;  /* 0x00008b0000047ab9 */ /* 0x000fe20000000800 */
[----:B0-----:R-:W-:Y:S02]  /*2b3d0*/  LEA.HI.X.SX32 R3, R9, R122, 0x1, P6 ;  /* 0x0000007a09037211 */ /* 0x001fe400030f0eff */
[----:B------:R-:W-:-:S04]  /*2b3e0*/  LEA R4, P6, R8, R123, 0x1 ;  /* 0x0000007b08047211 */ /* 0x000fc800078c08ff */
[-C--:B------:R-:W-:Y:S01]  /*2b3f0*/  LEA.HI.X.SX32 R5, R8, R122.reuse, 0x1, P6 ;  /* 0x0000007a08057211 */ /* 0x080fe200030f0eff */
[----:B-1----:R-:W-:Y:S02]  /*2b400*/  IMAD R8, R11, 0x2, R8 ;  /* 0x000000020b087824 */ /* 0x002fe400078e0208 */
[----:B------:R-:W0:Y:S01]  /*2b410*/  LDC R11, c[0x0][0x248] ;  /* 0x00009200ff0b7b82 */ /* 0x000e220000000800 */
[----:B------:R-:W-:Y:S01]  /*2b420*/  ISETP.LT.AND P3, PT, R196, UR4, !P0 ;  /* 0x00000004c4007c0c */ /* 0x000fe2000c761270 */
[----:B------:R-:W-:Y:S01]  /*2b430*/  ULDC UR4, c[0x0][0x22c] ;  /* 0x00008b0000047ab9 */ /* 0x000fe20000000800 */
[----:B------:R-:W-:Y:S01]  /*2b440*/  PRMT R107, R107, 0x7632, R107 ;  /* 0x000076326b6b7816 */ /* 0x000fe2000000006b */
[----:B--2---:R-:W-:Y:S01]  /*2b450*/  IMAD R9, R13, 0x2, R8 ;  /* 0x000000020d097824 */ /* 0x004fe200078e0208 */
[----:B------:R-:W-:Y:S02]  /*2b460*/  LEA R6, P6, R8, R123, 0x1 ;  /* 0x0000007b08067211 */ /* 0x000fe400078c08ff */
[----:B------:R-:W-:Y:S01]  /*2b470*/  ISETP.LT.AND P2, PT, R202, UR4, !P0 ;  /* 0x00000004ca007c0c */ /* 0x000fe2000c741270 */
[----:B------:R-:W-:Y:S01]  /*2b480*/  ULDC UR4, c[0x0][0x22c] ;  /* 0x00008b0000047ab9 */ /* 0x000fe20000000800 */
[----:B------:R-:W1:Y:S01]  /*2b490*/  LDC R13, c[0x0][0x248] ;  /* 0x00009200ff0d7b82 */ /* 0x000e620000000800 */
[----:B------:R2:W-:Y:S01]  /*2b4a0*/  @P4 STG.E.U16 desc[UR16][R2.64], R107 ;  /* 0x0000006b02004986 */ /* 0x0005e2000c101510 */
[----:B------:R-:W-:Y:S01]  /*2b4b0*/  ISETP.LT.AND P4, PT, R204, UR4, !P0 ;  /* 0x00000004cc007c0c */ /* 0x000fe2000c781270 */
[----:B------:R-:W-:Y:S01]  /*2b4c0*/  ULDC UR4, c[0x0][0x22c] ;  /* 0x00008b0000047ab9 */ /* 0x000fe20000000800 */
[----:B------:R-:W-:Y:S01]  /*2b4d0*/  LEA.HI.X.SX32 R7, R8, R122, 0x1, P6 ;  /* 0x0000007a08077211 */ /* 0x000fe200030f0eff */
[----:B------:R4:W-:Y:S01]  /*2b4e0*/  @P5 STG.E.U16 desc[UR16][R4.64], R208 ;  /* 0x000000d004005986 */ /* 0x0009e2000c101510 */
[----:B------:R-:W-:Y:S01]  /*2b4f0*/  ISETP.LT.AND P5, PT, R205, UR4, !P0 ;  /* 0x00000004cd007c0c */ /* 0x000fe2000c7a1270 */
[----:B------:R-:W-:-:S02]  /*2b500*/  ULDC UR4, c[0x0][0x22c] ;  /* 0x00008b0000047ab9 */ /* 0x000fc40000000800 */
[----:B------:R0:W-:Y:S01]  /*2b510*/  @P3 STG.E.U16 desc[UR16][R6.64], R209 ;  /* 0x000000d106003986 */ /* 0x0001e2000c101510 */
[----:B--2---:R-:W-:Y:S01]  /*2b520*/  LEA R2, P6, R9, R123, 0x1 ;  /* 0x0000007b09027211 */ /* 0x004fe200078c08ff */
[----:B----4-:R-:W-:-:S03]  /*2b530*/  IMAD R5, R10, 0x2, R9 ;  /* 0x000000020a057824 */ /* 0x010fc600078e0209 */
[-C--:B------:R-:W-:Y:S02]  /*2b540*/  LEA.HI.X.SX32 R3, R9, R122.reuse, 0x1, P6 ;  /* 0x0000007a09037211 */ /* 0x080fe400030f0eff */
[----:B------:R-:W-:Y:S01]  /*2b550*/  ISETP.LT.AND P3, PT, R206, UR4, !P0 ;  /* 0x00000004ce007c0c */ /* 0x000fe2000c761270 */
[----:B---3--:R-:W-:Y:S01]  /*2b560*/  IMAD R9, R12, 0x2, R5 ;  /* 0x000000020c097824 */ /* 0x008fe200078e0205 */
[----:B------:R-:W-:Y:S01]  /*2b570*/  ULDC UR4, c[0x0][0x22c] ;  /* 0x00008b0000047ab9 */ /* 0x000fe20000000800 */
[C---:B------:R-:W-:Y:S02]  /*2b580*/  LEA R4, P6, R5.reuse, R123, 0x1 ;  /* 0x0000007b05047211 */ /* 0x040fe400078c08ff */
[----:B------:R-:W-:Y:S01]  /*2b590*/  ISETP.LT.AND P0, PT, R0, UR4, !P0 ;  /* 0x0000000400007c0c */ /* 0x000fe2000c701270 */
[----:B------:R-:W-:Y:S01]  /*2b5a0*/  IMAD R0, R14, 0x2, R9 ;  /* 0x000000020e007824 */ /* 0x000fe200078e0209 */
[----:B------:R2:W-:Y:S01]  /*2b5b0*/  @P2 STG.E.U16 desc[UR16][R2.64], R210 ;  /* 0x000000d202002986 */ /* 0x0005e2000c101510 */
[----:B------:R-:W-:-:S02]  /*2b5c0*/  LEA.HI.X.SX32 R5, R5, R122, 0x1, P6 ;  /* 0x0000007a05057211 */ /* 0x000fc400030f0eff */
[-C--:B------:R-:W-:Y:S01]  /*2b5d0*/  LEA R8, P2, R9, R123.reuse, 0x1 ;  /* 0x0000007b09087211 */ /* 0x080fe200078408ff */
[----:B0-----:R-:W-:Y:S02]  /*2b5e0*/  IMAD R10, R11, 0x2, R0 ;  /* 0x000000020b0a7824 */ /* 0x001fe400078e0200 */
[----:B------:R0:W-:Y:S01]  /*2b5f0*/  @P4 STG.E.U16 desc[UR16][R4.64], R211 ;  /* 0x000000d304004986 */ /* 0x0001e2000c101510 */
[----:B------:R-:W-:Y:S02]  /*2b600*/  LEA.HI.X.SX32 R9, R9, R122, 0x1, P2 ;  /* 0x0000007a09097211 */ /* 0x000fe400010f0eff */
[-C--:B------:R-:W-:Y:S02]  /*2b610*/  LEA R6, P2, R0, R123.reuse, 0x1 ;  /* 0x0000007b00067211 */ /* 0x080fe400078408ff */
[----:B--2---:R-:W-:Y:S01]  /*2b620*/  LEA R2, P4, R10, R123, 0x1 ;  /* 0x0000007b0a027211 */ /* 0x004fe200078808ff */
[----:B-1----:R-:W-:Y:S01]  /*2b630*/  IMAD R11, R13, 0x2, R10 ;  /* 0x000000020d0b7824 */ /* 0x002fe200078e020a */
[----:B------:R-:W-:-:S02]  /*2b640*/  PRMT R208, R208, 0x7632, R208 ;  /* 0x00007632d0d07816 */ /* 0x000fc400000000d0 */
[-C--:B------:R-:W-:Y:S02]  /*2b650*/  LEA.HI.X.SX32 R7, R0, R122.reuse, 0x1, P2 ;  /* 0x0000007a00077211 */ /* 0x080fe400010f0eff */
[----:B------:R-:W-:Y:S02]  /*2b660*/  PRMT R209, R209, 0x7632, R209 ;  /* 0x00007632d1d17816 */ /* 0x000fe400000000d1 */
[----:B------:R-:W-:Y:S02]  /*2b670*/  LEA.HI.X.SX32 R3, R10, R122, 0x1, P4 ;  /* 0x0000007a0a037211 */ /* 0x000fe400020f0eff */
[----:B------:R-:W-:Y:S01]  /*2b680*/  PRMT R210, R210, 0x7632, R210 ;  /* 0x00007632d2d27816 */ /* 0x000fe200000000d2 */
[----:B------:R0:W-:Y:S01]  /*2b690*/  @P5 STG.E.U16 desc[UR16][R8.64], R208 ;  /* 0x000000d008005986 */ /* 0x0001e2000c101510 */
[----:B------:R-:W-:-:S03]  /*2b6a0*/  LEA R10, P2, R11, R123, 0x1 ;  /* 0x0000007b0b0a7211 */ /* 0x000fc600078408ff */
[----:B------:R0:W-:Y:S01]  /*2b6b0*/  @P3 STG.E.U16 desc[UR16][R6.64], R209 ;  /* 0x000000d106003986 */ /* 0x0001e2000c101510 */
[----:B------:R-:W-:-:S03]  /*2b6c0*/  LEA.HI.X.SX32 R11, R11, R122, 0x1, P2 ;  /* 0x0000007a0b0b7211 */ /* 0x000fc600010f0eff */
[----:B------:R0:W-:Y:S01]  /*2b6d0*/  @P0 STG.E.U16 desc[UR16][R2.64], R210 ;  /* 0x000000d202000986 */ /* 0x0001e2000c101510 */
[----:B------:R-:W-:Y:S05]  /*2b6e0*/  @!P1 EXIT ;  /* 0x000000000000994d */ /* 0x000fea0003800000 */
[----:B0-----:R-:W-:-:S05]  /*2b6f0*/  PRMT R5, R211, 0x7632, R5 ;  /* 0x00007632d3057816 */ /* 0x001fca0000000005 */
[----:B------:R-:W-:Y:S01]  /*2b700*/  STG.E.U16 desc[UR16][R10.64], R5 ;  /* 0x000000050a007986 */ /* 0x000fe2000c101510 */
[----:B------:R-:W-:Y:S05]  /*2b710*/  EXIT ;  /* 0x000000000000794d */ /* 0x000fea0003800000 */
.L_x_2:
[----:B------:R-:W-:-:S00]  /*2b720*/  BRA `(.L_x_2) ;  /* 0xfffffffc00fc7947 */ /* 0x000fc0000383ffff */
[----:B------:R-:W-:-:S00]  /*2b730*/  NOP ;  /* 0x0000000000007918 */ /* 0x000fc00000000000 */
        /* <DEDUP_REMOVED lines=12> */
.L_x_3:


//--------------------- .nv.shared.matmul_kernel  --------------------------
	.section	.nv.shared.matmul_kernel,"aw",@nobits
	.sectionflags	@""
	.align	16
	.zero		1024


//--------------------- .nv.shared.reserved.0     --------------------------
	.section	.nv.shared.reserved.0,"aw",@nobits
	.weak		__nv_reservedSMEM_offset_0_alias
	.size		__nv_reservedSMEM_offset_0_alias, 0, 0
	.other		__nv_reservedSMEM_offset_0_alias,@"STO_CUDA_RESERVED_SHARED STV_DEFAULT"
__nv_reservedSMEM_offset_0_alias:
	.zero		0


//--------------------- .nv.constant0.matmul_kernel --------------------------
	.section	.nv.constant0.matmul_kernel,"a",@progbits
	.sectionflags	@""
	.align	4
.nv.constant0.matmul_kernel:
	.zero		608


//--------------------- SYMBOLS --------------------------

	.type		.nv.reservedSmem.offset0,@object
	.size		.nv.reservedSmem.offset0,0x4
